//
// Generated by NVIDIA NVVM Compiler
//
// Compiler Build ID: CL-36424714
// Cuda compilation tools, release 13.0, V13.0.88
// Based on NVVM 20.0.0
//

.version 9.0
.target sm_100
.address_size 64

	// .globl	_Z8cuda_sumPjS_S_i
// _ZZ8cuda_sumPjS_S_iE4data has been demoted
// _ZZN3cub18CUB_300001_SM_10006detail4scan16DeviceScanKernelINS2_10policy_hubIjjjjN4cuda3std3__44plusIvEEE10Policy1000EN6thrust24THRUST_300001_SM_1000_NS6detail15normal_iteratorINSD_10device_ptrIjEEEESI_NS0_13ScanTileStateIjLb1EEES9_NS1_10InputValueIjPjEEjjLb0EjEEvT0_T1_T2_iT3_T4_T5_E12temp_storage has been demoted
// _ZZN3cub18CUB_300001_SM_10006detail4scan16DeviceScanKernelINS2_10policy_hubIjjjmN4cuda3std3__44plusIvEEE10Policy1000EN6thrust24THRUST_300001_SM_1000_NS6detail15normal_iteratorINSD_10device_ptrIjEEEESI_NS0_13ScanTileStateIjLb1EEES9_NS1_10InputValueIjPjEEmjLb0EjEEvT0_T1_T2_iT3_T4_T5_E12temp_storage has been demoted
.global .align 1 .b8 _ZN34_INTERNAL_aadc5da7_4_k_cu_4d8c6f464cuda3std3__45__cpo5beginE[1];
.global .align 1 .b8 _ZN34_INTERNAL_aadc5da7_4_k_cu_4d8c6f464cuda3std3__45__cpo3endE[1];
.global .align 1 .b8 _ZN34_INTERNAL_aadc5da7_4_k_cu_4d8c6f464cuda3std3__45__cpo6cbeginE[1];
.global .align 1 .b8 _ZN34_INTERNAL_aadc5da7_4_k_cu_4d8c6f464cuda3std3__45__cpo4cendE[1];
.global .align 1 .b8 _ZN34_INTERNAL_aadc5da7_4_k_cu_4d8c6f464cuda3std3__45__cpo6rbeginE[1];
.global .align 1 .b8 _ZN34_INTERNAL_aadc5da7_4_k_cu_4d8c6f464cuda3std3__45__cpo4rendE[1];
.global .align 1 .b8 _ZN34_INTERNAL_aadc5da7_4_k_cu_4d8c6f464cuda3std3__45__cpo7crbeginE[1];
.global .align 1 .b8 _ZN34_INTERNAL_aadc5da7_4_k_cu_4d8c6f464cuda3std3__45__cpo5crendE[1];
.global .align 1 .b8 _ZN34_INTERNAL_aadc5da7_4_k_cu_4d8c6f464cuda3std3__436_GLOBAL__N__aadc5da7_4_k_cu_4d8c6f466ignoreE[1];
.global .align 1 .b8 _ZN34_INTERNAL_aadc5da7_4_k_cu_4d8c6f464cuda3std3__419piecewise_constructE[1];
.global .align 1 .b8 _ZN34_INTERNAL_aadc5da7_4_k_cu_4d8c6f464cuda3std3__48in_placeE[1];
.global .align 1 .b8 _ZN34_INTERNAL_aadc5da7_4_k_cu_4d8c6f464cuda3std3__420unreachable_sentinelE[1];
.global .align 1 .b8 _ZN34_INTERNAL_aadc5da7_4_k_cu_4d8c6f464cuda3std3__47nulloptE[1];
.global .align 1 .b8 _ZN34_INTERNAL_aadc5da7_4_k_cu_4d8c6f464cuda3std3__48unexpectE[1];
.global .align 1 .b8 _ZN34_INTERNAL_aadc5da7_4_k_cu_4d8c6f464cuda3std6ranges3__45__cpo4swapE[1];
.global .align 1 .b8 _ZN34_INTERNAL_aadc5da7_4_k_cu_4d8c6f464cuda3std6ranges3__45__cpo9iter_moveE[1];
.global .align 1 .b8 _ZN34_INTERNAL_aadc5da7_4_k_cu_4d8c6f464cuda3std6ranges3__45__cpo5beginE[1];
.global .align 1 .b8 _ZN34_INTERNAL_aadc5da7_4_k_cu_4d8c6f464cuda3std6ranges3__45__cpo3endE[1];
.global .align 1 .b8 _ZN34_INTERNAL_aadc5da7_4_k_cu_4d8c6f464cuda3std6ranges3__45__cpo6cbeginE[1];
.global .align 1 .b8 _ZN34_INTERNAL_aadc5da7_4_k_cu_4d8c6f464cuda3std6ranges3__45__cpo4cendE[1];
.global .align 1 .b8 _ZN34_INTERNAL_aadc5da7_4_k_cu_4d8c6f464cuda3std6ranges3__45__cpo7advanceE[1];
.global .align 1 .b8 _ZN34_INTERNAL_aadc5da7_4_k_cu_4d8c6f464cuda3std6ranges3__45__cpo9iter_swapE[1];
.global .align 1 .b8 _ZN34_INTERNAL_aadc5da7_4_k_cu_4d8c6f464cuda3std6ranges3__45__cpo4nextE[1];
.global .align 1 .b8 _ZN34_INTERNAL_aadc5da7_4_k_cu_4d8c6f464cuda3std6ranges3__45__cpo4prevE[1];
.global .align 1 .b8 _ZN34_INTERNAL_aadc5da7_4_k_cu_4d8c6f464cuda3std6ranges3__45__cpo4dataE[1];
.global .align 1 .b8 _ZN34_INTERNAL_aadc5da7_4_k_cu_4d8c6f464cuda3std6ranges3__45__cpo5cdataE[1];
.global .align 1 .b8 _ZN34_INTERNAL_aadc5da7_4_k_cu_4d8c6f464cuda3std6ranges3__45__cpo4sizeE[1];
.global .align 1 .b8 _ZN34_INTERNAL_aadc5da7_4_k_cu_4d8c6f464cuda3std6ranges3__45__cpo5ssizeE[1];
.global .align 1 .b8 _ZN34_INTERNAL_aadc5da7_4_k_cu_4d8c6f464cuda3std6ranges3__45__cpo8distanceE[1];
.global .align 1 .b8 _ZN34_INTERNAL_aadc5da7_4_k_cu_4d8c6f466thrust24THRUST_300001_SM_1000_NS8cuda_cub3parE[1];
.global .align 1 .b8 _ZN34_INTERNAL_aadc5da7_4_k_cu_4d8c6f466thrust24THRUST_300001_SM_1000_NS8cuda_cub10par_nosyncE[1];
.global .align 1 .b8 _ZN34_INTERNAL_aadc5da7_4_k_cu_4d8c6f466thrust24THRUST_300001_SM_1000_NS6system6detail10sequential3seqE[1];
.global .align 1 .b8 _ZN34_INTERNAL_aadc5da7_4_k_cu_4d8c6f466thrust24THRUST_300001_SM_1000_NS12placeholders2_1E[1];
.global .align 1 .b8 _ZN34_INTERNAL_aadc5da7_4_k_cu_4d8c6f466thrust24THRUST_300001_SM_1000_NS12placeholders2_2E[1];
.global .align 1 .b8 _ZN34_INTERNAL_aadc5da7_4_k_cu_4d8c6f466thrust24THRUST_300001_SM_1000_NS12placeholders2_3E[1];
.global .align 1 .b8 _ZN34_INTERNAL_aadc5da7_4_k_cu_4d8c6f466thrust24THRUST_300001_SM_1000_NS12placeholders2_4E[1];
.global .align 1 .b8 _ZN34_INTERNAL_aadc5da7_4_k_cu_4d8c6f466thrust24THRUST_300001_SM_1000_NS12placeholders2_5E[1];
.global .align 1 .b8 _ZN34_INTERNAL_aadc5da7_4_k_cu_4d8c6f466thrust24THRUST_300001_SM_1000_NS12placeholders2_6E[1];
.global .align 1 .b8 _ZN34_INTERNAL_aadc5da7_4_k_cu_4d8c6f466thrust24THRUST_300001_SM_1000_NS12placeholders2_7E[1];
.global .align 1 .b8 _ZN34_INTERNAL_aadc5da7_4_k_cu_4d8c6f466thrust24THRUST_300001_SM_1000_NS12placeholders2_8E[1];
.global .align 1 .b8 _ZN34_INTERNAL_aadc5da7_4_k_cu_4d8c6f466thrust24THRUST_300001_SM_1000_NS12placeholders2_9E[1];
.global .align 1 .b8 _ZN34_INTERNAL_aadc5da7_4_k_cu_4d8c6f466thrust24THRUST_300001_SM_1000_NS12placeholders3_10E[1];
.global .align 1 .b8 _ZN34_INTERNAL_aadc5da7_4_k_cu_4d8c6f466thrust24THRUST_300001_SM_1000_NS3seqE[1];

.visible .entry _Z8cuda_sumPjS_S_i(
	.param .u64 .ptr .align 1 _Z8cuda_sumPjS_S_i_param_0,
	.param .u64 .ptr .align 1 _Z8cuda_sumPjS_S_i_param_1,
	.param .u64 .ptr .align 1 _Z8cuda_sumPjS_S_i_param_2,
	.param .u32 _Z8cuda_sumPjS_S_i_param_3
)
{
	.reg .pred 	%p<25>;
	.reg .b32 	%r<89>;
	.reg .b64 	%rd<13>;
	// demoted variable
	.shared .align 4 .b8 _ZZ8cuda_sumPjS_S_iE4data[4096];
	ld.param.u64 	%rd3, [_Z8cuda_sumPjS_S_i_param_0];
	ld.param.u64 	%rd5, [_Z8cuda_sumPjS_S_i_param_1];
	ld.param.u64 	%rd4, [_Z8cuda_sumPjS_S_i_param_2];
	ld.param.u32 	%r17, [_Z8cuda_sumPjS_S_i_param_3];
	cvta.to.global.u64 	%rd6, %rd5;
	mov.u32 	%r1, %ctaid.x;
	mov.u32 	%r2, %tid.x;
	shl.b32 	%r18, %r1, 10;
	bar.sync 	0;
	shl.b32 	%r3, %r2, 1;
	add.s32 	%r4, %r3, %r18;
	setp.ge.s32 	%p1, %r4, %r17;
	mul.wide.u32 	%rd7, %r4, 4;
	add.s64 	%rd1, %rd6, %rd7;
	shl.b32 	%r19, %r2, 3;
	mov.u32 	%r20, _ZZ8cuda_sumPjS_S_iE4data;
	add.s32 	%r5, %r20, %r19;
	@%p1 bra 	$L__BB0_2;
	ld.global.u32 	%r22, [%rd1];
	st.shared.u32 	[%r5], %r22;
	bra.uni 	$L__BB0_3;
$L__BB0_2:
	mov.b32 	%r21, 0;
	st.shared.u32 	[%r5], %r21;
$L__BB0_3:
	bar.sync 	0;
	add.s32 	%r6, %r4, 1;
	setp.ge.s32 	%p2, %r6, %r17;
	@%p2 bra 	$L__BB0_5;
	ld.global.u32 	%r24, [%rd1+4];
	st.shared.u32 	[%r5+4], %r24;
	bra.uni 	$L__BB0_6;
$L__BB0_5:
	mov.b32 	%r23, 0;
	st.shared.u32 	[%r5+4], %r23;
$L__BB0_6:
	bar.sync 	0;
	add.s32 	%r7, %r3, 1;
	bar.sync 	0;
	setp.gt.u32 	%p3, %r2, 511;
	@%p3 bra 	$L__BB0_8;
	ld.shared.u32 	%r25, [%r5];
	ld.shared.u32 	%r26, [%r5+4];
	add.s32 	%r27, %r26, %r25;
	st.shared.u32 	[%r5+4], %r27;
$L__BB0_8:
	bar.sync 	0;
	setp.gt.u32 	%p4, %r2, 255;
	shl.b32 	%r8, %r7, 3;
	add.s32 	%r9, %r20, %r8;
	@%p4 bra 	$L__BB0_10;
	ld.shared.u32 	%r29, [%r9+-4];
	ld.shared.u32 	%r30, [%r9+4];
	add.s32 	%r31, %r30, %r29;
	st.shared.u32 	[%r9+4], %r31;
$L__BB0_10:
	bar.sync 	0;
	setp.gt.u32 	%p5, %r2, 127;
	add.s32 	%r10, %r9, %r8;
	@%p5 bra 	$L__BB0_12;
	ld.shared.u32 	%r32, [%r10+-4];
	ld.shared.u32 	%r33, [%r10+12];
	add.s32 	%r34, %r33, %r32;
	st.shared.u32 	[%r10+12], %r34;
$L__BB0_12:
	bar.sync 	0;
	setp.gt.u32 	%p6, %r2, 63;
	mad.lo.s32 	%r11, %r7, 24, %r9;
	@%p6 bra 	$L__BB0_14;
	ld.shared.u32 	%r35, [%r11+-4];
	ld.shared.u32 	%r36, [%r11+28];
	add.s32 	%r37, %r36, %r35;
	st.shared.u32 	[%r11+28], %r37;
$L__BB0_14:
	bar.sync 	0;
	setp.gt.u32 	%p7, %r2, 31;
	mad.lo.s32 	%r12, %r7, 56, %r9;
	@%p7 bra 	$L__BB0_16;
	ld.shared.u32 	%r38, [%r12+-4];
	ld.shared.u32 	%r39, [%r12+60];
	add.s32 	%r40, %r39, %r38;
	st.shared.u32 	[%r12+60], %r40;
$L__BB0_16:
	bar.sync 	0;
	setp.gt.u32 	%p8, %r2, 15;
	mad.lo.s32 	%r13, %r7, 120, %r9;
	@%p8 bra 	$L__BB0_18;
	ld.shared.u32 	%r41, [%r13+-4];
	ld.shared.u32 	%r42, [%r13+124];
	add.s32 	%r43, %r42, %r41;
	st.shared.u32 	[%r13+124], %r43;
$L__BB0_18:
	bar.sync 	0;
	setp.gt.u32 	%p9, %r2, 7;
	mad.lo.s32 	%r14, %r7, 248, %r9;
	@%p9 bra 	$L__BB0_20;
	ld.shared.u32 	%r44, [%r14+-4];
	ld.shared.u32 	%r45, [%r14+252];
	add.s32 	%r46, %r45, %r44;
	st.shared.u32 	[%r14+252], %r46;
$L__BB0_20:
	bar.sync 	0;
	setp.gt.u32 	%p10, %r2, 3;
	mad.lo.s32 	%r15, %r7, 504, %r9;
	@%p10 bra 	$L__BB0_22;
	ld.shared.u32 	%r47, [%r15+-4];
	ld.shared.u32 	%r48, [%r15+508];
	add.s32 	%r49, %r48, %r47;
	st.shared.u32 	[%r15+508], %r49;
$L__BB0_22:
	bar.sync 	0;
	setp.gt.u32 	%p11, %r2, 1;
	mad.lo.s32 	%r16, %r7, 1016, %r9;
	@%p11 bra 	$L__BB0_24;
	ld.shared.u32 	%r50, [%r16+-4];
	ld.shared.u32 	%r51, [%r16+1020];
	add.s32 	%r52, %r51, %r50;
	st.shared.u32 	[%r16+1020], %r52;
$L__BB0_24:
	bar.sync 	0;
	setp.ne.s32 	%p12, %r2, 0;
	@%p12 bra 	$L__BB0_26;
	ld.shared.u32 	%r53, [_ZZ8cuda_sumPjS_S_iE4data+2044];
	ld.shared.u32 	%r54, [_ZZ8cuda_sumPjS_S_iE4data+4092];
	add.s32 	%r55, %r54, %r53;
	cvta.to.global.u64 	%rd8, %rd4;
	mul.wide.u32 	%rd9, %r1, 4;
	add.s64 	%rd10, %rd8, %rd9;
	st.global.u32 	[%rd10], %r55;
	mov.b32 	%r56, 0;
	st.shared.u32 	[_ZZ8cuda_sumPjS_S_iE4data+4092], %r56;
$L__BB0_26:
	setp.ne.s32 	%p13, %r2, 0;
	bar.sync 	0;
	@%p13 bra 	$L__BB0_28;
	ld.shared.u32 	%r57, [_ZZ8cuda_sumPjS_S_iE4data+2044];
	ld.shared.u32 	%r58, [_ZZ8cuda_sumPjS_S_iE4data+4092];
	st.shared.u32 	[_ZZ8cuda_sumPjS_S_iE4data+2044], %r58;
	add.s32 	%r59, %r58, %r57;
	st.shared.u32 	[_ZZ8cuda_sumPjS_S_iE4data+4092], %r59;
$L__BB0_28:
	setp.gt.u32 	%p14, %r2, 1;
	bar.sync 	0;
	@%p14 bra 	$L__BB0_30;
	ld.shared.u32 	%r60, [%r16+-4];
	ld.shared.u32 	%r61, [%r16+1020];
	st.shared.u32 	[%r16+-4], %r61;
	add.s32 	%r62, %r61, %r60;
	st.shared.u32 	[%r16+1020], %r62;
$L__BB0_30:
	setp.gt.u32 	%p15, %r2, 3;
	bar.sync 	0;
	@%p15 bra 	$L__BB0_32;
	ld.shared.u32 	%r63, [%r15+-4];
	ld.shared.u32 	%r64, [%r15+508];
	st.shared.u32 	[%r15+-4], %r64;
	add.s32 	%r65, %r64, %r63;
	st.shared.u32 	[%r15+508], %r65;
$L__BB0_32:
	setp.gt.u32 	%p16, %r2, 7;
	bar.sync 	0;
	@%p16 bra 	$L__BB0_34;
	ld.shared.u32 	%r66, [%r14+-4];
	ld.shared.u32 	%r67, [%r14+252];
	st.shared.u32 	[%r14+-4], %r67;
	add.s32 	%r68, %r67, %r66;
	st.shared.u32 	[%r14+252], %r68;
$L__BB0_34:
	setp.gt.u32 	%p17, %r2, 15;
	bar.sync 	0;
	@%p17 bra 	$L__BB0_36;
	ld.shared.u32 	%r69, [%r13+-4];
	ld.shared.u32 	%r70, [%r13+124];
	st.shared.u32 	[%r13+-4], %r70;
	add.s32 	%r71, %r70, %r69;
	st.shared.u32 	[%r13+124], %r71;
$L__BB0_36:
	setp.gt.u32 	%p18, %r2, 31;
	bar.sync 	0;
	@%p18 bra 	$L__BB0_38;
	ld.shared.u32 	%r72, [%r12+-4];
	ld.shared.u32 	%r73, [%r12+60];
	st.shared.u32 	[%r12+-4], %r73;
	add.s32 	%r74, %r73, %r72;
	st.shared.u32 	[%r12+60], %r74;
$L__BB0_38:
	setp.gt.u32 	%p19, %r2, 63;
	bar.sync 	0;
	@%p19 bra 	$L__BB0_40;
	ld.shared.u32 	%r75, [%r11+-4];
	ld.shared.u32 	%r76, [%r11+28];
	st.shared.u32 	[%r11+-4], %r76;
	add.s32 	%r77, %r76, %r75;
	st.shared.u32 	[%r11+28], %r77;
$L__BB0_40:
	setp.gt.u32 	%p20, %r2, 127;
	bar.sync 	0;
	@%p20 bra 	$L__BB0_42;
	ld.shared.u32 	%r78, [%r10+-4];
	ld.shared.u32 	%r79, [%r10+12];
	st.shared.u32 	[%r10+-4], %r79;
	add.s32 	%r80, %r79, %r78;
	st.shared.u32 	[%r10+12], %r80;
$L__BB0_42:
	setp.gt.u32 	%p21, %r2, 255;
	bar.sync 	0;
	@%p21 bra 	$L__BB0_44;
	ld.shared.u32 	%r81, [%r9+-4];
	ld.shared.u32 	%r82, [%r9+4];
	st.shared.u32 	[%r9+-4], %r82;
	add.s32 	%r83, %r82, %r81;
	st.shared.u32 	[%r9+4], %r83;
$L__BB0_44:
	setp.gt.u32 	%p22, %r2, 511;
	bar.sync 	0;
	@%p22 bra 	$L__BB0_46;
	ld.shared.u32 	%r84, [%r5];
	ld.shared.u32 	%r85, [%r5+4];
	st.shared.u32 	[%r5], %r85;
	add.s32 	%r86, %r85, %r84;
	st.shared.u32 	[%r5+4], %r86;
$L__BB0_46:
	setp.ge.s32 	%p23, %r4, %r17;
	bar.sync 	0;
	cvta.to.global.u64 	%rd11, %rd3;
	add.s64 	%rd2, %rd11, %rd7;
	@%p23 bra 	$L__BB0_48;
	ld.shared.u32 	%r87, [%r5];
	st.global.u32 	[%rd2], %r87;
$L__BB0_48:
	setp.ge.s32 	%p24, %r6, %r17;
	bar.sync 	0;
	@%p24 bra 	$L__BB0_50;
	ld.shared.u32 	%r88, [%r5+4];
	st.global.u32 	[%rd2+4], %r88;
$L__BB0_50:
	bar.sync 	0;
	ret;

}
	// .globl	_Z13post_cuda_sumPjS_S_
.visible .entry _Z13post_cuda_sumPjS_S_(
	.param .u64 .ptr .align 1 _Z13post_cuda_sumPjS_S__param_0,
	.param .u64 .ptr .align 1 _Z13post_cuda_sumPjS_S__param_1,
	.param .u64 .ptr .align 1 _Z13post_cuda_sumPjS_S__param_2
)
{
	.reg .b32 	%r<8>;
	.reg .b64 	%rd<12>;

	ld.param.u64 	%rd1, [_Z13post_cuda_sumPjS_S__param_0];
	ld.param.u64 	%rd2, [_Z13post_cuda_sumPjS_S__param_1];
	ld.param.u64 	%rd3, [_Z13post_cuda_sumPjS_S__param_2];
	cvta.to.global.u64 	%rd4, %rd1;
	cvta.to.global.u64 	%rd5, %rd2;
	cvta.to.global.u64 	%rd6, %rd3;
	mov.u32 	%r1, %ctaid.x;
	mov.u32 	%r2, %tid.x;
	shl.b32 	%r3, %r1, 10;
	mul.wide.u32 	%rd7, %r1, 4;
	add.s64 	%rd8, %rd6, %rd7;
	ld.global.u32 	%r4, [%rd8];
	or.b32  	%r5, %r3, %r2;
	mul.wide.u32 	%rd9, %r5, 4;
	add.s64 	%rd10, %rd5, %rd9;
	ld.global.u32 	%r6, [%rd10];
	add.s32 	%r7, %r6, %r4;
	add.s64 	%rd11, %rd4, %rd9;
	st.global.u32 	[%rd11], %r7;
	ret;

}
	// .globl	_ZN3cub18CUB_300001_SM_10006detail11EmptyKernelIvEEvv
.visible .entry _ZN3cub18CUB_300001_SM_10006detail11EmptyKernelIvEEvv()
{


	ret;

}
	// .globl	_ZN3cub18CUB_300001_SM_10006detail8for_each13static_kernelINS2_12policy_hub_t12policy_500_tEmN6thrust24THRUST_300001_SM_1000_NS8cuda_cub20__uninitialized_fill7functorINS7_10device_ptrIjEEjEEEEvT0_T1_
.visible .entry _ZN3cub18CUB_300001_SM_10006detail8for_each13static_kernelINS2_12policy_hub_t12policy_500_tEmN6thrust24THRUST_300001_SM_1000_NS8cuda_cub20__uninitialized_fill7functorINS7_10device_ptrIjEEjEEEEvT0_T1_(
	.param .u64 _ZN3cub18CUB_300001_SM_10006detail8for_each13static_kernelINS2_12policy_hub_t12policy_500_tEmN6thrust24THRUST_300001_SM_1000_NS8cuda_cub20__uninitialized_fill7functorINS7_10device_ptrIjEEjEEEEvT0_T1__param_0,
	.param .align 8 .b8 _ZN3cub18CUB_300001_SM_10006detail8for_each13static_kernelINS2_12policy_hub_t12policy_500_tEmN6thrust24THRUST_300001_SM_1000_NS8cuda_cub20__uninitialized_fill7functorINS7_10device_ptrIjEEjEEEEvT0_T1__param_1[16]
)
.maxntid 256
{
	.reg .pred 	%p<4>;
	.reg .b16 	%rs<5>;
	.reg .b32 	%r<12>;
	.reg .b64 	%rd<16>;

	ld.param.u32 	%r3, [_ZN3cub18CUB_300001_SM_10006detail8for_each13static_kernelINS2_12policy_hub_t12policy_500_tEmN6thrust24THRUST_300001_SM_1000_NS8cuda_cub20__uninitialized_fill7functorINS7_10device_ptrIjEEjEEEEvT0_T1__param_1+8];
	ld.param.u64 	%rd4, [_ZN3cub18CUB_300001_SM_10006detail8for_each13static_kernelINS2_12policy_hub_t12policy_500_tEmN6thrust24THRUST_300001_SM_1000_NS8cuda_cub20__uninitialized_fill7functorINS7_10device_ptrIjEEjEEEEvT0_T1__param_1];
	ld.param.u64 	%rd5, [_ZN3cub18CUB_300001_SM_10006detail8for_each13static_kernelINS2_12policy_hub_t12policy_500_tEmN6thrust24THRUST_300001_SM_1000_NS8cuda_cub20__uninitialized_fill7functorINS7_10device_ptrIjEEjEEEEvT0_T1__param_0];
	mov.u32 	%r9, %ctaid.x;
	mul.wide.u32 	%rd1, %r9, 512;
	sub.s64 	%rd2, %rd5, %rd1;
	setp.lt.u64 	%p1, %rd2, 512;
	@%p1 bra 	$L__BB3_2;
	mov.u32 	%r11, %tid.x;
	cvta.to.global.u64 	%rd11, %rd4;
	cvt.u64.u32 	%rd12, %r11;
	add.s64 	%rd13, %rd1, %rd12;
	shl.b64 	%rd14, %rd13, 2;
	add.s64 	%rd15, %rd11, %rd14;
	st.global.u32 	[%rd15], %r3;
	st.global.u32 	[%rd15+1024], %r3;
	bra.uni 	$L__BB3_6;
$L__BB3_2:
	cvta.to.global.u64 	%rd6, %rd4;
	mov.u32 	%r2, %tid.x;
	cvt.u64.u32 	%rd7, %r2;
	setp.le.u64 	%p2, %rd2, %rd7;
	add.s64 	%rd8, %rd1, %rd7;
	shl.b64 	%rd9, %rd8, 2;
	add.s64 	%rd3, %rd6, %rd9;
	@%p2 bra 	$L__BB3_4;
	st.global.u32 	[%rd3], %r3;
$L__BB3_4:
	add.s32 	%r10, %r2, 256;
	cvt.u64.u32 	%rd10, %r10;
	setp.le.u64 	%p3, %rd2, %rd10;
	@%p3 bra 	$L__BB3_6;
	st.global.u32 	[%rd3+1024], %r3;
$L__BB3_6:
	ret;

}
	// .globl	_ZN3cub18CUB_300001_SM_10006detail4scan20DeviceScanInitKernelINS0_13ScanTileStateIjLb1EEEEEvT_i
.visible .entry _ZN3cub18CUB_300001_SM_10006detail4scan20DeviceScanInitKernelINS0_13ScanTileStateIjLb1EEEEEvT_i(
	.param .align 8 .b8 _ZN3cub18CUB_300001_SM_10006detail4scan20DeviceScanInitKernelINS0_13ScanTileStateIjLb1EEEEEvT_i_param_0[8],
	.param .u32 _ZN3cub18CUB_300001_SM_10006detail4scan20DeviceScanInitKernelINS0_13ScanTileStateIjLb1EEEEEvT_i_param_1
)
{
	.reg .pred 	%p<5>;
	.reg .b32 	%r<10>;
	.reg .b64 	%rd<7>;

	ld.param.u64 	%rd2, [_ZN3cub18CUB_300001_SM_10006detail4scan20DeviceScanInitKernelINS0_13ScanTileStateIjLb1EEEEEvT_i_param_0];
	ld.param.u32 	%r4, [_ZN3cub18CUB_300001_SM_10006detail4scan20DeviceScanInitKernelINS0_13ScanTileStateIjLb1EEEEEvT_i_param_1];
	cvta.to.global.u64 	%rd1, %rd2;
	mov.u32 	%r1, %ctaid.x;
	mov.u32 	%r5, %ntid.x;
	mov.u32 	%r2, %tid.x;
	mad.lo.s32 	%r3, %r1, %r5, %r2;
	setp.ge.s32 	%p1, %r3, %r4;
	@%p1 bra 	$L__BB4_2;
	mul.wide.s32 	%rd3, %r3, 8;
	add.s64 	%rd4, %rd1, %rd3;
	mov.b32 	%r6, 0;
	mov.b32 	%r7, 99;
	st.global.v2.u32 	[%rd4+256], {%r7, %r6};
$L__BB4_2:
	setp.ne.s32 	%p2, %r1, 0;
	setp.gt.u32 	%p3, %r2, 31;
	or.pred  	%p4, %p2, %p3;
	@%p4 bra 	$L__BB4_4;
	mul.wide.u32 	%rd5, %r2, 8;
	add.s64 	%rd6, %rd1, %rd5;
	mov.b32 	%r9, 0;
	st.global.v2.u32 	[%rd6], {%r9, %r9};
$L__BB4_4:
	ret;

}
	// .globl	_ZN3cub18CUB_300001_SM_10006detail4scan16DeviceScanKernelINS2_10policy_hubIjjjjN4cuda3std3__44plusIvEEE10Policy1000EN6thrust24THRUST_300001_SM_1000_NS6detail15normal_iteratorINSD_10device_ptrIjEEEESI_NS0_13ScanTileStateIjLb1EEES9_NS1_10InputValueIjPjEEjjLb0EjEEvT0_T1_T2_iT3_T4_T5_
.visible .entry _ZN3cub18CUB_300001_SM_10006detail4scan16DeviceScanKernelINS2_10policy_hubIjjjjN4cuda3std3__44plusIvEEE10Policy1000EN6thrust24THRUST_300001_SM_1000_NS6detail15normal_iteratorINSD_10device_ptrIjEEEESI_NS0_13ScanTileStateIjLb1EEES9_NS1_10InputValueIjPjEEjjLb0EjEEvT0_T1_T2_iT3_T4_T5_(
	.param .align 8 .b8 _ZN3cub18CUB_300001_SM_10006detail4scan16DeviceScanKernelINS2_10policy_hubIjjjjN4cuda3std3__44plusIvEEE10Policy1000EN6thrust24THRUST_300001_SM_1000_NS6detail15normal_iteratorINSD_10device_ptrIjEEEESI_NS0_13ScanTileStateIjLb1EEES9_NS1_10InputValueIjPjEEjjLb0EjEEvT0_T1_T2_iT3_T4_T5__param_0[8],
	.param .align 8 .b8 _ZN3cub18CUB_300001_SM_10006detail4scan16DeviceScanKernelINS2_10policy_hubIjjjjN4cuda3std3__44plusIvEEE10Policy1000EN6thrust24THRUST_300001_SM_1000_NS6detail15normal_iteratorINSD_10device_ptrIjEEEESI_NS0_13ScanTileStateIjLb1EEES9_NS1_10InputValueIjPjEEjjLb0EjEEvT0_T1_T2_iT3_T4_T5__param_1[8],
	.param .align 8 .b8 _ZN3cub18CUB_300001_SM_10006detail4scan16DeviceScanKernelINS2_10policy_hubIjjjjN4cuda3std3__44plusIvEEE10Policy1000EN6thrust24THRUST_300001_SM_1000_NS6detail15normal_iteratorINSD_10device_ptrIjEEEESI_NS0_13ScanTileStateIjLb1EEES9_NS1_10InputValueIjPjEEjjLb0EjEEvT0_T1_T2_iT3_T4_T5__param_2[8],
	.param .u32 _ZN3cub18CUB_300001_SM_10006detail4scan16DeviceScanKernelINS2_10policy_hubIjjjjN4cuda3std3__44plusIvEEE10Policy1000EN6thrust24THRUST_300001_SM_1000_NS6detail15normal_iteratorINSD_10device_ptrIjEEEESI_NS0_13ScanTileStateIjLb1EEES9_NS1_10InputValueIjPjEEjjLb0EjEEvT0_T1_T2_iT3_T4_T5__param_3,
	.param .align 1 .b8 _ZN3cub18CUB_300001_SM_10006detail4scan16DeviceScanKernelINS2_10policy_hubIjjjjN4cuda3std3__44plusIvEEE10Policy1000EN6thrust24THRUST_300001_SM_1000_NS6detail15normal_iteratorINSD_10device_ptrIjEEEESI_NS0_13ScanTileStateIjLb1EEES9_NS1_10InputValueIjPjEEjjLb0EjEEvT0_T1_T2_iT3_T4_T5__param_4[1],
	.param .align 8 .b8 _ZN3cub18CUB_300001_SM_10006detail4scan16DeviceScanKernelINS2_10policy_hubIjjjjN4cuda3std3__44plusIvEEE10Policy1000EN6thrust24THRUST_300001_SM_1000_NS6detail15normal_iteratorINSD_10device_ptrIjEEEESI_NS0_13ScanTileStateIjLb1EEES9_NS1_10InputValueIjPjEEjjLb0EjEEvT0_T1_T2_iT3_T4_T5__param_5[16],
	.param .u32 _ZN3cub18CUB_300001_SM_10006detail4scan16DeviceScanKernelINS2_10policy_hubIjjjjN4cuda3std3__44plusIvEEE10Policy1000EN6thrust24THRUST_300001_SM_1000_NS6detail15normal_iteratorINSD_10device_ptrIjEEEESI_NS0_13ScanTileStateIjLb1EEES9_NS1_10InputValueIjPjEEjjLb0EjEEvT0_T1_T2_iT3_T4_T5__param_6
)
.maxntid 384
{
	.reg .pred 	%p<160>;
	.reg .b16 	%rs<3>;
	.reg .b32 	%r<1050>;
	.reg .b64 	%rd<58>;
	// demoted variable
	.shared .align 16 .b8 _ZZN3cub18CUB_300001_SM_10006detail4scan16DeviceScanKernelINS2_10policy_hubIjjjjN4cuda3std3__44plusIvEEE10Policy1000EN6thrust24THRUST_300001_SM_1000_NS6detail15normal_iteratorINSD_10device_ptrIjEEEESI_NS0_13ScanTileStateIjLb1EEES9_NS1_10InputValueIjPjEEjjLb0EjEEvT0_T1_T2_iT3_T4_T5_E12temp_storage[33808];
	ld.param.u32 	%r239, [_ZN3cub18CUB_300001_SM_10006detail4scan16DeviceScanKernelINS2_10policy_hubIjjjjN4cuda3std3__44plusIvEEE10Policy1000EN6thrust24THRUST_300001_SM_1000_NS6detail15normal_iteratorINSD_10device_ptrIjEEEESI_NS0_13ScanTileStateIjLb1EEES9_NS1_10InputValueIjPjEEjjLb0EjEEvT0_T1_T2_iT3_T4_T5__param_5];
	bfe.u32 	%r240, %r239, 0, 8;
	cvt.u16.u32 	%rs1, %r240;
	and.b16  	%rs2, %rs1, 255;
	ld.param.u64 	%rd16, [_ZN3cub18CUB_300001_SM_10006detail4scan16DeviceScanKernelINS2_10policy_hubIjjjjN4cuda3std3__44plusIvEEE10Policy1000EN6thrust24THRUST_300001_SM_1000_NS6detail15normal_iteratorINSD_10device_ptrIjEEEESI_NS0_13ScanTileStateIjLb1EEES9_NS1_10InputValueIjPjEEjjLb0EjEEvT0_T1_T2_iT3_T4_T5__param_2];
	ld.param.u64 	%rd15, [_ZN3cub18CUB_300001_SM_10006detail4scan16DeviceScanKernelINS2_10policy_hubIjjjjN4cuda3std3__44plusIvEEE10Policy1000EN6thrust24THRUST_300001_SM_1000_NS6detail15normal_iteratorINSD_10device_ptrIjEEEESI_NS0_13ScanTileStateIjLb1EEES9_NS1_10InputValueIjPjEEjjLb0EjEEvT0_T1_T2_iT3_T4_T5__param_1];
	ld.param.u64 	%rd14, [_ZN3cub18CUB_300001_SM_10006detail4scan16DeviceScanKernelINS2_10policy_hubIjjjjN4cuda3std3__44plusIvEEE10Policy1000EN6thrust24THRUST_300001_SM_1000_NS6detail15normal_iteratorINSD_10device_ptrIjEEEESI_NS0_13ScanTileStateIjLb1EEES9_NS1_10InputValueIjPjEEjjLb0EjEEvT0_T1_T2_iT3_T4_T5__param_0];
	ld.param.u64 	%rd1, [_ZN3cub18CUB_300001_SM_10006detail4scan16DeviceScanKernelINS2_10policy_hubIjjjjN4cuda3std3__44plusIvEEE10Policy1000EN6thrust24THRUST_300001_SM_1000_NS6detail15normal_iteratorINSD_10device_ptrIjEEEESI_NS0_13ScanTileStateIjLb1EEES9_NS1_10InputValueIjPjEEjjLb0EjEEvT0_T1_T2_iT3_T4_T5__param_5+8];
	ld.param.u32 	%r238, [_ZN3cub18CUB_300001_SM_10006detail4scan16DeviceScanKernelINS2_10policy_hubIjjjjN4cuda3std3__44plusIvEEE10Policy1000EN6thrust24THRUST_300001_SM_1000_NS6detail15normal_iteratorINSD_10device_ptrIjEEEESI_NS0_13ScanTileStateIjLb1EEES9_NS1_10InputValueIjPjEEjjLb0EjEEvT0_T1_T2_iT3_T4_T5__param_6];
	setp.eq.s16 	%p1, %rs2, 0;
	@%p1 bra 	$L__BB5_2;
	cvta.to.global.u64 	%rd17, %rd1;
	ld.global.u32 	%r997, [%rd17];
	bra.uni 	$L__BB5_3;
$L__BB5_2:
	cvt.u32.u64 	%r997, %rd1;
$L__BB5_3:
	ld.param.u32 	%r995, [_ZN3cub18CUB_300001_SM_10006detail4scan16DeviceScanKernelINS2_10policy_hubIjjjjN4cuda3std3__44plusIvEEE10Policy1000EN6thrust24THRUST_300001_SM_1000_NS6detail15normal_iteratorINSD_10device_ptrIjEEEESI_NS0_13ScanTileStateIjLb1EEES9_NS1_10InputValueIjPjEEjjLb0EjEEvT0_T1_T2_iT3_T4_T5__param_3];
	cvta.to.global.u64 	%rd3, %rd14;
	cvta.to.global.u64 	%rd4, %rd15;
	mov.u32 	%r241, %ctaid.x;
	add.s32 	%r998, %r995, %r241;
	mul.lo.s32 	%r5, %r998, 8448;
	sub.s32 	%r6, %r238, %r5;
	setp.lt.u32 	%p2, %r6, 8449;
	@%p2 bra 	$L__BB5_29;
	cvt.u64.u32 	%rd40, %r5;
	mov.u32 	%r7, %tid.x;
	and.b32  	%r640, %r7, 31;
	and.b32  	%r641, %r7, 992;
	mul.lo.s32 	%r642, %r641, 22;
	or.b32  	%r643, %r642, %r640;
	cvt.u64.u32 	%rd41, %r643;
	add.s64 	%rd5, %rd41, %rd40;
	shl.b64 	%rd42, %rd5, 2;
	add.s64 	%rd43, %rd3, %rd42;
	ld.global.u32 	%r644, [%rd43];
	ld.global.u32 	%r645, [%rd43+128];
	ld.global.u32 	%r646, [%rd43+256];
	ld.global.u32 	%r647, [%rd43+384];
	ld.global.u32 	%r648, [%rd43+512];
	ld.global.u32 	%r649, [%rd43+640];
	ld.global.u32 	%r650, [%rd43+768];
	ld.global.u32 	%r651, [%rd43+896];
	ld.global.u32 	%r652, [%rd43+1024];
	ld.global.u32 	%r653, [%rd43+1152];
	ld.global.u32 	%r654, [%rd43+1280];
	ld.global.u32 	%r655, [%rd43+1408];
	ld.global.u32 	%r656, [%rd43+1536];
	ld.global.u32 	%r657, [%rd43+1664];
	ld.global.u32 	%r658, [%rd43+1792];
	ld.global.u32 	%r659, [%rd43+1920];
	ld.global.u32 	%r660, [%rd43+2048];
	ld.global.u32 	%r661, [%rd43+2176];
	ld.global.u32 	%r662, [%rd43+2304];
	ld.global.u32 	%r663, [%rd43+2432];
	ld.global.u32 	%r664, [%rd43+2560];
	ld.global.u32 	%r665, [%rd43+2688];
	// begin inline asm
	mov.u32 %r639, %laneid;
	// end inline asm
	shr.u32 	%r9, %r7, 5;
	mad.lo.s32 	%r666, %r9, 704, %r639;
	shl.b32 	%r667, %r666, 2;
	mov.u32 	%r668, _ZZN3cub18CUB_300001_SM_10006detail4scan16DeviceScanKernelINS2_10policy_hubIjjjjN4cuda3std3__44plusIvEEE10Policy1000EN6thrust24THRUST_300001_SM_1000_NS6detail15normal_iteratorINSD_10device_ptrIjEEEESI_NS0_13ScanTileStateIjLb1EEES9_NS1_10InputValueIjPjEEjjLb0EjEEvT0_T1_T2_iT3_T4_T5_E12temp_storage;
	add.s32 	%r10, %r668, %r667;
	st.shared.u32 	[%r10], %r644;
	st.shared.u32 	[%r10+128], %r645;
	st.shared.u32 	[%r10+256], %r646;
	st.shared.u32 	[%r10+384], %r647;
	st.shared.u32 	[%r10+512], %r648;
	st.shared.u32 	[%r10+640], %r649;
	st.shared.u32 	[%r10+768], %r650;
	st.shared.u32 	[%r10+896], %r651;
	st.shared.u32 	[%r10+1024], %r652;
	st.shared.u32 	[%r10+1152], %r653;
	st.shared.u32 	[%r10+1280], %r654;
	st.shared.u32 	[%r10+1408], %r655;
	st.shared.u32 	[%r10+1536], %r656;
	st.shared.u32 	[%r10+1664], %r657;
	st.shared.u32 	[%r10+1792], %r658;
	st.shared.u32 	[%r10+1920], %r659;
	st.shared.u32 	[%r10+2048], %r660;
	st.shared.u32 	[%r10+2176], %r661;
	st.shared.u32 	[%r10+2304], %r662;
	st.shared.u32 	[%r10+2432], %r663;
	st.shared.u32 	[%r10+2560], %r664;
	st.shared.u32 	[%r10+2688], %r665;
	bar.warp.sync 	-1;
	mad.lo.s32 	%r11, %r639, 84, %r10;
	ld.shared.v2.u32 	{%r12, %r13}, [%r11];
	ld.shared.v2.u32 	{%r14, %r15}, [%r11+8];
	ld.shared.v2.u32 	{%r16, %r17}, [%r11+16];
	ld.shared.v2.u32 	{%r18, %r19}, [%r11+24];
	ld.shared.v2.u32 	{%r20, %r21}, [%r11+32];
	ld.shared.v2.u32 	{%r22, %r23}, [%r11+40];
	ld.shared.v2.u32 	{%r24, %r25}, [%r11+48];
	ld.shared.v2.u32 	{%r26, %r27}, [%r11+56];
	ld.shared.v2.u32 	{%r28, %r29}, [%r11+64];
	ld.shared.v2.u32 	{%r30, %r31}, [%r11+72];
	ld.shared.v2.u32 	{%r32, %r33}, [%r11+80];
	bar.sync 	0;
	setp.ne.s32 	%p104, %r998, 0;
	@%p104 bra 	$L__BB5_9;
	add.s32 	%r890, %r13, %r12;
	add.s32 	%r891, %r14, %r890;
	add.s32 	%r892, %r15, %r891;
	add.s32 	%r893, %r16, %r892;
	add.s32 	%r894, %r17, %r893;
	add.s32 	%r895, %r18, %r894;
	add.s32 	%r896, %r19, %r895;
	add.s32 	%r897, %r20, %r896;
	add.s32 	%r898, %r21, %r897;
	add.s32 	%r899, %r22, %r898;
	add.s32 	%r900, %r23, %r899;
	add.s32 	%r901, %r24, %r900;
	add.s32 	%r902, %r25, %r901;
	add.s32 	%r903, %r26, %r902;
	add.s32 	%r904, %r27, %r903;
	add.s32 	%r905, %r28, %r904;
	add.s32 	%r906, %r29, %r905;
	add.s32 	%r907, %r30, %r906;
	add.s32 	%r908, %r31, %r907;
	add.s32 	%r909, %r32, %r908;
	add.s32 	%r864, %r33, %r909;
	mov.b32 	%r862, 1;
	mov.b32 	%r887, 0;
	mov.b32 	%r889, -1;
	// begin inline asm
	{  .reg .u32 r0;  .reg .pred p;  shfl.sync.up.b32 r0|p, %r864, %r862, %r887, %r889;  @p add.u32 r0, r0, %r864;  mov.u32 %r860, r0;}
	// end inline asm
	mov.b32 	%r868, 2;
	// begin inline asm
	{  .reg .u32 r0;  .reg .pred p;  shfl.sync.up.b32 r0|p, %r860, %r868, %r887, %r889;  @p add.u32 r0, r0, %r860;  mov.u32 %r866, r0;}
	// end inline asm
	mov.b32 	%r874, 4;
	// begin inline asm
	{  .reg .u32 r0;  .reg .pred p;  shfl.sync.up.b32 r0|p, %r866, %r874, %r887, %r889;  @p add.u32 r0, r0, %r866;  mov.u32 %r872, r0;}
	// end inline asm
	mov.b32 	%r880, 8;
	// begin inline asm
	{  .reg .u32 r0;  .reg .pred p;  shfl.sync.up.b32 r0|p, %r872, %r880, %r887, %r889;  @p add.u32 r0, r0, %r872;  mov.u32 %r878, r0;}
	// end inline asm
	mov.b32 	%r886, 16;
	// begin inline asm
	{  .reg .u32 r0;  .reg .pred p;  shfl.sync.up.b32 r0|p, %r878, %r886, %r887, %r889;  @p add.u32 r0, r0, %r878;  mov.u32 %r884, r0;}
	// end inline asm
	setp.ne.s32 	%p146, %r639, 31;
	@%p146 bra 	$L__BB5_7;
	shl.b32 	%r910, %r9, 2;
	add.s32 	%r912, %r668, %r910;
	st.shared.u32 	[%r912+16], %r884;
$L__BB5_7:
	bar.sync 	0;
	ld.shared.v4.u32 	{%r913, %r914, %r915, %r916}, [_ZZN3cub18CUB_300001_SM_10006detail4scan16DeviceScanKernelINS2_10policy_hubIjjjjN4cuda3std3__44plusIvEEE10Policy1000EN6thrust24THRUST_300001_SM_1000_NS6detail15normal_iteratorINSD_10device_ptrIjEEEESI_NS0_13ScanTileStateIjLb1EEES9_NS1_10InputValueIjPjEEjjLb0EjEEvT0_T1_T2_iT3_T4_T5_E12temp_storage+16];
	add.s32 	%r917, %r914, %r913;
	setp.eq.s32 	%p147, %r9, 2;
	selp.b32 	%r918, %r917, %r913, %p147;
	add.s32 	%r919, %r917, %r915;
	setp.eq.s32 	%p148, %r9, 3;
	selp.b32 	%r920, %r919, %r918, %p148;
	add.s32 	%r921, %r919, %r916;
	setp.eq.s32 	%p149, %r9, 4;
	selp.b32 	%r922, %r921, %r920, %p149;
	ld.shared.v4.u32 	{%r923, %r924, %r925, %r926}, [_ZZN3cub18CUB_300001_SM_10006detail4scan16DeviceScanKernelINS2_10policy_hubIjjjjN4cuda3std3__44plusIvEEE10Policy1000EN6thrust24THRUST_300001_SM_1000_NS6detail15normal_iteratorINSD_10device_ptrIjEEEESI_NS0_13ScanTileStateIjLb1EEES9_NS1_10InputValueIjPjEEjjLb0EjEEvT0_T1_T2_iT3_T4_T5_E12temp_storage+32];
	add.s32 	%r927, %r921, %r923;
	setp.eq.s32 	%p150, %r9, 5;
	selp.b32 	%r928, %r927, %r922, %p150;
	add.s32 	%r929, %r927, %r924;
	setp.eq.s32 	%p151, %r9, 6;
	selp.b32 	%r930, %r929, %r928, %p151;
	add.s32 	%r931, %r929, %r925;
	setp.eq.s32 	%p152, %r9, 7;
	selp.b32 	%r932, %r931, %r930, %p152;
	add.s32 	%r933, %r931, %r926;
	setp.eq.s32 	%p153, %r9, 8;
	selp.b32 	%r934, %r933, %r932, %p153;
	ld.shared.v4.u32 	{%r935, %r936, %r937, %r938}, [_ZZN3cub18CUB_300001_SM_10006detail4scan16DeviceScanKernelINS2_10policy_hubIjjjjN4cuda3std3__44plusIvEEE10Policy1000EN6thrust24THRUST_300001_SM_1000_NS6detail15normal_iteratorINSD_10device_ptrIjEEEESI_NS0_13ScanTileStateIjLb1EEES9_NS1_10InputValueIjPjEEjjLb0EjEEvT0_T1_T2_iT3_T4_T5_E12temp_storage+48];
	add.s32 	%r939, %r933, %r935;
	setp.eq.s32 	%p154, %r9, 9;
	selp.b32 	%r940, %r939, %r934, %p154;
	add.s32 	%r941, %r939, %r936;
	setp.eq.s32 	%p155, %r9, 10;
	selp.b32 	%r942, %r941, %r940, %p155;
	add.s32 	%r943, %r941, %r937;
	setp.eq.s32 	%p156, %r9, 11;
	selp.b32 	%r944, %r943, %r942, %p156;
	setp.lt.u32 	%p157, %r7, 32;
	selp.b32 	%r945, 0, %r944, %p157;
	setp.eq.s32 	%p158, %r639, 0;
	sub.s32 	%r946, %r884, %r864;
	selp.b32 	%r947, 0, %r946, %p158;
	add.s32 	%r948, %r947, %r997;
	add.s32 	%r1012, %r948, %r945;
	add.s32 	%r949, %r938, %r997;
	add.s32 	%r37, %r949, %r943;
	setp.ne.s32 	%p159, %r7, 0;
	@%p159 bra 	$L__BB5_28;
	add.s64 	%rd55, %rd16, 256;
	mov.b32 	%r950, 101;
	// begin inline asm
	st.relaxed.gpu.v2.u32 [%rd55], {%r950, %r37};
	// end inline asm
	bra.uni 	$L__BB5_28;
$L__BB5_9:
	add.s32 	%r699, %r13, %r12;
	add.s32 	%r700, %r14, %r699;
	add.s32 	%r701, %r15, %r700;
	add.s32 	%r702, %r16, %r701;
	add.s32 	%r703, %r17, %r702;
	add.s32 	%r704, %r18, %r703;
	add.s32 	%r705, %r19, %r704;
	add.s32 	%r706, %r20, %r705;
	add.s32 	%r707, %r21, %r706;
	add.s32 	%r708, %r22, %r707;
	add.s32 	%r709, %r23, %r708;
	add.s32 	%r710, %r24, %r709;
	add.s32 	%r711, %r25, %r710;
	add.s32 	%r712, %r26, %r711;
	add.s32 	%r713, %r27, %r712;
	add.s32 	%r714, %r28, %r713;
	add.s32 	%r715, %r29, %r714;
	add.s32 	%r716, %r30, %r715;
	add.s32 	%r717, %r31, %r716;
	add.s32 	%r718, %r32, %r717;
	add.s32 	%r673, %r33, %r718;
	mov.b32 	%r671, 1;
	mov.b32 	%r696, 0;
	mov.b32 	%r698, -1;
	// begin inline asm
	{  .reg .u32 r0;  .reg .pred p;  shfl.sync.up.b32 r0|p, %r673, %r671, %r696, %r698;  @p add.u32 r0, r0, %r673;  mov.u32 %r669, r0;}
	// end inline asm
	mov.b32 	%r677, 2;
	// begin inline asm
	{  .reg .u32 r0;  .reg .pred p;  shfl.sync.up.b32 r0|p, %r669, %r677, %r696, %r698;  @p add.u32 r0, r0, %r669;  mov.u32 %r675, r0;}
	// end inline asm
	mov.b32 	%r683, 4;
	// begin inline asm
	{  .reg .u32 r0;  .reg .pred p;  shfl.sync.up.b32 r0|p, %r675, %r683, %r696, %r698;  @p add.u32 r0, r0, %r675;  mov.u32 %r681, r0;}
	// end inline asm
	mov.b32 	%r689, 8;
	// begin inline asm
	{  .reg .u32 r0;  .reg .pred p;  shfl.sync.up.b32 r0|p, %r681, %r689, %r696, %r698;  @p add.u32 r0, r0, %r681;  mov.u32 %r687, r0;}
	// end inline asm
	mov.b32 	%r695, 16;
	// begin inline asm
	{  .reg .u32 r0;  .reg .pred p;  shfl.sync.up.b32 r0|p, %r687, %r695, %r696, %r698;  @p add.u32 r0, r0, %r687;  mov.u32 %r693, r0;}
	// end inline asm
	setp.ne.s32 	%p105, %r639, 31;
	@%p105 bra 	$L__BB5_11;
	shl.b32 	%r719, %r9, 2;
	add.s32 	%r721, %r668, %r719;
	st.shared.u32 	[%r721+16], %r693;
$L__BB5_11:
	sub.s32 	%r722, %r693, %r673;
	bar.sync 	0;
	ld.shared.v4.u32 	{%r723, %r724, %r725, %r726}, [_ZZN3cub18CUB_300001_SM_10006detail4scan16DeviceScanKernelINS2_10policy_hubIjjjjN4cuda3std3__44plusIvEEE10Policy1000EN6thrust24THRUST_300001_SM_1000_NS6detail15normal_iteratorINSD_10device_ptrIjEEEESI_NS0_13ScanTileStateIjLb1EEES9_NS1_10InputValueIjPjEEjjLb0EjEEvT0_T1_T2_iT3_T4_T5_E12temp_storage+16];
	add.s32 	%r727, %r724, %r723;
	setp.eq.s32 	%p106, %r9, 2;
	selp.b32 	%r728, %r727, %r723, %p106;
	add.s32 	%r729, %r727, %r725;
	setp.eq.s32 	%p107, %r9, 3;
	selp.b32 	%r730, %r729, %r728, %p107;
	add.s32 	%r731, %r729, %r726;
	setp.eq.s32 	%p108, %r9, 4;
	selp.b32 	%r732, %r731, %r730, %p108;
	ld.shared.v4.u32 	{%r733, %r734, %r735, %r736}, [_ZZN3cub18CUB_300001_SM_10006detail4scan16DeviceScanKernelINS2_10policy_hubIjjjjN4cuda3std3__44plusIvEEE10Policy1000EN6thrust24THRUST_300001_SM_1000_NS6detail15normal_iteratorINSD_10device_ptrIjEEEESI_NS0_13ScanTileStateIjLb1EEES9_NS1_10InputValueIjPjEEjjLb0EjEEvT0_T1_T2_iT3_T4_T5_E12temp_storage+32];
	add.s32 	%r737, %r731, %r733;
	setp.eq.s32 	%p109, %r9, 5;
	selp.b32 	%r738, %r737, %r732, %p109;
	add.s32 	%r739, %r737, %r734;
	setp.eq.s32 	%p110, %r9, 6;
	selp.b32 	%r740, %r739, %r738, %p110;
	add.s32 	%r741, %r739, %r735;
	setp.eq.s32 	%p111, %r9, 7;
	selp.b32 	%r742, %r741, %r740, %p111;
	add.s32 	%r743, %r741, %r736;
	setp.eq.s32 	%p112, %r9, 8;
	selp.b32 	%r744, %r743, %r742, %p112;
	ld.shared.v4.u32 	{%r745, %r746, %r747, %r748}, [_ZZN3cub18CUB_300001_SM_10006detail4scan16DeviceScanKernelINS2_10policy_hubIjjjjN4cuda3std3__44plusIvEEE10Policy1000EN6thrust24THRUST_300001_SM_1000_NS6detail15normal_iteratorINSD_10device_ptrIjEEEESI_NS0_13ScanTileStateIjLb1EEES9_NS1_10InputValueIjPjEEjjLb0EjEEvT0_T1_T2_iT3_T4_T5_E12temp_storage+48];
	add.s32 	%r749, %r743, %r745;
	setp.eq.s32 	%p113, %r9, 9;
	selp.b32 	%r750, %r749, %r744, %p113;
	add.s32 	%r751, %r749, %r746;
	setp.eq.s32 	%p114, %r9, 10;
	selp.b32 	%r752, %r751, %r750, %p114;
	add.s32 	%r753, %r751, %r747;
	setp.eq.s32 	%p115, %r9, 11;
	selp.b32 	%r754, %r753, %r752, %p115;
	add.s32 	%r40, %r753, %r748;
	setp.gt.u32 	%p116, %r7, 31;
	setp.lt.u32 	%p117, %r7, 32;
	setp.eq.s32 	%p118, %r639, 0;
	selp.b32 	%r755, 0, %r722, %p118;
	add.s32 	%r1011, %r754, %r755;
	selp.b32 	%r42, %r722, %r1011, %p117;
	@%p116 bra 	$L__BB5_27;
	setp.ne.s32 	%p119, %r7, 0;
	mul.wide.s32 	%rd44, %r998, 8;
	add.s64 	%rd6, %rd16, %rd44;
	@%p119 bra 	$L__BB5_14;
	st.shared.u32 	[_ZZN3cub18CUB_300001_SM_10006detail4scan16DeviceScanKernelINS2_10policy_hubIjjjjN4cuda3std3__44plusIvEEE10Policy1000EN6thrust24THRUST_300001_SM_1000_NS6detail15normal_iteratorINSD_10device_ptrIjEEEESI_NS0_13ScanTileStateIjLb1EEES9_NS1_10InputValueIjPjEEjjLb0EjEEvT0_T1_T2_iT3_T4_T5_E12temp_storage+12], %r40;
	add.s64 	%rd45, %rd6, 256;
	mov.b32 	%r756, 100;
	// begin inline asm
	st.relaxed.gpu.v2.u32 [%rd45], {%r756, %r40};
	// end inline asm
$L__BB5_14:
	not.b32 	%r762, %r7;
	add.s32 	%r1006, %r998, %r762;
	mov.b32 	%r758, 830;
	// begin inline asm
	nanosleep.u32 %r758;
	// end inline asm
	mul.wide.s32 	%rd47, %r1006, 8;
	add.s64 	%rd48, %rd16, %rd47;
	add.s64 	%rd46, %rd48, 256;
	// begin inline asm
	ld.relaxed.gpu.v2.u32 {%r1008, %r1000}, [%rd46];
	// end inline asm
	mov.b32 	%r1001, 952;
$L__BB5_15:
	setp.eq.s32 	%p120, %r1008, 99;
	mov.b32 	%r763, -1;
	vote.sync.any.pred 	%p121, %p120, %r763;
	not.pred 	%p122, %p121;
	@%p122 bra 	$L__BB5_17;
	mul.lo.s32 	%r858, %r998, 16807;
	and.b32  	%r998, %r858, 2147483647;
	add.s32 	%r859, %r1001, 1;
	rem.u32 	%r855, %r998, %r859;
	// begin inline asm
	nanosleep.u32 %r855;
	// end inline asm
	shr.u32 	%r1001, %r1001, 1;
	// begin inline asm
	ld.relaxed.gpu.v2.u32 {%r1008, %r1000}, [%rd46];
	// end inline asm
	bra.uni 	$L__BB5_15;
$L__BB5_17:
	setp.eq.s32 	%p123, %r1008, 101;
	mov.b32 	%r790, -1;
	vote.sync.ballot.b32 	%r792, %p123, %r790;
	// begin inline asm
	mov.u32 %r765, %lanemask_ge;
	// end inline asm
	and.b32  	%r793, %r792, %r765;
	or.b32  	%r794, %r793, -2147483648;
	add.s32 	%r795, %r794, -1;
	not.b32 	%r796, %r794;
	and.b32  	%r797, %r796, %r795;
	popc.b32 	%r769, %r797;
	mov.b32 	%r768, 1;
	// begin inline asm
	shfl.sync.down.b32 %r766, %r1000, %r768, %r769, %r790;
	// end inline asm
	setp.lt.s32 	%p125, %r639, %r769;
	selp.b32 	%r798, %r766, 0, %p125;
	add.s32 	%r772, %r798, %r1000;
	mov.b32 	%r773, 2;
	// begin inline asm
	shfl.sync.down.b32 %r771, %r772, %r773, %r769, %r790;
	// end inline asm
	add.s32 	%r57, %r639, 2;
	setp.gt.s32 	%p126, %r57, %r769;
	selp.b32 	%r799, 0, %r771, %p126;
	add.s32 	%r777, %r772, %r799;
	mov.b32 	%r778, 4;
	// begin inline asm
	shfl.sync.down.b32 %r776, %r777, %r778, %r769, %r790;
	// end inline asm
	add.s32 	%r58, %r639, 4;
	setp.gt.s32 	%p127, %r58, %r769;
	selp.b32 	%r800, 0, %r776, %p127;
	add.s32 	%r782, %r777, %r800;
	mov.b32 	%r783, 8;
	// begin inline asm
	shfl.sync.down.b32 %r781, %r782, %r783, %r769, %r790;
	// end inline asm
	add.s32 	%r59, %r639, 8;
	setp.gt.s32 	%p128, %r59, %r769;
	selp.b32 	%r801, 0, %r781, %p128;
	add.s32 	%r787, %r782, %r801;
	mov.b32 	%r788, 16;
	// begin inline asm
	shfl.sync.down.b32 %r786, %r787, %r788, %r769, %r790;
	// end inline asm
	add.s32 	%r60, %r639, 16;
	setp.gt.s32 	%p129, %r60, %r769;
	selp.b32 	%r802, 0, %r786, %p129;
	add.s32 	%r1005, %r787, %r802;
	add.s64 	%rd8, %rd16, 256;
	mov.b32 	%r1002, 952;
$L__BB5_18:
	setp.ne.s32 	%p130, %r1008, 101;
	mov.b32 	%r803, -1;
	vote.sync.all.pred 	%p131, %p130, %r803;
	not.pred 	%p132, %p131;
	@%p132 bra 	$L__BB5_23;
	shr.u32 	%r1002, %r1002, 1;
	mul.wide.s32 	%rd51, %r1006, 8;
	add.s64 	%rd52, %rd8, %rd51;
	add.s64 	%rd50, %rd52, -256;
	// begin inline asm
	ld.relaxed.gpu.v2.u32 {%r1008, %r1009}, [%rd50];
	// end inline asm
	mov.u32 	%r1010, %r1002;
$L__BB5_20:
	setp.eq.s32 	%p136, %r1008, 99;
	mov.b32 	%r811, -1;
	vote.sync.any.pred 	%p137, %p136, %r811;
	not.pred 	%p138, %p137;
	@%p138 bra 	$L__BB5_22;
	mul.lo.s32 	%r853, %r998, 16807;
	and.b32  	%r998, %r853, 2147483647;
	add.s32 	%r854, %r1010, 1;
	rem.u32 	%r850, %r998, %r854;
	// begin inline asm
	nanosleep.u32 %r850;
	// end inline asm
	shr.u32 	%r1010, %r1010, 1;
	// begin inline asm
	ld.relaxed.gpu.v2.u32 {%r1008, %r1009}, [%rd50];
	// end inline asm
	bra.uni 	$L__BB5_20;
$L__BB5_22:
	setp.eq.s32 	%p139, %r1008, 101;
	mov.b32 	%r837, -1;
	vote.sync.ballot.b32 	%r838, %p139, %r837;
	and.b32  	%r839, %r838, %r765;
	or.b32  	%r840, %r839, -2147483648;
	add.s32 	%r841, %r840, -1;
	not.b32 	%r842, %r840;
	and.b32  	%r843, %r842, %r841;
	popc.b32 	%r816, %r843;
	mov.b32 	%r815, 1;
	// begin inline asm
	shfl.sync.down.b32 %r813, %r1009, %r815, %r816, %r837;
	// end inline asm
	setp.lt.s32 	%p141, %r639, %r816;
	selp.b32 	%r844, %r813, 0, %p141;
	add.s32 	%r819, %r844, %r1009;
	mov.b32 	%r820, 2;
	// begin inline asm
	shfl.sync.down.b32 %r818, %r819, %r820, %r816, %r837;
	// end inline asm
	setp.gt.s32 	%p142, %r57, %r816;
	selp.b32 	%r845, 0, %r818, %p142;
	add.s32 	%r824, %r819, %r845;
	mov.b32 	%r825, 4;
	// begin inline asm
	shfl.sync.down.b32 %r823, %r824, %r825, %r816, %r837;
	// end inline asm
	setp.gt.s32 	%p143, %r58, %r816;
	selp.b32 	%r846, 0, %r823, %p143;
	add.s32 	%r829, %r824, %r846;
	mov.b32 	%r830, 8;
	// begin inline asm
	shfl.sync.down.b32 %r828, %r829, %r830, %r816, %r837;
	// end inline asm
	setp.gt.s32 	%p144, %r59, %r816;
	selp.b32 	%r847, 0, %r828, %p144;
	add.s32 	%r834, %r829, %r847;
	mov.b32 	%r835, 16;
	// begin inline asm
	shfl.sync.down.b32 %r833, %r834, %r835, %r816, %r837;
	// end inline asm
	setp.gt.s32 	%p145, %r60, %r816;
	selp.b32 	%r848, 0, %r833, %p145;
	add.s32 	%r849, %r848, %r1005;
	add.s32 	%r1005, %r849, %r834;
	add.s32 	%r1006, %r1006, -32;
	bra.uni 	$L__BB5_18;
$L__BB5_23:
	@%p119 bra 	$L__BB5_25;
	add.s32 	%r806, %r1005, %r40;
	add.s64 	%rd49, %rd6, 256;
	mov.b32 	%r805, 101;
	// begin inline asm
	st.relaxed.gpu.v2.u32 [%rd49], {%r805, %r806};
	// end inline asm
	st.shared.u32 	[_ZZN3cub18CUB_300001_SM_10006detail4scan16DeviceScanKernelINS2_10policy_hubIjjjjN4cuda3std3__44plusIvEEE10Policy1000EN6thrust24THRUST_300001_SM_1000_NS6detail15normal_iteratorINSD_10device_ptrIjEEEESI_NS0_13ScanTileStateIjLb1EEES9_NS1_10InputValueIjPjEEjjLb0EjEEvT0_T1_T2_iT3_T4_T5_E12temp_storage+4], %r1005;
	st.shared.u32 	[_ZZN3cub18CUB_300001_SM_10006detail4scan16DeviceScanKernelINS2_10policy_hubIjjjjN4cuda3std3__44plusIvEEE10Policy1000EN6thrust24THRUST_300001_SM_1000_NS6detail15normal_iteratorINSD_10device_ptrIjEEEESI_NS0_13ScanTileStateIjLb1EEES9_NS1_10InputValueIjPjEEjjLb0EjEEvT0_T1_T2_iT3_T4_T5_E12temp_storage+8], %r806;
$L__BB5_25:
	setp.ne.s32 	%p134, %r639, 0;
	mov.u32 	%r1011, %r42;
	@%p134 bra 	$L__BB5_27;
	st.shared.u32 	[_ZZN3cub18CUB_300001_SM_10006detail4scan16DeviceScanKernelINS2_10policy_hubIjjjjN4cuda3std3__44plusIvEEE10Policy1000EN6thrust24THRUST_300001_SM_1000_NS6detail15normal_iteratorINSD_10device_ptrIjEEEESI_NS0_13ScanTileStateIjLb1EEES9_NS1_10InputValueIjPjEEjjLb0EjEEvT0_T1_T2_iT3_T4_T5_E12temp_storage+76], %r1005;
	mov.u32 	%r1011, %r1005;
$L__BB5_27:
	bar.sync 	0;
	setp.eq.s32 	%p135, %r7, 0;
	ld.shared.u32 	%r807, [_ZZN3cub18CUB_300001_SM_10006detail4scan16DeviceScanKernelINS2_10policy_hubIjjjjN4cuda3std3__44plusIvEEE10Policy1000EN6thrust24THRUST_300001_SM_1000_NS6detail15normal_iteratorINSD_10device_ptrIjEEEESI_NS0_13ScanTileStateIjLb1EEES9_NS1_10InputValueIjPjEEjjLb0EjEEvT0_T1_T2_iT3_T4_T5_E12temp_storage+76];
	selp.b32 	%r808, 0, %r807, %p135;
	add.s32 	%r1012, %r808, %r1011;
$L__BB5_28:
	add.s32 	%r952, %r1012, %r12;
	add.s32 	%r953, %r13, %r952;
	add.s32 	%r954, %r14, %r953;
	add.s32 	%r955, %r15, %r954;
	add.s32 	%r956, %r16, %r955;
	add.s32 	%r957, %r17, %r956;
	add.s32 	%r958, %r18, %r957;
	add.s32 	%r959, %r19, %r958;
	add.s32 	%r960, %r20, %r959;
	add.s32 	%r961, %r21, %r960;
	add.s32 	%r962, %r22, %r961;
	add.s32 	%r963, %r23, %r962;
	add.s32 	%r964, %r24, %r963;
	add.s32 	%r965, %r25, %r964;
	add.s32 	%r966, %r26, %r965;
	add.s32 	%r967, %r27, %r966;
	add.s32 	%r968, %r28, %r967;
	add.s32 	%r969, %r29, %r968;
	add.s32 	%r970, %r30, %r969;
	add.s32 	%r971, %r31, %r970;
	add.s32 	%r972, %r32, %r971;
	bar.sync 	0;
	st.shared.v2.u32 	[%r11], {%r1012, %r952};
	st.shared.v2.u32 	[%r11+8], {%r953, %r954};
	st.shared.v2.u32 	[%r11+16], {%r955, %r956};
	st.shared.v2.u32 	[%r11+24], {%r957, %r958};
	st.shared.v2.u32 	[%r11+32], {%r959, %r960};
	st.shared.v2.u32 	[%r11+40], {%r961, %r962};
	st.shared.v2.u32 	[%r11+48], {%r963, %r964};
	st.shared.v2.u32 	[%r11+56], {%r965, %r966};
	st.shared.v2.u32 	[%r11+64], {%r967, %r968};
	st.shared.v2.u32 	[%r11+72], {%r969, %r970};
	st.shared.v2.u32 	[%r11+80], {%r971, %r972};
	bar.warp.sync 	-1;
	ld.shared.u32 	%r973, [%r10];
	ld.shared.u32 	%r974, [%r10+128];
	ld.shared.u32 	%r975, [%r10+256];
	ld.shared.u32 	%r976, [%r10+384];
	ld.shared.u32 	%r977, [%r10+512];
	ld.shared.u32 	%r978, [%r10+640];
	ld.shared.u32 	%r979, [%r10+768];
	ld.shared.u32 	%r980, [%r10+896];
	ld.shared.u32 	%r981, [%r10+1024];
	ld.shared.u32 	%r982, [%r10+1152];
	ld.shared.u32 	%r983, [%r10+1280];
	ld.shared.u32 	%r984, [%r10+1408];
	ld.shared.u32 	%r985, [%r10+1536];
	ld.shared.u32 	%r986, [%r10+1664];
	ld.shared.u32 	%r987, [%r10+1792];
	ld.shared.u32 	%r988, [%r10+1920];
	ld.shared.u32 	%r989, [%r10+2048];
	ld.shared.u32 	%r990, [%r10+2176];
	ld.shared.u32 	%r991, [%r10+2304];
	ld.shared.u32 	%r992, [%r10+2432];
	ld.shared.u32 	%r993, [%r10+2560];
	ld.shared.u32 	%r994, [%r10+2688];
	add.s64 	%rd57, %rd4, %rd42;
	st.global.u32 	[%rd57], %r973;
	st.global.u32 	[%rd57+128], %r974;
	st.global.u32 	[%rd57+256], %r975;
	st.global.u32 	[%rd57+384], %r976;
	st.global.u32 	[%rd57+512], %r977;
	st.global.u32 	[%rd57+640], %r978;
	st.global.u32 	[%rd57+768], %r979;
	st.global.u32 	[%rd57+896], %r980;
	st.global.u32 	[%rd57+1024], %r981;
	st.global.u32 	[%rd57+1152], %r982;
	st.global.u32 	[%rd57+1280], %r983;
	st.global.u32 	[%rd57+1408], %r984;
	st.global.u32 	[%rd57+1536], %r985;
	st.global.u32 	[%rd57+1664], %r986;
	st.global.u32 	[%rd57+1792], %r987;
	st.global.u32 	[%rd57+1920], %r988;
	st.global.u32 	[%rd57+2048], %r989;
	st.global.u32 	[%rd57+2176], %r990;
	st.global.u32 	[%rd57+2304], %r991;
	st.global.u32 	[%rd57+2432], %r992;
	st.global.u32 	[%rd57+2560], %r993;
	st.global.u32 	[%rd57+2688], %r994;
	bra.uni 	$L__BB5_143;
$L__BB5_29:
	setp.eq.s32 	%p3, %r6, 0;
	@%p3 bra 	$L__BB5_143;
	mul.wide.u32 	%rd18, %r5, 4;
	add.s64 	%rd19, %rd3, %rd18;
	mov.u32 	%r85, %tid.x;
	ld.global.u32 	%r1034, [%rd19];
	and.b32  	%r242, %r85, 31;
	and.b32  	%r243, %r85, 992;
	mul.lo.s32 	%r244, %r243, 22;
	or.b32  	%r87, %r244, %r242;
	setp.ge.u32 	%p4, %r87, %r6;
	shl.b32 	%r245, %r87, 2;
	cvt.u64.u32 	%rd20, %r245;
	add.s64 	%rd10, %rd19, %rd20;
	mov.u32 	%r1013, %r1034;
	@%p4 bra 	$L__BB5_32;
	ld.global.u32 	%r1013, [%rd10];
$L__BB5_32:
	add.s32 	%r90, %r87, 32;
	setp.ge.u32 	%p5, %r90, %r6;
	mov.u32 	%r1014, %r1034;
	@%p5 bra 	$L__BB5_34;
	ld.global.u32 	%r1014, [%rd10+128];
$L__BB5_34:
	add.s32 	%r93, %r87, 64;
	setp.ge.u32 	%p6, %r93, %r6;
	mov.u32 	%r1015, %r1034;
	@%p6 bra 	$L__BB5_36;
	ld.global.u32 	%r1015, [%rd10+256];
$L__BB5_36:
	add.s32 	%r96, %r87, 96;
	setp.ge.u32 	%p7, %r96, %r6;
	mov.u32 	%r1016, %r1034;
	@%p7 bra 	$L__BB5_38;
	ld.global.u32 	%r1016, [%rd10+384];
$L__BB5_38:
	add.s32 	%r246, %r87, 128;
	setp.ge.u32 	%p8, %r246, %r6;
	mov.u32 	%r1017, %r1034;
	@%p8 bra 	$L__BB5_40;
	ld.global.u32 	%r1017, [%rd10+512];
$L__BB5_40:
	add.s32 	%r247, %r87, 160;
	setp.ge.u32 	%p9, %r247, %r6;
	mov.u32 	%r1018, %r1034;
	@%p9 bra 	$L__BB5_42;
	ld.global.u32 	%r1018, [%rd10+640];
$L__BB5_42:
	add.s32 	%r248, %r87, 192;
	setp.ge.u32 	%p10, %r248, %r6;
	mov.u32 	%r1019, %r1034;
	@%p10 bra 	$L__BB5_44;
	ld.global.u32 	%r1019, [%rd10+768];
$L__BB5_44:
	add.s32 	%r249, %r87, 224;
	setp.ge.u32 	%p11, %r249, %r6;
	mov.u32 	%r1020, %r1034;
	@%p11 bra 	$L__BB5_46;
	ld.global.u32 	%r1020, [%rd10+896];
$L__BB5_46:
	add.s32 	%r250, %r87, 256;
	setp.ge.u32 	%p12, %r250, %r6;
	mov.u32 	%r1021, %r1034;
	@%p12 bra 	$L__BB5_48;
	ld.global.u32 	%r1021, [%rd10+1024];
$L__BB5_48:
	add.s32 	%r251, %r87, 288;
	setp.ge.u32 	%p13, %r251, %r6;
	mov.u32 	%r1022, %r1034;
	@%p13 bra 	$L__BB5_50;
	ld.global.u32 	%r1022, [%rd10+1152];
$L__BB5_50:
	add.s32 	%r111, %r87, 320;
	setp.ge.u32 	%p14, %r111, %r6;
	mov.u32 	%r1023, %r1034;
	@%p14 bra 	$L__BB5_52;
	ld.global.u32 	%r1023, [%rd10+1280];
$L__BB5_52:
	add.s32 	%r114, %r87, 352;
	setp.ge.u32 	%p15, %r114, %r6;
	mov.u32 	%r1024, %r1034;
	@%p15 bra 	$L__BB5_54;
	ld.global.u32 	%r1024, [%rd10+1408];
$L__BB5_54:
	add.s32 	%r117, %r87, 384;
	setp.ge.u32 	%p16, %r117, %r6;
	mov.u32 	%r1025, %r1034;
	@%p16 bra 	$L__BB5_56;
	ld.global.u32 	%r1025, [%rd10+1536];
$L__BB5_56:
	add.s32 	%r120, %r87, 416;
	setp.ge.u32 	%p17, %r120, %r6;
	mov.u32 	%r1026, %r1034;
	@%p17 bra 	$L__BB5_58;
	ld.global.u32 	%r1026, [%rd10+1664];
$L__BB5_58:
	add.s32 	%r252, %r87, 448;
	setp.ge.u32 	%p18, %r252, %r6;
	mov.u32 	%r1027, %r1034;
	@%p18 bra 	$L__BB5_60;
	ld.global.u32 	%r1027, [%rd10+1792];
$L__BB5_60:
	add.s32 	%r253, %r87, 480;
	setp.ge.u32 	%p19, %r253, %r6;
	mov.u32 	%r1028, %r1034;
	@%p19 bra 	$L__BB5_62;
	ld.global.u32 	%r1028, [%rd10+1920];
$L__BB5_62:
	add.s32 	%r254, %r87, 512;
	setp.ge.u32 	%p20, %r254, %r6;
	mov.u32 	%r1029, %r1034;
	@%p20 bra 	$L__BB5_64;
	ld.global.u32 	%r1029, [%rd10+2048];
$L__BB5_64:
	add.s32 	%r129, %r87, 544;
	setp.ge.u32 	%p21, %r129, %r6;
	mov.u32 	%r1030, %r1034;
	@%p21 bra 	$L__BB5_66;
	ld.global.u32 	%r1030, [%rd10+2176];
$L__BB5_66:
	add.s32 	%r132, %r87, 576;
	setp.ge.u32 	%p22, %r132, %r6;
	mov.u32 	%r1031, %r1034;
	@%p22 bra 	$L__BB5_68;
	ld.global.u32 	%r1031, [%rd10+2304];
$L__BB5_68:
	add.s32 	%r255, %r87, 608;
	setp.ge.u32 	%p23, %r255, %r6;
	mov.u32 	%r1032, %r1034;
	@%p23 bra 	$L__BB5_70;
	ld.global.u32 	%r1032, [%rd10+2432];
$L__BB5_70:
	add.s32 	%r256, %r87, 640;
	setp.ge.u32 	%p24, %r256, %r6;
	mov.u32 	%r1033, %r1034;
	@%p24 bra 	$L__BB5_72;
	ld.global.u32 	%r1033, [%rd10+2560];
$L__BB5_72:
	add.s32 	%r139, %r87, 672;
	setp.ge.u32 	%p25, %r139, %r6;
	@%p25 bra 	$L__BB5_74;
	ld.global.u32 	%r1034, [%rd10+2688];
$L__BB5_74:
	// begin inline asm
	mov.u32 %r257, %laneid;
	// end inline asm
	shr.u32 	%r143, %r85, 5;
	mad.lo.s32 	%r258, %r143, 704, %r257;
	shl.b32 	%r259, %r258, 2;
	mov.u32 	%r260, _ZZN3cub18CUB_300001_SM_10006detail4scan16DeviceScanKernelINS2_10policy_hubIjjjjN4cuda3std3__44plusIvEEE10Policy1000EN6thrust24THRUST_300001_SM_1000_NS6detail15normal_iteratorINSD_10device_ptrIjEEEESI_NS0_13ScanTileStateIjLb1EEES9_NS1_10InputValueIjPjEEjjLb0EjEEvT0_T1_T2_iT3_T4_T5_E12temp_storage;
	add.s32 	%r144, %r260, %r259;
	st.shared.u32 	[%r144], %r1013;
	st.shared.u32 	[%r144+128], %r1014;
	st.shared.u32 	[%r144+256], %r1015;
	st.shared.u32 	[%r144+384], %r1016;
	st.shared.u32 	[%r144+512], %r1017;
	st.shared.u32 	[%r144+640], %r1018;
	st.shared.u32 	[%r144+768], %r1019;
	st.shared.u32 	[%r144+896], %r1020;
	st.shared.u32 	[%r144+1024], %r1021;
	st.shared.u32 	[%r144+1152], %r1022;
	st.shared.u32 	[%r144+1280], %r1023;
	st.shared.u32 	[%r144+1408], %r1024;
	st.shared.u32 	[%r144+1536], %r1025;
	st.shared.u32 	[%r144+1664], %r1026;
	st.shared.u32 	[%r144+1792], %r1027;
	st.shared.u32 	[%r144+1920], %r1028;
	st.shared.u32 	[%r144+2048], %r1029;
	st.shared.u32 	[%r144+2176], %r1030;
	st.shared.u32 	[%r144+2304], %r1031;
	st.shared.u32 	[%r144+2432], %r1032;
	st.shared.u32 	[%r144+2560], %r1033;
	st.shared.u32 	[%r144+2688], %r1034;
	bar.warp.sync 	-1;
	mad.lo.s32 	%r145, %r257, 84, %r144;
	ld.shared.v2.u32 	{%r146, %r147}, [%r145];
	ld.shared.v2.u32 	{%r148, %r149}, [%r145+8];
	ld.shared.v2.u32 	{%r150, %r151}, [%r145+16];
	ld.shared.v2.u32 	{%r152, %r153}, [%r145+24];
	ld.shared.v2.u32 	{%r154, %r155}, [%r145+32];
	ld.shared.v2.u32 	{%r156, %r157}, [%r145+40];
	ld.shared.v2.u32 	{%r158, %r159}, [%r145+48];
	ld.shared.v2.u32 	{%r160, %r161}, [%r145+56];
	ld.shared.v2.u32 	{%r162, %r163}, [%r145+64];
	ld.shared.v2.u32 	{%r164, %r165}, [%r145+72];
	ld.shared.v2.u32 	{%r166, %r167}, [%r145+80];
	bar.sync 	0;
	setp.ne.s32 	%p26, %r998, 0;
	@%p26 bra 	$L__BB5_78;
	add.s32 	%r490, %r147, %r146;
	add.s32 	%r491, %r148, %r490;
	add.s32 	%r492, %r149, %r491;
	add.s32 	%r493, %r150, %r492;
	add.s32 	%r494, %r151, %r493;
	add.s32 	%r495, %r152, %r494;
	add.s32 	%r496, %r153, %r495;
	add.s32 	%r497, %r154, %r496;
	add.s32 	%r498, %r155, %r497;
	add.s32 	%r499, %r156, %r498;
	add.s32 	%r500, %r157, %r499;
	add.s32 	%r501, %r158, %r500;
	add.s32 	%r502, %r159, %r501;
	add.s32 	%r503, %r160, %r502;
	add.s32 	%r504, %r161, %r503;
	add.s32 	%r505, %r162, %r504;
	add.s32 	%r506, %r163, %r505;
	add.s32 	%r507, %r164, %r506;
	add.s32 	%r508, %r165, %r507;
	add.s32 	%r509, %r166, %r508;
	add.s32 	%r464, %r167, %r509;
	mov.b32 	%r462, 1;
	mov.b32 	%r487, 0;
	mov.b32 	%r489, -1;
	// begin inline asm
	{  .reg .u32 r0;  .reg .pred p;  shfl.sync.up.b32 r0|p, %r464, %r462, %r487, %r489;  @p add.u32 r0, r0, %r464;  mov.u32 %r460, r0;}
	// end inline asm
	mov.b32 	%r468, 2;
	// begin inline asm
	{  .reg .u32 r0;  .reg .pred p;  shfl.sync.up.b32 r0|p, %r460, %r468, %r487, %r489;  @p add.u32 r0, r0, %r460;  mov.u32 %r466, r0;}
	// end inline asm
	mov.b32 	%r474, 4;
	// begin inline asm
	{  .reg .u32 r0;  .reg .pred p;  shfl.sync.up.b32 r0|p, %r466, %r474, %r487, %r489;  @p add.u32 r0, r0, %r466;  mov.u32 %r472, r0;}
	// end inline asm
	mov.b32 	%r480, 8;
	// begin inline asm
	{  .reg .u32 r0;  .reg .pred p;  shfl.sync.up.b32 r0|p, %r472, %r480, %r487, %r489;  @p add.u32 r0, r0, %r472;  mov.u32 %r478, r0;}
	// end inline asm
	mov.b32 	%r486, 16;
	// begin inline asm
	{  .reg .u32 r0;  .reg .pred p;  shfl.sync.up.b32 r0|p, %r478, %r486, %r487, %r489;  @p add.u32 r0, r0, %r478;  mov.u32 %r484, r0;}
	// end inline asm
	setp.ne.s32 	%p68, %r257, 31;
	@%p68 bra 	$L__BB5_77;
	shl.b32 	%r510, %r143, 2;
	mov.u32 	%r511, _ZZN3cub18CUB_300001_SM_10006detail4scan16DeviceScanKernelINS2_10policy_hubIjjjjN4cuda3std3__44plusIvEEE10Policy1000EN6thrust24THRUST_300001_SM_1000_NS6detail15normal_iteratorINSD_10device_ptrIjEEEESI_NS0_13ScanTileStateIjLb1EEES9_NS1_10InputValueIjPjEEjjLb0EjEEvT0_T1_T2_iT3_T4_T5_E12temp_storage;
	add.s32 	%r512, %r511, %r510;
	st.shared.u32 	[%r512+16], %r484;
$L__BB5_77:
	bar.sync 	0;
	ld.shared.v4.u32 	{%r513, %r514, %r515, %r516}, [_ZZN3cub18CUB_300001_SM_10006detail4scan16DeviceScanKernelINS2_10policy_hubIjjjjN4cuda3std3__44plusIvEEE10Policy1000EN6thrust24THRUST_300001_SM_1000_NS6detail15normal_iteratorINSD_10device_ptrIjEEEESI_NS0_13ScanTileStateIjLb1EEES9_NS1_10InputValueIjPjEEjjLb0EjEEvT0_T1_T2_iT3_T4_T5_E12temp_storage+16];
	add.s32 	%r517, %r514, %r513;
	setp.eq.s32 	%p69, %r143, 2;
	selp.b32 	%r518, %r517, %r513, %p69;
	add.s32 	%r519, %r517, %r515;
	setp.eq.s32 	%p70, %r143, 3;
	selp.b32 	%r520, %r519, %r518, %p70;
	add.s32 	%r521, %r519, %r516;
	setp.eq.s32 	%p71, %r143, 4;
	selp.b32 	%r522, %r521, %r520, %p71;
	ld.shared.v4.u32 	{%r523, %r524, %r525, %r526}, [_ZZN3cub18CUB_300001_SM_10006detail4scan16DeviceScanKernelINS2_10policy_hubIjjjjN4cuda3std3__44plusIvEEE10Policy1000EN6thrust24THRUST_300001_SM_1000_NS6detail15normal_iteratorINSD_10device_ptrIjEEEESI_NS0_13ScanTileStateIjLb1EEES9_NS1_10InputValueIjPjEEjjLb0EjEEvT0_T1_T2_iT3_T4_T5_E12temp_storage+32];
	add.s32 	%r527, %r521, %r523;
	setp.eq.s32 	%p72, %r143, 5;
	selp.b32 	%r528, %r527, %r522, %p72;
	add.s32 	%r529, %r527, %r524;
	setp.eq.s32 	%p73, %r143, 6;
	selp.b32 	%r530, %r529, %r528, %p73;
	add.s32 	%r531, %r529, %r525;
	setp.eq.s32 	%p74, %r143, 7;
	selp.b32 	%r532, %r531, %r530, %p74;
	add.s32 	%r533, %r531, %r526;
	setp.eq.s32 	%p75, %r143, 8;
	selp.b32 	%r534, %r533, %r532, %p75;
	.pragma "used_bytes_mask 4095";
	ld.shared.v4.u32 	{%r535, %r536, %r537, %r538}, [_ZZN3cub18CUB_300001_SM_10006detail4scan16DeviceScanKernelINS2_10policy_hubIjjjjN4cuda3std3__44plusIvEEE10Policy1000EN6thrust24THRUST_300001_SM_1000_NS6detail15normal_iteratorINSD_10device_ptrIjEEEESI_NS0_13ScanTileStateIjLb1EEES9_NS1_10InputValueIjPjEEjjLb0EjEEvT0_T1_T2_iT3_T4_T5_E12temp_storage+48];
	add.s32 	%r539, %r533, %r535;
	setp.eq.s32 	%p76, %r143, 9;
	selp.b32 	%r540, %r539, %r534, %p76;
	add.s32 	%r541, %r539, %r536;
	setp.eq.s32 	%p77, %r143, 10;
	selp.b32 	%r542, %r541, %r540, %p77;
	add.s32 	%r543, %r541, %r537;
	setp.eq.s32 	%p78, %r143, 11;
	selp.b32 	%r544, %r543, %r542, %p78;
	setp.lt.u32 	%p79, %r85, 32;
	selp.b32 	%r545, 0, %r544, %p79;
	setp.eq.s32 	%p80, %r257, 0;
	sub.s32 	%r546, %r484, %r464;
	selp.b32 	%r547, 0, %r546, %p80;
	add.s32 	%r548, %r547, %r997;
	add.s32 	%r1049, %r548, %r545;
	bra.uni 	$L__BB5_97;
$L__BB5_78:
	add.s32 	%r291, %r147, %r146;
	add.s32 	%r292, %r148, %r291;
	add.s32 	%r293, %r149, %r292;
	add.s32 	%r294, %r150, %r293;
	add.s32 	%r295, %r151, %r294;
	add.s32 	%r296, %r152, %r295;
	add.s32 	%r297, %r153, %r296;
	add.s32 	%r298, %r154, %r297;
	add.s32 	%r299, %r155, %r298;
	add.s32 	%r300, %r156, %r299;
	add.s32 	%r301, %r157, %r300;
	add.s32 	%r302, %r158, %r301;
	add.s32 	%r303, %r159, %r302;
	add.s32 	%r304, %r160, %r303;
	add.s32 	%r305, %r161, %r304;
	add.s32 	%r306, %r162, %r305;
	add.s32 	%r307, %r163, %r306;
	add.s32 	%r308, %r164, %r307;
	add.s32 	%r309, %r165, %r308;
	add.s32 	%r310, %r166, %r309;
	add.s32 	%r265, %r167, %r310;
	mov.b32 	%r263, 1;
	mov.b32 	%r288, 0;
	mov.b32 	%r290, -1;
	// begin inline asm
	{  .reg .u32 r0;  .reg .pred p;  shfl.sync.up.b32 r0|p, %r265, %r263, %r288, %r290;  @p add.u32 r0, r0, %r265;  mov.u32 %r261, r0;}
	// end inline asm
	mov.b32 	%r269, 2;
	// begin inline asm
	{  .reg .u32 r0;  .reg .pred p;  shfl.sync.up.b32 r0|p, %r261, %r269, %r288, %r290;  @p add.u32 r0, r0, %r261;  mov.u32 %r267, r0;}
	// end inline asm
	mov.b32 	%r275, 4;
	// begin inline asm
	{  .reg .u32 r0;  .reg .pred p;  shfl.sync.up.b32 r0|p, %r267, %r275, %r288, %r290;  @p add.u32 r0, r0, %r267;  mov.u32 %r273, r0;}
	// end inline asm
	mov.b32 	%r281, 8;
	// begin inline asm
	{  .reg .u32 r0;  .reg .pred p;  shfl.sync.up.b32 r0|p, %r273, %r281, %r288, %r290;  @p add.u32 r0, r0, %r273;  mov.u32 %r279, r0;}
	// end inline asm
	mov.b32 	%r287, 16;
	// begin inline asm
	{  .reg .u32 r0;  .reg .pred p;  shfl.sync.up.b32 r0|p, %r279, %r287, %r288, %r290;  @p add.u32 r0, r0, %r279;  mov.u32 %r285, r0;}
	// end inline asm
	setp.ne.s32 	%p27, %r257, 31;
	@%p27 bra 	$L__BB5_80;
	shl.b32 	%r311, %r143, 2;
	mov.u32 	%r312, _ZZN3cub18CUB_300001_SM_10006detail4scan16DeviceScanKernelINS2_10policy_hubIjjjjN4cuda3std3__44plusIvEEE10Policy1000EN6thrust24THRUST_300001_SM_1000_NS6detail15normal_iteratorINSD_10device_ptrIjEEEESI_NS0_13ScanTileStateIjLb1EEES9_NS1_10InputValueIjPjEEjjLb0EjEEvT0_T1_T2_iT3_T4_T5_E12temp_storage;
	add.s32 	%r313, %r312, %r311;
	st.shared.u32 	[%r313+16], %r285;
$L__BB5_80:
	sub.s32 	%r314, %r285, %r265;
	bar.sync 	0;
	ld.shared.v4.u32 	{%r315, %r316, %r317, %r318}, [_ZZN3cub18CUB_300001_SM_10006detail4scan16DeviceScanKernelINS2_10policy_hubIjjjjN4cuda3std3__44plusIvEEE10Policy1000EN6thrust24THRUST_300001_SM_1000_NS6detail15normal_iteratorINSD_10device_ptrIjEEEESI_NS0_13ScanTileStateIjLb1EEES9_NS1_10InputValueIjPjEEjjLb0EjEEvT0_T1_T2_iT3_T4_T5_E12temp_storage+16];
	add.s32 	%r319, %r316, %r315;
	setp.eq.s32 	%p28, %r143, 2;
	selp.b32 	%r320, %r319, %r315, %p28;
	add.s32 	%r321, %r319, %r317;
	setp.eq.s32 	%p29, %r143, 3;
	selp.b32 	%r322, %r321, %r320, %p29;
	add.s32 	%r323, %r321, %r318;
	setp.eq.s32 	%p30, %r143, 4;
	selp.b32 	%r324, %r323, %r322, %p30;
	ld.shared.v4.u32 	{%r325, %r326, %r327, %r328}, [_ZZN3cub18CUB_300001_SM_10006detail4scan16DeviceScanKernelINS2_10policy_hubIjjjjN4cuda3std3__44plusIvEEE10Policy1000EN6thrust24THRUST_300001_SM_1000_NS6detail15normal_iteratorINSD_10device_ptrIjEEEESI_NS0_13ScanTileStateIjLb1EEES9_NS1_10InputValueIjPjEEjjLb0EjEEvT0_T1_T2_iT3_T4_T5_E12temp_storage+32];
	add.s32 	%r329, %r323, %r325;
	setp.eq.s32 	%p31, %r143, 5;
	selp.b32 	%r330, %r329, %r324, %p31;
	add.s32 	%r331, %r329, %r326;
	setp.eq.s32 	%p32, %r143, 6;
	selp.b32 	%r332, %r331, %r330, %p32;
	add.s32 	%r333, %r331, %r327;
	setp.eq.s32 	%p33, %r143, 7;
	selp.b32 	%r334, %r333, %r332, %p33;
	add.s32 	%r335, %r333, %r328;
	setp.eq.s32 	%p34, %r143, 8;
	selp.b32 	%r336, %r335, %r334, %p34;
	ld.shared.v4.u32 	{%r337, %r338, %r339, %r340}, [_ZZN3cub18CUB_300001_SM_10006detail4scan16DeviceScanKernelINS2_10policy_hubIjjjjN4cuda3std3__44plusIvEEE10Policy1000EN6thrust24THRUST_300001_SM_1000_NS6detail15normal_iteratorINSD_10device_ptrIjEEEESI_NS0_13ScanTileStateIjLb1EEES9_NS1_10InputValueIjPjEEjjLb0EjEEvT0_T1_T2_iT3_T4_T5_E12temp_storage+48];
	add.s32 	%r341, %r335, %r337;
	setp.eq.s32 	%p35, %r143, 9;
	selp.b32 	%r342, %r341, %r336, %p35;
	add.s32 	%r343, %r341, %r338;
	setp.eq.s32 	%p36, %r143, 10;
	selp.b32 	%r344, %r343, %r342, %p36;
	add.s32 	%r345, %r343, %r339;
	setp.eq.s32 	%p37, %r143, 11;
	selp.b32 	%r346, %r345, %r344, %p37;
	add.s32 	%r173, %r345, %r340;
	setp.gt.u32 	%p38, %r85, 31;
	setp.lt.u32 	%p39, %r85, 32;
	setp.eq.s32 	%p40, %r257, 0;
	selp.b32 	%r347, 0, %r314, %p40;
	add.s32 	%r1048, %r346, %r347;
	selp.b32 	%r175, %r314, %r1048, %p39;
	@%p38 bra 	$L__BB5_96;
	setp.ne.s32 	%p41, %r85, 0;
	mul.wide.s32 	%rd21, %r998, 8;
	add.s64 	%rd11, %rd16, %rd21;
	@%p41 bra 	$L__BB5_83;
	st.shared.u32 	[_ZZN3cub18CUB_300001_SM_10006detail4scan16DeviceScanKernelINS2_10policy_hubIjjjjN4cuda3std3__44plusIvEEE10Policy1000EN6thrust24THRUST_300001_SM_1000_NS6detail15normal_iteratorINSD_10device_ptrIjEEEESI_NS0_13ScanTileStateIjLb1EEES9_NS1_10InputValueIjPjEEjjLb0EjEEvT0_T1_T2_iT3_T4_T5_E12temp_storage+12], %r173;
	add.s64 	%rd22, %rd11, 256;
	mov.b32 	%r348, 100;
	// begin inline asm
	st.relaxed.gpu.v2.u32 [%rd22], {%r348, %r173};
	// end inline asm
$L__BB5_83:
	not.b32 	%r354, %r85;
	add.s32 	%r1043, %r998, %r354;
	mov.b32 	%r350, 830;
	// begin inline asm
	nanosleep.u32 %r350;
	// end inline asm
	mul.wide.s32 	%rd24, %r1043, 8;
	add.s64 	%rd25, %rd16, %rd24;
	add.s64 	%rd23, %rd25, 256;
	// begin inline asm
	ld.relaxed.gpu.v2.u32 {%r1045, %r1037}, [%rd23];
	// end inline asm
	mov.b32 	%r1038, 952;
$L__BB5_84:
	setp.eq.s32 	%p42, %r1045, 99;
	mov.b32 	%r355, -1;
	vote.sync.any.pred 	%p43, %p42, %r355;
	not.pred 	%p44, %p43;
	@%p44 bra 	$L__BB5_86;
	mul.lo.s32 	%r458, %r998, 16807;
	and.b32  	%r998, %r458, 2147483647;
	add.s32 	%r459, %r1038, 1;
	rem.u32 	%r455, %r998, %r459;
	// begin inline asm
	nanosleep.u32 %r455;
	// end inline asm
	shr.u32 	%r1038, %r1038, 1;
	// begin inline asm
	ld.relaxed.gpu.v2.u32 {%r1045, %r1037}, [%rd23];
	// end inline asm
	bra.uni 	$L__BB5_84;
$L__BB5_86:
	setp.eq.s32 	%p45, %r1045, 101;
	mov.b32 	%r382, -1;
	vote.sync.ballot.b32 	%r384, %p45, %r382;
	// begin inline asm
	mov.u32 %r357, %lanemask_ge;
	// end inline asm
	and.b32  	%r385, %r384, %r357;
	or.b32  	%r386, %r385, -2147483648;
	add.s32 	%r387, %r386, -1;
	not.b32 	%r388, %r386;
	and.b32  	%r389, %r388, %r387;
	popc.b32 	%r361, %r389;
	mov.b32 	%r360, 1;
	// begin inline asm
	shfl.sync.down.b32 %r358, %r1037, %r360, %r361, %r382;
	// end inline asm
	setp.lt.s32 	%p47, %r257, %r361;
	selp.b32 	%r390, %r358, 0, %p47;
	add.s32 	%r364, %r390, %r1037;
	mov.b32 	%r365, 2;
	// begin inline asm
	shfl.sync.down.b32 %r363, %r364, %r365, %r361, %r382;
	// end inline asm
	add.s32 	%r391, %r257, 2;
	setp.gt.s32 	%p48, %r391, %r361;
	selp.b32 	%r392, 0, %r363, %p48;
	add.s32 	%r369, %r364, %r392;
	mov.b32 	%r370, 4;
	// begin inline asm
	shfl.sync.down.b32 %r368, %r369, %r370, %r361, %r382;
	// end inline asm
	add.s32 	%r393, %r257, 4;
	setp.gt.s32 	%p49, %r393, %r361;
	selp.b32 	%r394, 0, %r368, %p49;
	add.s32 	%r374, %r369, %r394;
	mov.b32 	%r375, 8;
	// begin inline asm
	shfl.sync.down.b32 %r373, %r374, %r375, %r361, %r382;
	// end inline asm
	add.s32 	%r395, %r257, 8;
	setp.gt.s32 	%p50, %r395, %r361;
	selp.b32 	%r396, 0, %r373, %p50;
	add.s32 	%r379, %r374, %r396;
	mov.b32 	%r380, 16;
	// begin inline asm
	shfl.sync.down.b32 %r378, %r379, %r380, %r361, %r382;
	// end inline asm
	add.s32 	%r397, %r257, 16;
	setp.gt.s32 	%p51, %r397, %r361;
	selp.b32 	%r398, 0, %r378, %p51;
	add.s32 	%r1041, %r379, %r398;
	add.s64 	%rd12, %rd16, 256;
	mov.b32 	%r1039, 952;
$L__BB5_87:
	setp.ne.s32 	%p52, %r1045, 101;
	mov.b32 	%r399, -1;
	vote.sync.all.pred 	%p53, %p52, %r399;
	not.pred 	%p54, %p53;
	@%p54 bra 	$L__BB5_92;
	shr.u32 	%r1039, %r1039, 1;
	mul.wide.s32 	%rd28, %r1043, 8;
	add.s64 	%rd29, %rd12, %rd28;
	add.s64 	%rd27, %rd29, -256;
	// begin inline asm
	ld.relaxed.gpu.v2.u32 {%r1045, %r1046}, [%rd27];
	// end inline asm
	mov.u32 	%r1047, %r1039;
$L__BB5_89:
	setp.eq.s32 	%p58, %r1045, 99;
	mov.b32 	%r407, -1;
	vote.sync.any.pred 	%p59, %p58, %r407;
	not.pred 	%p60, %p59;
	@%p60 bra 	$L__BB5_91;
	mul.lo.s32 	%r453, %r998, 16807;
	and.b32  	%r998, %r453, 2147483647;
	add.s32 	%r454, %r1047, 1;
	rem.u32 	%r450, %r998, %r454;
	// begin inline asm
	nanosleep.u32 %r450;
	// end inline asm
	shr.u32 	%r1047, %r1047, 1;
	// begin inline asm
	ld.relaxed.gpu.v2.u32 {%r1045, %r1046}, [%rd27];
	// end inline asm
	bra.uni 	$L__BB5_89;
$L__BB5_91:
	setp.eq.s32 	%p61, %r1045, 101;
	mov.b32 	%r433, -1;
	vote.sync.ballot.b32 	%r434, %p61, %r433;
	and.b32  	%r435, %r434, %r357;
	or.b32  	%r436, %r435, -2147483648;
	add.s32 	%r437, %r436, -1;
	not.b32 	%r438, %r436;
	and.b32  	%r439, %r438, %r437;
	popc.b32 	%r412, %r439;
	mov.b32 	%r411, 1;
	// begin inline asm
	shfl.sync.down.b32 %r409, %r1046, %r411, %r412, %r433;
	// end inline asm
	setp.lt.s32 	%p63, %r257, %r412;
	selp.b32 	%r440, %r409, 0, %p63;
	add.s32 	%r415, %r440, %r1046;
	mov.b32 	%r416, 2;
	// begin inline asm
	shfl.sync.down.b32 %r414, %r415, %r416, %r412, %r433;
	// end inline asm
	add.s32 	%r441, %r257, 2;
	setp.gt.s32 	%p64, %r441, %r412;
	selp.b32 	%r442, 0, %r414, %p64;
	add.s32 	%r420, %r415, %r442;
	mov.b32 	%r421, 4;
	// begin inline asm
	shfl.sync.down.b32 %r419, %r420, %r421, %r412, %r433;
	// end inline asm
	add.s32 	%r443, %r257, 4;
	setp.gt.s32 	%p65, %r443, %r412;
	selp.b32 	%r444, 0, %r419, %p65;
	add.s32 	%r425, %r420, %r444;
	mov.b32 	%r426, 8;
	// begin inline asm
	shfl.sync.down.b32 %r424, %r425, %r426, %r412, %r433;
	// end inline asm
	add.s32 	%r445, %r257, 8;
	setp.gt.s32 	%p66, %r445, %r412;
	selp.b32 	%r446, 0, %r424, %p66;
	add.s32 	%r430, %r425, %r446;
	mov.b32 	%r431, 16;
	// begin inline asm
	shfl.sync.down.b32 %r429, %r430, %r431, %r412, %r433;
	// end inline asm
	add.s32 	%r447, %r257, 16;
	setp.gt.s32 	%p67, %r447, %r412;
	selp.b32 	%r448, 0, %r429, %p67;
	add.s32 	%r449, %r448, %r1041;
	add.s32 	%r1041, %r449, %r430;
	add.s32 	%r1043, %r1043, -32;
	bra.uni 	$L__BB5_87;
$L__BB5_92:
	@%p41 bra 	$L__BB5_94;
	add.s32 	%r402, %r1041, %r173;
	add.s64 	%rd26, %rd11, 256;
	mov.b32 	%r401, 101;
	// begin inline asm
	st.relaxed.gpu.v2.u32 [%rd26], {%r401, %r402};
	// end inline asm
	st.shared.u32 	[_ZZN3cub18CUB_300001_SM_10006detail4scan16DeviceScanKernelINS2_10policy_hubIjjjjN4cuda3std3__44plusIvEEE10Policy1000EN6thrust24THRUST_300001_SM_1000_NS6detail15normal_iteratorINSD_10device_ptrIjEEEESI_NS0_13ScanTileStateIjLb1EEES9_NS1_10InputValueIjPjEEjjLb0EjEEvT0_T1_T2_iT3_T4_T5_E12temp_storage+4], %r1041;
	st.shared.u32 	[_ZZN3cub18CUB_300001_SM_10006detail4scan16DeviceScanKernelINS2_10policy_hubIjjjjN4cuda3std3__44plusIvEEE10Policy1000EN6thrust24THRUST_300001_SM_1000_NS6detail15normal_iteratorINSD_10device_ptrIjEEEESI_NS0_13ScanTileStateIjLb1EEES9_NS1_10InputValueIjPjEEjjLb0EjEEvT0_T1_T2_iT3_T4_T5_E12temp_storage+8], %r402;
$L__BB5_94:
	setp.ne.s32 	%p56, %r257, 0;
	mov.u32 	%r1048, %r175;
	@%p56 bra 	$L__BB5_96;
	st.shared.u32 	[_ZZN3cub18CUB_300001_SM_10006detail4scan16DeviceScanKernelINS2_10policy_hubIjjjjN4cuda3std3__44plusIvEEE10Policy1000EN6thrust24THRUST_300001_SM_1000_NS6detail15normal_iteratorINSD_10device_ptrIjEEEESI_NS0_13ScanTileStateIjLb1EEES9_NS1_10InputValueIjPjEEjjLb0EjEEvT0_T1_T2_iT3_T4_T5_E12temp_storage+76], %r1041;
	mov.u32 	%r1048, %r1041;
$L__BB5_96:
	bar.sync 	0;
	setp.eq.s32 	%p57, %r85, 0;
	ld.shared.u32 	%r403, [_ZZN3cub18CUB_300001_SM_10006detail4scan16DeviceScanKernelINS2_10policy_hubIjjjjN4cuda3std3__44plusIvEEE10Policy1000EN6thrust24THRUST_300001_SM_1000_NS6detail15normal_iteratorINSD_10device_ptrIjEEEESI_NS0_13ScanTileStateIjLb1EEES9_NS1_10InputValueIjPjEEjjLb0EjEEvT0_T1_T2_iT3_T4_T5_E12temp_storage+76];
	selp.b32 	%r404, 0, %r403, %p57;
	add.s32 	%r1049, %r404, %r1048;
$L__BB5_97:
	add.s32 	%r549, %r1049, %r146;
	add.s32 	%r550, %r147, %r549;
	add.s32 	%r551, %r148, %r550;
	add.s32 	%r552, %r149, %r551;
	add.s32 	%r553, %r150, %r552;
	add.s32 	%r554, %r151, %r553;
	add.s32 	%r555, %r152, %r554;
	add.s32 	%r556, %r153, %r555;
	add.s32 	%r557, %r154, %r556;
	add.s32 	%r558, %r155, %r557;
	add.s32 	%r559, %r156, %r558;
	add.s32 	%r560, %r157, %r559;
	add.s32 	%r561, %r158, %r560;
	add.s32 	%r562, %r159, %r561;
	add.s32 	%r563, %r160, %r562;
	add.s32 	%r564, %r161, %r563;
	add.s32 	%r565, %r162, %r564;
	add.s32 	%r566, %r163, %r565;
	add.s32 	%r567, %r164, %r566;
	add.s32 	%r568, %r165, %r567;
	add.s32 	%r569, %r166, %r568;
	bar.sync 	0;
	st.shared.v2.u32 	[%r145], {%r1049, %r549};
	st.shared.v2.u32 	[%r145+8], {%r550, %r551};
	st.shared.v2.u32 	[%r145+16], {%r552, %r553};
	st.shared.v2.u32 	[%r145+24], {%r554, %r555};
	st.shared.v2.u32 	[%r145+32], {%r556, %r557};
	st.shared.v2.u32 	[%r145+40], {%r558, %r559};
	st.shared.v2.u32 	[%r145+48], {%r560, %r561};
	st.shared.v2.u32 	[%r145+56], {%r562, %r563};
	st.shared.v2.u32 	[%r145+64], {%r564, %r565};
	st.shared.v2.u32 	[%r145+72], {%r566, %r567};
	st.shared.v2.u32 	[%r145+80], {%r568, %r569};
	bar.warp.sync 	-1;
	ld.shared.u32 	%r214, [%r144];
	ld.shared.u32 	%r215, [%r144+128];
	ld.shared.u32 	%r216, [%r144+256];
	ld.shared.u32 	%r217, [%r144+384];
	ld.shared.u32 	%r218, [%r144+512];
	ld.shared.u32 	%r219, [%r144+640];
	ld.shared.u32 	%r220, [%r144+768];
	ld.shared.u32 	%r221, [%r144+896];
	ld.shared.u32 	%r222, [%r144+1024];
	ld.shared.u32 	%r223, [%r144+1152];
	ld.shared.u32 	%r224, [%r144+1280];
	ld.shared.u32 	%r225, [%r144+1408];
	ld.shared.u32 	%r226, [%r144+1536];
	ld.shared.u32 	%r227, [%r144+1664];
	ld.shared.u32 	%r228, [%r144+1792];
	ld.shared.u32 	%r229, [%r144+1920];
	ld.shared.u32 	%r230, [%r144+2048];
	ld.shared.u32 	%r231, [%r144+2176];
	ld.shared.u32 	%r232, [%r144+2304];
	ld.shared.u32 	%r233, [%r144+2432];
	ld.shared.u32 	%r234, [%r144+2560];
	ld.shared.u32 	%r235, [%r144+2688];
	setp.ne.s32 	%p81, %r85, 0;
	@%p81 bra 	$L__BB5_99;
	st.volatile.shared.u32 	[_ZZN3cub18CUB_300001_SM_10006detail4scan16DeviceScanKernelINS2_10policy_hubIjjjjN4cuda3std3__44plusIvEEE10Policy1000EN6thrust24THRUST_300001_SM_1000_NS6detail15normal_iteratorINSD_10device_ptrIjEEEESI_NS0_13ScanTileStateIjLb1EEES9_NS1_10InputValueIjPjEEjjLb0EjEEvT0_T1_T2_iT3_T4_T5_E12temp_storage+33792], %r6;
$L__BB5_99:
	ld.param.u32 	%r996, [_ZN3cub18CUB_300001_SM_10006detail4scan16DeviceScanKernelINS2_10policy_hubIjjjjN4cuda3std3__44plusIvEEE10Policy1000EN6thrust24THRUST_300001_SM_1000_NS6detail15normal_iteratorINSD_10device_ptrIjEEEESI_NS0_13ScanTileStateIjLb1EEES9_NS1_10InputValueIjPjEEjjLb0EjEEvT0_T1_T2_iT3_T4_T5__param_3];
	bar.sync 	0;
	ld.volatile.shared.u32 	%r236, [_ZZN3cub18CUB_300001_SM_10006detail4scan16DeviceScanKernelINS2_10policy_hubIjjjjN4cuda3std3__44plusIvEEE10Policy1000EN6thrust24THRUST_300001_SM_1000_NS6detail15normal_iteratorINSD_10device_ptrIjEEEESI_NS0_13ScanTileStateIjLb1EEES9_NS1_10InputValueIjPjEEjjLb0EjEEvT0_T1_T2_iT3_T4_T5_E12temp_storage+33792];
	cvt.u64.u32 	%rd36, %r87;
	mov.u32 	%r570, %ctaid.x;
	add.s32 	%r571, %r996, %r570;
	mul.lo.s32 	%r572, %r571, 8448;
	cvt.u64.u32 	%rd37, %r572;
	add.s64 	%rd38, %rd36, %rd37;
	setp.ge.s32 	%p82, %r87, %r236;
	shl.b64 	%rd39, %rd38, 2;
	add.s64 	%rd13, %rd4, %rd39;
	@%p82 bra 	$L__BB5_101;
	st.global.u32 	[%rd13], %r214;
$L__BB5_101:
	setp.ge.s32 	%p83, %r90, %r236;
	@%p83 bra 	$L__BB5_103;
	st.global.u32 	[%rd13+128], %r215;
$L__BB5_103:
	setp.ge.s32 	%p84, %r93, %r236;
	@%p84 bra 	$L__BB5_105;
	st.global.u32 	[%rd13+256], %r216;
$L__BB5_105:
	setp.ge.s32 	%p85, %r96, %r236;
	@%p85 bra 	$L__BB5_107;
	st.global.u32 	[%rd13+384], %r217;
$L__BB5_107:
	mov.u32 	%r573, %tid.x;
	and.b32  	%r574, %r573, 992;
	mul.lo.s32 	%r575, %r574, 22;
	and.b32  	%r576, %r573, 31;
	or.b32  	%r577, %r575, %r576;
	add.s32 	%r578, %r577, 128;
	setp.ge.s32 	%p86, %r578, %r236;
	@%p86 bra 	$L__BB5_109;
	st.global.u32 	[%rd13+512], %r218;
$L__BB5_109:
	add.s32 	%r584, %r577, 160;
	setp.ge.s32 	%p87, %r584, %r236;
	@%p87 bra 	$L__BB5_111;
	st.global.u32 	[%rd13+640], %r219;
$L__BB5_111:
	add.s32 	%r590, %r577, 192;
	setp.ge.s32 	%p88, %r590, %r236;
	@%p88 bra 	$L__BB5_113;
	st.global.u32 	[%rd13+768], %r220;
$L__BB5_113:
	add.s32 	%r596, %r577, 224;
	setp.ge.s32 	%p89, %r596, %r236;
	@%p89 bra 	$L__BB5_115;
	st.global.u32 	[%rd13+896], %r221;
$L__BB5_115:
	add.s32 	%r602, %r577, 256;
	setp.ge.s32 	%p90, %r602, %r236;
	@%p90 bra 	$L__BB5_117;
	st.global.u32 	[%rd13+1024], %r222;
$L__BB5_117:
	add.s32 	%r608, %r577, 288;
	setp.ge.s32 	%p91, %r608, %r236;
	@%p91 bra 	$L__BB5_119;
	st.global.u32 	[%rd13+1152], %r223;
$L__BB5_119:
	setp.ge.s32 	%p92, %r111, %r236;
	@%p92 bra 	$L__BB5_121;
	st.global.u32 	[%rd13+1280], %r224;
$L__BB5_121:
	setp.ge.s32 	%p93, %r114, %r236;
	@%p93 bra 	$L__BB5_123;
	st.global.u32 	[%rd13+1408], %r225;
$L__BB5_123:
	setp.ge.s32 	%p94, %r117, %r236;
	@%p94 bra 	$L__BB5_125;
	st.global.u32 	[%rd13+1536], %r226;
$L__BB5_125:
	setp.ge.s32 	%p95, %r120, %r236;
	@%p95 bra 	$L__BB5_127;
	st.global.u32 	[%rd13+1664], %r227;
$L__BB5_127:
	add.s32 	%r614, %r577, 448;
	setp.ge.s32 	%p96, %r614, %r236;
	@%p96 bra 	$L__BB5_129;
	st.global.u32 	[%rd13+1792], %r228;
$L__BB5_129:
	add.s32 	%r620, %r577, 480;
	setp.ge.s32 	%p97, %r620, %r236;
	@%p97 bra 	$L__BB5_131;
	st.global.u32 	[%rd13+1920], %r229;
$L__BB5_131:
	add.s32 	%r626, %r577, 512;
	setp.ge.s32 	%p98, %r626, %r236;
	@%p98 bra 	$L__BB5_133;
	st.global.u32 	[%rd13+2048], %r230;
$L__BB5_133:
	setp.ge.s32 	%p99, %r129, %r236;
	@%p99 bra 	$L__BB5_135;
	st.global.u32 	[%rd13+2176], %r231;
$L__BB5_135:
	setp.ge.s32 	%p100, %r132, %r236;
	@%p100 bra 	$L__BB5_137;
	st.global.u32 	[%rd13+2304], %r232;
$L__BB5_137:
	add.s32 	%r632, %r577, 608;
	setp.ge.s32 	%p101, %r632, %r236;
	@%p101 bra 	$L__BB5_139;
	st.global.u32 	[%rd13+2432], %r233;
$L__BB5_139:
	add.s32 	%r638, %r577, 640;
	setp.ge.s32 	%p102, %r638, %r236;
	@%p102 bra 	$L__BB5_141;
	st.global.u32 	[%rd13+2560], %r234;
$L__BB5_141:
	setp.ge.s32 	%p103, %r139, %r236;
	@%p103 bra 	$L__BB5_143;
	st.global.u32 	[%rd13+2688], %r235;
$L__BB5_143:
	ret;

}
	// .globl	_ZN3cub18CUB_300001_SM_10006detail4scan16DeviceScanKernelINS2_10policy_hubIjjjmN4cuda3std3__44plusIvEEE10Policy1000EN6thrust24THRUST_300001_SM_1000_NS6detail15normal_iteratorINSD_10device_ptrIjEEEESI_NS0_13ScanTileStateIjLb1EEES9_NS1_10InputValueIjPjEEmjLb0EjEEvT0_T1_T2_iT3_T4_T5_
.visible .entry _ZN3cub18CUB_300001_SM_10006detail4scan16DeviceScanKernelINS2_10policy_hubIjjjmN4cuda3std3__44plusIvEEE10Policy1000EN6thrust24THRUST_300001_SM_1000_NS6detail15normal_iteratorINSD_10device_ptrIjEEEESI_NS0_13ScanTileStateIjLb1EEES9_NS1_10InputValueIjPjEEmjLb0EjEEvT0_T1_T2_iT3_T4_T5_(
	.param .align 8 .b8 _ZN3cub18CUB_300001_SM_10006detail4scan16DeviceScanKernelINS2_10policy_hubIjjjmN4cuda3std3__44plusIvEEE10Policy1000EN6thrust24THRUST_300001_SM_1000_NS6detail15normal_iteratorINSD_10device_ptrIjEEEESI_NS0_13ScanTileStateIjLb1EEES9_NS1_10InputValueIjPjEEmjLb0EjEEvT0_T1_T2_iT3_T4_T5__param_0[8],
	.param .align 8 .b8 _ZN3cub18CUB_300001_SM_10006detail4scan16DeviceScanKernelINS2_10policy_hubIjjjmN4cuda3std3__44plusIvEEE10Policy1000EN6thrust24THRUST_300001_SM_1000_NS6detail15normal_iteratorINSD_10device_ptrIjEEEESI_NS0_13ScanTileStateIjLb1EEES9_NS1_10InputValueIjPjEEmjLb0EjEEvT0_T1_T2_iT3_T4_T5__param_1[8],
	.param .align 8 .b8 _ZN3cub18CUB_300001_SM_10006detail4scan16DeviceScanKernelINS2_10policy_hubIjjjmN4cuda3std3__44plusIvEEE10Policy1000EN6thrust24THRUST_300001_SM_1000_NS6detail15normal_iteratorINSD_10device_ptrIjEEEESI_NS0_13ScanTileStateIjLb1EEES9_NS1_10InputValueIjPjEEmjLb0EjEEvT0_T1_T2_iT3_T4_T5__param_2[8],
	.param .u32 _ZN3cub18CUB_300001_SM_10006detail4scan16DeviceScanKernelINS2_10policy_hubIjjjmN4cuda3std3__44plusIvEEE10Policy1000EN6thrust24THRUST_300001_SM_1000_NS6detail15normal_iteratorINSD_10device_ptrIjEEEESI_NS0_13ScanTileStateIjLb1EEES9_NS1_10InputValueIjPjEEmjLb0EjEEvT0_T1_T2_iT3_T4_T5__param_3,
	.param .align 1 .b8 _ZN3cub18CUB_300001_SM_10006detail4scan16DeviceScanKernelINS2_10policy_hubIjjjmN4cuda3std3__44plusIvEEE10Policy1000EN6thrust24THRUST_300001_SM_1000_NS6detail15normal_iteratorINSD_10device_ptrIjEEEESI_NS0_13ScanTileStateIjLb1EEES9_NS1_10InputValueIjPjEEmjLb0EjEEvT0_T1_T2_iT3_T4_T5__param_4[1],
	.param .align 8 .b8 _ZN3cub18CUB_300001_SM_10006detail4scan16DeviceScanKernelINS2_10policy_hubIjjjmN4cuda3std3__44plusIvEEE10Policy1000EN6thrust24THRUST_300001_SM_1000_NS6detail15normal_iteratorINSD_10device_ptrIjEEEESI_NS0_13ScanTileStateIjLb1EEES9_NS1_10InputValueIjPjEEmjLb0EjEEvT0_T1_T2_iT3_T4_T5__param_5[16],
	.param .u64 _ZN3cub18CUB_300001_SM_10006detail4scan16DeviceScanKernelINS2_10policy_hubIjjjmN4cuda3std3__44plusIvEEE10Policy1000EN6thrust24THRUST_300001_SM_1000_NS6detail15normal_iteratorINSD_10device_ptrIjEEEESI_NS0_13ScanTileStateIjLb1EEES9_NS1_10InputValueIjPjEEmjLb0EjEEvT0_T1_T2_iT3_T4_T5__param_6
)
.maxntid 416
{
	.reg .pred 	%p<158>;
	.reg .b16 	%rs<3>;
	.reg .b32 	%r<1003>;
	.reg .b64 	%rd<59>;
	// demoted variable
	.shared .align 16 .b8 _ZZN3cub18CUB_300001_SM_10006detail4scan16DeviceScanKernelINS2_10policy_hubIjjjmN4cuda3std3__44plusIvEEE10Policy1000EN6thrust24THRUST_300001_SM_1000_NS6detail15normal_iteratorINSD_10device_ptrIjEEEESI_NS0_13ScanTileStateIjLb1EEES9_NS1_10InputValueIjPjEEmjLb0EjEEvT0_T1_T2_iT3_T4_T5_E12temp_storage[31632];
	ld.param.u32 	%r206, [_ZN3cub18CUB_300001_SM_10006detail4scan16DeviceScanKernelINS2_10policy_hubIjjjmN4cuda3std3__44plusIvEEE10Policy1000EN6thrust24THRUST_300001_SM_1000_NS6detail15normal_iteratorINSD_10device_ptrIjEEEESI_NS0_13ScanTileStateIjLb1EEES9_NS1_10InputValueIjPjEEmjLb0EjEEvT0_T1_T2_iT3_T4_T5__param_5];
	bfe.u32 	%r207, %r206, 0, 8;
	cvt.u16.u32 	%rs1, %r207;
	and.b16  	%rs2, %rs1, 255;
	ld.param.u64 	%rd18, [_ZN3cub18CUB_300001_SM_10006detail4scan16DeviceScanKernelINS2_10policy_hubIjjjmN4cuda3std3__44plusIvEEE10Policy1000EN6thrust24THRUST_300001_SM_1000_NS6detail15normal_iteratorINSD_10device_ptrIjEEEESI_NS0_13ScanTileStateIjLb1EEES9_NS1_10InputValueIjPjEEmjLb0EjEEvT0_T1_T2_iT3_T4_T5__param_2];
	ld.param.u64 	%rd17, [_ZN3cub18CUB_300001_SM_10006detail4scan16DeviceScanKernelINS2_10policy_hubIjjjmN4cuda3std3__44plusIvEEE10Policy1000EN6thrust24THRUST_300001_SM_1000_NS6detail15normal_iteratorINSD_10device_ptrIjEEEESI_NS0_13ScanTileStateIjLb1EEES9_NS1_10InputValueIjPjEEmjLb0EjEEvT0_T1_T2_iT3_T4_T5__param_1];
	ld.param.u64 	%rd16, [_ZN3cub18CUB_300001_SM_10006detail4scan16DeviceScanKernelINS2_10policy_hubIjjjmN4cuda3std3__44plusIvEEE10Policy1000EN6thrust24THRUST_300001_SM_1000_NS6detail15normal_iteratorINSD_10device_ptrIjEEEESI_NS0_13ScanTileStateIjLb1EEES9_NS1_10InputValueIjPjEEmjLb0EjEEvT0_T1_T2_iT3_T4_T5__param_0];
	ld.param.u64 	%rd1, [_ZN3cub18CUB_300001_SM_10006detail4scan16DeviceScanKernelINS2_10policy_hubIjjjmN4cuda3std3__44plusIvEEE10Policy1000EN6thrust24THRUST_300001_SM_1000_NS6detail15normal_iteratorINSD_10device_ptrIjEEEESI_NS0_13ScanTileStateIjLb1EEES9_NS1_10InputValueIjPjEEmjLb0EjEEvT0_T1_T2_iT3_T4_T5__param_5+8];
	ld.param.u32 	%r205, [_ZN3cub18CUB_300001_SM_10006detail4scan16DeviceScanKernelINS2_10policy_hubIjjjmN4cuda3std3__44plusIvEEE10Policy1000EN6thrust24THRUST_300001_SM_1000_NS6detail15normal_iteratorINSD_10device_ptrIjEEEESI_NS0_13ScanTileStateIjLb1EEES9_NS1_10InputValueIjPjEEmjLb0EjEEvT0_T1_T2_iT3_T4_T5__param_3];
	ld.param.u64 	%rd19, [_ZN3cub18CUB_300001_SM_10006detail4scan16DeviceScanKernelINS2_10policy_hubIjjjmN4cuda3std3__44plusIvEEE10Policy1000EN6thrust24THRUST_300001_SM_1000_NS6detail15normal_iteratorINSD_10device_ptrIjEEEESI_NS0_13ScanTileStateIjLb1EEES9_NS1_10InputValueIjPjEEmjLb0EjEEvT0_T1_T2_iT3_T4_T5__param_6];
	setp.eq.s16 	%p1, %rs2, 0;
	@%p1 bra 	$L__BB6_2;
	cvta.to.global.u64 	%rd20, %rd1;
	ld.global.u32 	%r959, [%rd20];
	bra.uni 	$L__BB6_3;
$L__BB6_2:
	cvt.u32.u64 	%r959, %rd1;
$L__BB6_3:
	cvta.to.global.u64 	%rd3, %rd16;
	cvta.to.global.u64 	%rd4, %rd17;
	mov.u32 	%r208, %ctaid.x;
	add.s32 	%r4, %r205, %r208;
	mul.wide.s32 	%rd5, %r4, 7904;
	sub.s64 	%rd6, %rd19, %rd5;
	setp.lt.u64 	%p2, %rd6, 7905;
	@%p2 bra 	$L__BB6_29;
	mov.u32 	%r5, %tid.x;
	and.b32  	%r617, %r5, 31;
	and.b32  	%r618, %r5, 992;
	mul.lo.s32 	%r619, %r618, 19;
	or.b32  	%r620, %r619, %r617;
	cvt.u64.u32 	%rd42, %r620;
	add.s64 	%rd7, %rd5, %rd42;
	shl.b64 	%rd43, %rd7, 2;
	add.s64 	%rd44, %rd3, %rd43;
	ld.global.u32 	%r621, [%rd44];
	ld.global.u32 	%r622, [%rd44+128];
	ld.global.u32 	%r623, [%rd44+256];
	ld.global.u32 	%r624, [%rd44+384];
	ld.global.u32 	%r625, [%rd44+512];
	ld.global.u32 	%r626, [%rd44+640];
	ld.global.u32 	%r627, [%rd44+768];
	ld.global.u32 	%r628, [%rd44+896];
	ld.global.u32 	%r629, [%rd44+1024];
	ld.global.u32 	%r630, [%rd44+1152];
	ld.global.u32 	%r631, [%rd44+1280];
	ld.global.u32 	%r632, [%rd44+1408];
	ld.global.u32 	%r633, [%rd44+1536];
	ld.global.u32 	%r634, [%rd44+1664];
	ld.global.u32 	%r635, [%rd44+1792];
	ld.global.u32 	%r636, [%rd44+1920];
	ld.global.u32 	%r637, [%rd44+2048];
	ld.global.u32 	%r638, [%rd44+2176];
	ld.global.u32 	%r639, [%rd44+2304];
	// begin inline asm
	mov.u32 %r616, %laneid;
	// end inline asm
	shr.u32 	%r7, %r5, 5;
	mad.lo.s32 	%r640, %r7, 608, %r616;
	shl.b32 	%r641, %r640, 2;
	mov.u32 	%r642, _ZZN3cub18CUB_300001_SM_10006detail4scan16DeviceScanKernelINS2_10policy_hubIjjjmN4cuda3std3__44plusIvEEE10Policy1000EN6thrust24THRUST_300001_SM_1000_NS6detail15normal_iteratorINSD_10device_ptrIjEEEESI_NS0_13ScanTileStateIjLb1EEES9_NS1_10InputValueIjPjEEmjLb0EjEEvT0_T1_T2_iT3_T4_T5_E12temp_storage;
	add.s32 	%r8, %r642, %r641;
	st.shared.u32 	[%r8], %r621;
	st.shared.u32 	[%r8+128], %r622;
	st.shared.u32 	[%r8+256], %r623;
	st.shared.u32 	[%r8+384], %r624;
	st.shared.u32 	[%r8+512], %r625;
	st.shared.u32 	[%r8+640], %r626;
	st.shared.u32 	[%r8+768], %r627;
	st.shared.u32 	[%r8+896], %r628;
	st.shared.u32 	[%r8+1024], %r629;
	st.shared.u32 	[%r8+1152], %r630;
	st.shared.u32 	[%r8+1280], %r631;
	st.shared.u32 	[%r8+1408], %r632;
	st.shared.u32 	[%r8+1536], %r633;
	st.shared.u32 	[%r8+1664], %r634;
	st.shared.u32 	[%r8+1792], %r635;
	st.shared.u32 	[%r8+1920], %r636;
	st.shared.u32 	[%r8+2048], %r637;
	st.shared.u32 	[%r8+2176], %r638;
	st.shared.u32 	[%r8+2304], %r639;
	bar.warp.sync 	-1;
	mad.lo.s32 	%r9, %r616, 72, %r8;
	ld.shared.u32 	%r10, [%r9];
	ld.shared.u32 	%r11, [%r9+4];
	ld.shared.u32 	%r12, [%r9+8];
	ld.shared.u32 	%r13, [%r9+12];
	ld.shared.u32 	%r14, [%r9+16];
	ld.shared.u32 	%r15, [%r9+20];
	ld.shared.u32 	%r16, [%r9+24];
	ld.shared.u32 	%r17, [%r9+28];
	ld.shared.u32 	%r18, [%r9+32];
	ld.shared.u32 	%r19, [%r9+36];
	ld.shared.u32 	%r20, [%r9+40];
	ld.shared.u32 	%r21, [%r9+44];
	ld.shared.u32 	%r22, [%r9+48];
	ld.shared.u32 	%r23, [%r9+52];
	ld.shared.u32 	%r24, [%r9+56];
	ld.shared.u32 	%r25, [%r9+60];
	ld.shared.u32 	%r26, [%r9+64];
	ld.shared.u32 	%r27, [%r9+68];
	ld.shared.u32 	%r28, [%r9+72];
	bar.sync 	0;
	setp.ne.s32 	%p100, %r4, 0;
	@%p100 bra 	$L__BB6_9;
	add.s32 	%r860, %r11, %r10;
	add.s32 	%r861, %r12, %r860;
	add.s32 	%r862, %r13, %r861;
	add.s32 	%r863, %r14, %r862;
	add.s32 	%r864, %r15, %r863;
	add.s32 	%r865, %r16, %r864;
	add.s32 	%r866, %r17, %r865;
	add.s32 	%r867, %r18, %r866;
	add.s32 	%r868, %r19, %r867;
	add.s32 	%r869, %r20, %r868;
	add.s32 	%r870, %r21, %r869;
	add.s32 	%r871, %r22, %r870;
	add.s32 	%r872, %r23, %r871;
	add.s32 	%r873, %r24, %r872;
	add.s32 	%r874, %r25, %r873;
	add.s32 	%r875, %r26, %r874;
	add.s32 	%r876, %r27, %r875;
	add.s32 	%r834, %r28, %r876;
	mov.b32 	%r832, 1;
	mov.b32 	%r857, 0;
	mov.b32 	%r859, -1;
	// begin inline asm
	{  .reg .u32 r0;  .reg .pred p;  shfl.sync.up.b32 r0|p, %r834, %r832, %r857, %r859;  @p add.u32 r0, r0, %r834;  mov.u32 %r830, r0;}
	// end inline asm
	mov.b32 	%r838, 2;
	// begin inline asm
	{  .reg .u32 r0;  .reg .pred p;  shfl.sync.up.b32 r0|p, %r830, %r838, %r857, %r859;  @p add.u32 r0, r0, %r830;  mov.u32 %r836, r0;}
	// end inline asm
	mov.b32 	%r844, 4;
	// begin inline asm
	{  .reg .u32 r0;  .reg .pred p;  shfl.sync.up.b32 r0|p, %r836, %r844, %r857, %r859;  @p add.u32 r0, r0, %r836;  mov.u32 %r842, r0;}
	// end inline asm
	mov.b32 	%r850, 8;
	// begin inline asm
	{  .reg .u32 r0;  .reg .pred p;  shfl.sync.up.b32 r0|p, %r842, %r850, %r857, %r859;  @p add.u32 r0, r0, %r842;  mov.u32 %r848, r0;}
	// end inline asm
	mov.b32 	%r856, 16;
	// begin inline asm
	{  .reg .u32 r0;  .reg .pred p;  shfl.sync.up.b32 r0|p, %r848, %r856, %r857, %r859;  @p add.u32 r0, r0, %r848;  mov.u32 %r854, r0;}
	// end inline asm
	setp.ne.s32 	%p143, %r616, 31;
	@%p143 bra 	$L__BB6_7;
	shl.b32 	%r877, %r7, 2;
	mov.u32 	%r878, _ZZN3cub18CUB_300001_SM_10006detail4scan16DeviceScanKernelINS2_10policy_hubIjjjmN4cuda3std3__44plusIvEEE10Policy1000EN6thrust24THRUST_300001_SM_1000_NS6detail15normal_iteratorINSD_10device_ptrIjEEEESI_NS0_13ScanTileStateIjLb1EEES9_NS1_10InputValueIjPjEEmjLb0EjEEvT0_T1_T2_iT3_T4_T5_E12temp_storage;
	add.s32 	%r879, %r878, %r877;
	st.shared.u32 	[%r879+16], %r854;
$L__BB6_7:
	bar.sync 	0;
	ld.shared.v4.u32 	{%r880, %r881, %r882, %r883}, [_ZZN3cub18CUB_300001_SM_10006detail4scan16DeviceScanKernelINS2_10policy_hubIjjjmN4cuda3std3__44plusIvEEE10Policy1000EN6thrust24THRUST_300001_SM_1000_NS6detail15normal_iteratorINSD_10device_ptrIjEEEESI_NS0_13ScanTileStateIjLb1EEES9_NS1_10InputValueIjPjEEmjLb0EjEEvT0_T1_T2_iT3_T4_T5_E12temp_storage+16];
	add.s32 	%r884, %r881, %r880;
	setp.eq.s32 	%p144, %r7, 2;
	selp.b32 	%r885, %r884, %r880, %p144;
	add.s32 	%r886, %r884, %r882;
	setp.eq.s32 	%p145, %r7, 3;
	selp.b32 	%r887, %r886, %r885, %p145;
	add.s32 	%r888, %r886, %r883;
	setp.eq.s32 	%p146, %r7, 4;
	selp.b32 	%r889, %r888, %r887, %p146;
	ld.shared.v4.u32 	{%r890, %r891, %r892, %r893}, [_ZZN3cub18CUB_300001_SM_10006detail4scan16DeviceScanKernelINS2_10policy_hubIjjjmN4cuda3std3__44plusIvEEE10Policy1000EN6thrust24THRUST_300001_SM_1000_NS6detail15normal_iteratorINSD_10device_ptrIjEEEESI_NS0_13ScanTileStateIjLb1EEES9_NS1_10InputValueIjPjEEmjLb0EjEEvT0_T1_T2_iT3_T4_T5_E12temp_storage+32];
	add.s32 	%r894, %r888, %r890;
	setp.eq.s32 	%p147, %r7, 5;
	selp.b32 	%r895, %r894, %r889, %p147;
	add.s32 	%r896, %r894, %r891;
	setp.eq.s32 	%p148, %r7, 6;
	selp.b32 	%r897, %r896, %r895, %p148;
	add.s32 	%r898, %r896, %r892;
	setp.eq.s32 	%p149, %r7, 7;
	selp.b32 	%r899, %r898, %r897, %p149;
	add.s32 	%r900, %r898, %r893;
	setp.eq.s32 	%p150, %r7, 8;
	selp.b32 	%r901, %r900, %r899, %p150;
	ld.shared.v4.u32 	{%r902, %r903, %r904, %r905}, [_ZZN3cub18CUB_300001_SM_10006detail4scan16DeviceScanKernelINS2_10policy_hubIjjjmN4cuda3std3__44plusIvEEE10Policy1000EN6thrust24THRUST_300001_SM_1000_NS6detail15normal_iteratorINSD_10device_ptrIjEEEESI_NS0_13ScanTileStateIjLb1EEES9_NS1_10InputValueIjPjEEmjLb0EjEEvT0_T1_T2_iT3_T4_T5_E12temp_storage+48];
	add.s32 	%r906, %r900, %r902;
	setp.eq.s32 	%p151, %r7, 9;
	selp.b32 	%r907, %r906, %r901, %p151;
	add.s32 	%r908, %r906, %r903;
	setp.eq.s32 	%p152, %r7, 10;
	selp.b32 	%r909, %r908, %r907, %p152;
	add.s32 	%r910, %r908, %r904;
	setp.eq.s32 	%p153, %r7, 11;
	selp.b32 	%r911, %r910, %r909, %p153;
	add.s32 	%r912, %r910, %r905;
	setp.eq.s32 	%p154, %r7, 12;
	selp.b32 	%r913, %r912, %r911, %p154;
	ld.shared.u32 	%r914, [_ZZN3cub18CUB_300001_SM_10006detail4scan16DeviceScanKernelINS2_10policy_hubIjjjmN4cuda3std3__44plusIvEEE10Policy1000EN6thrust24THRUST_300001_SM_1000_NS6detail15normal_iteratorINSD_10device_ptrIjEEEESI_NS0_13ScanTileStateIjLb1EEES9_NS1_10InputValueIjPjEEmjLb0EjEEvT0_T1_T2_iT3_T4_T5_E12temp_storage+64];
	setp.lt.u32 	%p155, %r5, 32;
	selp.b32 	%r915, 0, %r913, %p155;
	setp.eq.s32 	%p156, %r616, 0;
	sub.s32 	%r916, %r854, %r834;
	selp.b32 	%r917, 0, %r916, %p156;
	add.s32 	%r918, %r917, %r959;
	add.s32 	%r971, %r918, %r915;
	add.s32 	%r919, %r914, %r959;
	add.s32 	%r32, %r919, %r912;
	setp.ne.s32 	%p157, %r5, 0;
	@%p157 bra 	$L__BB6_28;
	add.s64 	%rd56, %rd18, 256;
	mov.b32 	%r920, 101;
	// begin inline asm
	st.relaxed.gpu.v2.u32 [%rd56], {%r920, %r32};
	// end inline asm
	bra.uni 	$L__BB6_28;
$L__BB6_9:
	add.s32 	%r673, %r11, %r10;
	add.s32 	%r674, %r12, %r673;
	add.s32 	%r675, %r13, %r674;
	add.s32 	%r676, %r14, %r675;
	add.s32 	%r677, %r15, %r676;
	add.s32 	%r678, %r16, %r677;
	add.s32 	%r679, %r17, %r678;
	add.s32 	%r680, %r18, %r679;
	add.s32 	%r681, %r19, %r680;
	add.s32 	%r682, %r20, %r681;
	add.s32 	%r683, %r21, %r682;
	add.s32 	%r684, %r22, %r683;
	add.s32 	%r685, %r23, %r684;
	add.s32 	%r686, %r24, %r685;
	add.s32 	%r687, %r25, %r686;
	add.s32 	%r688, %r26, %r687;
	add.s32 	%r689, %r27, %r688;
	add.s32 	%r647, %r28, %r689;
	mov.b32 	%r645, 1;
	mov.b32 	%r670, 0;
	mov.b32 	%r672, -1;
	// begin inline asm
	{  .reg .u32 r0;  .reg .pred p;  shfl.sync.up.b32 r0|p, %r647, %r645, %r670, %r672;  @p add.u32 r0, r0, %r647;  mov.u32 %r643, r0;}
	// end inline asm
	mov.b32 	%r651, 2;
	// begin inline asm
	{  .reg .u32 r0;  .reg .pred p;  shfl.sync.up.b32 r0|p, %r643, %r651, %r670, %r672;  @p add.u32 r0, r0, %r643;  mov.u32 %r649, r0;}
	// end inline asm
	mov.b32 	%r657, 4;
	// begin inline asm
	{  .reg .u32 r0;  .reg .pred p;  shfl.sync.up.b32 r0|p, %r649, %r657, %r670, %r672;  @p add.u32 r0, r0, %r649;  mov.u32 %r655, r0;}
	// end inline asm
	mov.b32 	%r663, 8;
	// begin inline asm
	{  .reg .u32 r0;  .reg .pred p;  shfl.sync.up.b32 r0|p, %r655, %r663, %r670, %r672;  @p add.u32 r0, r0, %r655;  mov.u32 %r661, r0;}
	// end inline asm
	mov.b32 	%r669, 16;
	// begin inline asm
	{  .reg .u32 r0;  .reg .pred p;  shfl.sync.up.b32 r0|p, %r661, %r669, %r670, %r672;  @p add.u32 r0, r0, %r661;  mov.u32 %r667, r0;}
	// end inline asm
	setp.ne.s32 	%p101, %r616, 31;
	@%p101 bra 	$L__BB6_11;
	shl.b32 	%r690, %r7, 2;
	mov.u32 	%r691, _ZZN3cub18CUB_300001_SM_10006detail4scan16DeviceScanKernelINS2_10policy_hubIjjjmN4cuda3std3__44plusIvEEE10Policy1000EN6thrust24THRUST_300001_SM_1000_NS6detail15normal_iteratorINSD_10device_ptrIjEEEESI_NS0_13ScanTileStateIjLb1EEES9_NS1_10InputValueIjPjEEmjLb0EjEEvT0_T1_T2_iT3_T4_T5_E12temp_storage;
	add.s32 	%r692, %r691, %r690;
	st.shared.u32 	[%r692+16], %r667;
$L__BB6_11:
	sub.s32 	%r693, %r667, %r647;
	bar.sync 	0;
	ld.shared.v4.u32 	{%r694, %r695, %r696, %r697}, [_ZZN3cub18CUB_300001_SM_10006detail4scan16DeviceScanKernelINS2_10policy_hubIjjjmN4cuda3std3__44plusIvEEE10Policy1000EN6thrust24THRUST_300001_SM_1000_NS6detail15normal_iteratorINSD_10device_ptrIjEEEESI_NS0_13ScanTileStateIjLb1EEES9_NS1_10InputValueIjPjEEmjLb0EjEEvT0_T1_T2_iT3_T4_T5_E12temp_storage+16];
	add.s32 	%r698, %r695, %r694;
	setp.eq.s32 	%p102, %r7, 2;
	selp.b32 	%r699, %r698, %r694, %p102;
	add.s32 	%r700, %r698, %r696;
	setp.eq.s32 	%p103, %r7, 3;
	selp.b32 	%r701, %r700, %r699, %p103;
	add.s32 	%r702, %r700, %r697;
	setp.eq.s32 	%p104, %r7, 4;
	selp.b32 	%r703, %r702, %r701, %p104;
	ld.shared.v4.u32 	{%r704, %r705, %r706, %r707}, [_ZZN3cub18CUB_300001_SM_10006detail4scan16DeviceScanKernelINS2_10policy_hubIjjjmN4cuda3std3__44plusIvEEE10Policy1000EN6thrust24THRUST_300001_SM_1000_NS6detail15normal_iteratorINSD_10device_ptrIjEEEESI_NS0_13ScanTileStateIjLb1EEES9_NS1_10InputValueIjPjEEmjLb0EjEEvT0_T1_T2_iT3_T4_T5_E12temp_storage+32];
	add.s32 	%r708, %r702, %r704;
	setp.eq.s32 	%p105, %r7, 5;
	selp.b32 	%r709, %r708, %r703, %p105;
	add.s32 	%r710, %r708, %r705;
	setp.eq.s32 	%p106, %r7, 6;
	selp.b32 	%r711, %r710, %r709, %p106;
	add.s32 	%r712, %r710, %r706;
	setp.eq.s32 	%p107, %r7, 7;
	selp.b32 	%r713, %r712, %r711, %p107;
	add.s32 	%r714, %r712, %r707;
	setp.eq.s32 	%p108, %r7, 8;
	selp.b32 	%r715, %r714, %r713, %p108;
	ld.shared.v4.u32 	{%r716, %r717, %r718, %r719}, [_ZZN3cub18CUB_300001_SM_10006detail4scan16DeviceScanKernelINS2_10policy_hubIjjjmN4cuda3std3__44plusIvEEE10Policy1000EN6thrust24THRUST_300001_SM_1000_NS6detail15normal_iteratorINSD_10device_ptrIjEEEESI_NS0_13ScanTileStateIjLb1EEES9_NS1_10InputValueIjPjEEmjLb0EjEEvT0_T1_T2_iT3_T4_T5_E12temp_storage+48];
	add.s32 	%r720, %r714, %r716;
	setp.eq.s32 	%p109, %r7, 9;
	selp.b32 	%r721, %r720, %r715, %p109;
	add.s32 	%r722, %r720, %r717;
	setp.eq.s32 	%p110, %r7, 10;
	selp.b32 	%r723, %r722, %r721, %p110;
	add.s32 	%r724, %r722, %r718;
	setp.eq.s32 	%p111, %r7, 11;
	selp.b32 	%r725, %r724, %r723, %p111;
	add.s32 	%r726, %r724, %r719;
	setp.eq.s32 	%p112, %r7, 12;
	selp.b32 	%r727, %r726, %r725, %p112;
	ld.shared.u32 	%r728, [_ZZN3cub18CUB_300001_SM_10006detail4scan16DeviceScanKernelINS2_10policy_hubIjjjmN4cuda3std3__44plusIvEEE10Policy1000EN6thrust24THRUST_300001_SM_1000_NS6detail15normal_iteratorINSD_10device_ptrIjEEEESI_NS0_13ScanTileStateIjLb1EEES9_NS1_10InputValueIjPjEEmjLb0EjEEvT0_T1_T2_iT3_T4_T5_E12temp_storage+64];
	add.s32 	%r35, %r726, %r728;
	setp.gt.u32 	%p113, %r5, 31;
	setp.lt.u32 	%p114, %r5, 32;
	setp.eq.s32 	%p115, %r616, 0;
	selp.b32 	%r729, 0, %r693, %p115;
	add.s32 	%r970, %r727, %r729;
	selp.b32 	%r37, %r693, %r970, %p114;
	@%p113 bra 	$L__BB6_27;
	setp.ne.s32 	%p116, %r5, 0;
	mul.wide.s32 	%rd45, %r4, 8;
	add.s64 	%rd8, %rd18, %rd45;
	@%p116 bra 	$L__BB6_14;
	st.shared.u32 	[_ZZN3cub18CUB_300001_SM_10006detail4scan16DeviceScanKernelINS2_10policy_hubIjjjmN4cuda3std3__44plusIvEEE10Policy1000EN6thrust24THRUST_300001_SM_1000_NS6detail15normal_iteratorINSD_10device_ptrIjEEEESI_NS0_13ScanTileStateIjLb1EEES9_NS1_10InputValueIjPjEEmjLb0EjEEvT0_T1_T2_iT3_T4_T5_E12temp_storage+12], %r35;
	add.s64 	%rd46, %rd8, 256;
	mov.b32 	%r730, 100;
	// begin inline asm
	st.relaxed.gpu.v2.u32 [%rd46], {%r730, %r35};
	// end inline asm
$L__BB6_14:
	not.b32 	%r736, %r5;
	add.s32 	%r966, %r4, %r736;
	mov.b32 	%r732, 550;
	// begin inline asm
	nanosleep.u32 %r732;
	// end inline asm
	mul.wide.s32 	%rd48, %r966, 8;
	add.s64 	%rd49, %rd18, %rd48;
	add.s64 	%rd47, %rd49, 256;
	// begin inline asm
	ld.relaxed.gpu.v2.u32 {%r967, %r961}, [%rd47];
	// end inline asm
	mov.b32 	%r962, 478;
$L__BB6_15:
	setp.eq.s32 	%p117, %r967, 99;
	mov.b32 	%r737, -1;
	vote.sync.any.pred 	%p118, %p117, %r737;
	not.pred 	%p119, %p118;
	@%p119 bra 	$L__BB6_17;
	// begin inline asm
	nanosleep.u32 %r962;
	// end inline asm
	shr.u32 	%r962, %r962, 1;
	// begin inline asm
	ld.relaxed.gpu.v2.u32 {%r967, %r961}, [%rd47];
	// end inline asm
	bra.uni 	$L__BB6_15;
$L__BB6_17:
	setp.eq.s32 	%p120, %r967, 101;
	mov.b32 	%r764, -1;
	vote.sync.ballot.b32 	%r766, %p120, %r764;
	// begin inline asm
	mov.u32 %r739, %lanemask_ge;
	// end inline asm
	and.b32  	%r767, %r766, %r739;
	or.b32  	%r768, %r767, -2147483648;
	add.s32 	%r769, %r768, -1;
	not.b32 	%r770, %r768;
	and.b32  	%r771, %r770, %r769;
	popc.b32 	%r743, %r771;
	mov.b32 	%r742, 1;
	// begin inline asm
	shfl.sync.down.b32 %r740, %r961, %r742, %r743, %r764;
	// end inline asm
	setp.lt.s32 	%p122, %r616, %r743;
	selp.b32 	%r772, %r740, 0, %p122;
	add.s32 	%r746, %r772, %r961;
	mov.b32 	%r747, 2;
	// begin inline asm
	shfl.sync.down.b32 %r745, %r746, %r747, %r743, %r764;
	// end inline asm
	add.s32 	%r50, %r616, 2;
	setp.gt.s32 	%p123, %r50, %r743;
	selp.b32 	%r773, 0, %r745, %p123;
	add.s32 	%r751, %r746, %r773;
	mov.b32 	%r752, 4;
	// begin inline asm
	shfl.sync.down.b32 %r750, %r751, %r752, %r743, %r764;
	// end inline asm
	add.s32 	%r51, %r616, 4;
	setp.gt.s32 	%p124, %r51, %r743;
	selp.b32 	%r774, 0, %r750, %p124;
	add.s32 	%r756, %r751, %r774;
	mov.b32 	%r757, 8;
	// begin inline asm
	shfl.sync.down.b32 %r755, %r756, %r757, %r743, %r764;
	// end inline asm
	add.s32 	%r52, %r616, 8;
	setp.gt.s32 	%p125, %r52, %r743;
	selp.b32 	%r775, 0, %r755, %p125;
	add.s32 	%r761, %r756, %r775;
	mov.b32 	%r762, 16;
	// begin inline asm
	shfl.sync.down.b32 %r760, %r761, %r762, %r743, %r764;
	// end inline asm
	add.s32 	%r53, %r616, 16;
	setp.gt.s32 	%p126, %r53, %r743;
	selp.b32 	%r776, 0, %r760, %p126;
	add.s32 	%r965, %r761, %r776;
	add.s64 	%rd10, %rd18, 256;
	mov.b32 	%r963, 478;
$L__BB6_18:
	setp.ne.s32 	%p127, %r967, 101;
	mov.b32 	%r777, -1;
	vote.sync.all.pred 	%p128, %p127, %r777;
	not.pred 	%p129, %p128;
	@%p129 bra 	$L__BB6_23;
	shr.u32 	%r963, %r963, 1;
	mul.wide.s32 	%rd52, %r966, 8;
	add.s64 	%rd53, %rd10, %rd52;
	add.s64 	%rd51, %rd53, -256;
	// begin inline asm
	ld.relaxed.gpu.v2.u32 {%r967, %r968}, [%rd51];
	// end inline asm
	mov.u32 	%r969, %r963;
$L__BB6_20:
	setp.eq.s32 	%p133, %r967, 99;
	mov.b32 	%r785, -1;
	vote.sync.any.pred 	%p134, %p133, %r785;
	not.pred 	%p135, %p134;
	@%p135 bra 	$L__BB6_22;
	// begin inline asm
	nanosleep.u32 %r969;
	// end inline asm
	shr.u32 	%r969, %r969, 1;
	// begin inline asm
	ld.relaxed.gpu.v2.u32 {%r967, %r968}, [%rd51];
	// end inline asm
	bra.uni 	$L__BB6_20;
$L__BB6_22:
	setp.eq.s32 	%p136, %r967, 101;
	mov.b32 	%r811, -1;
	vote.sync.ballot.b32 	%r812, %p136, %r811;
	and.b32  	%r813, %r812, %r739;
	or.b32  	%r814, %r813, -2147483648;
	add.s32 	%r815, %r814, -1;
	not.b32 	%r816, %r814;
	and.b32  	%r817, %r816, %r815;
	popc.b32 	%r790, %r817;
	mov.b32 	%r789, 1;
	// begin inline asm
	shfl.sync.down.b32 %r787, %r968, %r789, %r790, %r811;
	// end inline asm
	setp.lt.s32 	%p138, %r616, %r790;
	selp.b32 	%r818, %r787, 0, %p138;
	add.s32 	%r793, %r818, %r968;
	mov.b32 	%r794, 2;
	// begin inline asm
	shfl.sync.down.b32 %r792, %r793, %r794, %r790, %r811;
	// end inline asm
	setp.gt.s32 	%p139, %r50, %r790;
	selp.b32 	%r819, 0, %r792, %p139;
	add.s32 	%r798, %r793, %r819;
	mov.b32 	%r799, 4;
	// begin inline asm
	shfl.sync.down.b32 %r797, %r798, %r799, %r790, %r811;
	// end inline asm
	setp.gt.s32 	%p140, %r51, %r790;
	selp.b32 	%r820, 0, %r797, %p140;
	add.s32 	%r803, %r798, %r820;
	mov.b32 	%r804, 8;
	// begin inline asm
	shfl.sync.down.b32 %r802, %r803, %r804, %r790, %r811;
	// end inline asm
	setp.gt.s32 	%p141, %r52, %r790;
	selp.b32 	%r821, 0, %r802, %p141;
	add.s32 	%r808, %r803, %r821;
	mov.b32 	%r809, 16;
	// begin inline asm
	shfl.sync.down.b32 %r807, %r808, %r809, %r790, %r811;
	// end inline asm
	setp.gt.s32 	%p142, %r53, %r790;
	selp.b32 	%r822, 0, %r807, %p142;
	add.s32 	%r823, %r822, %r965;
	add.s32 	%r965, %r823, %r808;
	add.s32 	%r966, %r966, -32;
	bra.uni 	$L__BB6_18;
$L__BB6_23:
	@%p116 bra 	$L__BB6_25;
	add.s32 	%r780, %r965, %r35;
	add.s64 	%rd50, %rd8, 256;
	mov.b32 	%r779, 101;
	// begin inline asm
	st.relaxed.gpu.v2.u32 [%rd50], {%r779, %r780};
	// end inline asm
	st.shared.u32 	[_ZZN3cub18CUB_300001_SM_10006detail4scan16DeviceScanKernelINS2_10policy_hubIjjjmN4cuda3std3__44plusIvEEE10Policy1000EN6thrust24THRUST_300001_SM_1000_NS6detail15normal_iteratorINSD_10device_ptrIjEEEESI_NS0_13ScanTileStateIjLb1EEES9_NS1_10InputValueIjPjEEmjLb0EjEEvT0_T1_T2_iT3_T4_T5_E12temp_storage+4], %r965;
	st.shared.u32 	[_ZZN3cub18CUB_300001_SM_10006detail4scan16DeviceScanKernelINS2_10policy_hubIjjjmN4cuda3std3__44plusIvEEE10Policy1000EN6thrust24THRUST_300001_SM_1000_NS6detail15normal_iteratorINSD_10device_ptrIjEEEESI_NS0_13ScanTileStateIjLb1EEES9_NS1_10InputValueIjPjEEmjLb0EjEEvT0_T1_T2_iT3_T4_T5_E12temp_storage+8], %r780;
$L__BB6_25:
	setp.ne.s32 	%p131, %r616, 0;
	mov.u32 	%r970, %r37;
	@%p131 bra 	$L__BB6_27;
	st.shared.u32 	[_ZZN3cub18CUB_300001_SM_10006detail4scan16DeviceScanKernelINS2_10policy_hubIjjjmN4cuda3std3__44plusIvEEE10Policy1000EN6thrust24THRUST_300001_SM_1000_NS6detail15normal_iteratorINSD_10device_ptrIjEEEESI_NS0_13ScanTileStateIjLb1EEES9_NS1_10InputValueIjPjEEmjLb0EjEEvT0_T1_T2_iT3_T4_T5_E12temp_storage+84], %r965;
	mov.u32 	%r970, %r965;
$L__BB6_27:
	bar.sync 	0;
	setp.eq.s32 	%p132, %r5, 0;
	ld.shared.u32 	%r781, [_ZZN3cub18CUB_300001_SM_10006detail4scan16DeviceScanKernelINS2_10policy_hubIjjjmN4cuda3std3__44plusIvEEE10Policy1000EN6thrust24THRUST_300001_SM_1000_NS6detail15normal_iteratorINSD_10device_ptrIjEEEESI_NS0_13ScanTileStateIjLb1EEES9_NS1_10InputValueIjPjEEmjLb0EjEEvT0_T1_T2_iT3_T4_T5_E12temp_storage+84];
	selp.b32 	%r782, 0, %r781, %p132;
	add.s32 	%r971, %r782, %r970;
$L__BB6_28:
	add.s32 	%r922, %r971, %r10;
	add.s32 	%r923, %r11, %r922;
	add.s32 	%r924, %r12, %r923;
	add.s32 	%r925, %r13, %r924;
	add.s32 	%r926, %r14, %r925;
	add.s32 	%r927, %r15, %r926;
	add.s32 	%r928, %r16, %r927;
	add.s32 	%r929, %r17, %r928;
	add.s32 	%r930, %r18, %r929;
	add.s32 	%r931, %r19, %r930;
	add.s32 	%r932, %r20, %r931;
	add.s32 	%r933, %r21, %r932;
	add.s32 	%r934, %r22, %r933;
	add.s32 	%r935, %r23, %r934;
	add.s32 	%r936, %r24, %r935;
	add.s32 	%r937, %r25, %r936;
	add.s32 	%r938, %r26, %r937;
	add.s32 	%r939, %r27, %r938;
	bar.sync 	0;
	st.shared.u32 	[%r9], %r971;
	st.shared.u32 	[%r9+4], %r922;
	st.shared.u32 	[%r9+8], %r923;
	st.shared.u32 	[%r9+12], %r924;
	st.shared.u32 	[%r9+16], %r925;
	st.shared.u32 	[%r9+20], %r926;
	st.shared.u32 	[%r9+24], %r927;
	st.shared.u32 	[%r9+28], %r928;
	st.shared.u32 	[%r9+32], %r929;
	st.shared.u32 	[%r9+36], %r930;
	st.shared.u32 	[%r9+40], %r931;
	st.shared.u32 	[%r9+44], %r932;
	st.shared.u32 	[%r9+48], %r933;
	st.shared.u32 	[%r9+52], %r934;
	st.shared.u32 	[%r9+56], %r935;
	st.shared.u32 	[%r9+60], %r936;
	st.shared.u32 	[%r9+64], %r937;
	st.shared.u32 	[%r9+68], %r938;
	st.shared.u32 	[%r9+72], %r939;
	bar.warp.sync 	-1;
	ld.shared.u32 	%r940, [%r8];
	ld.shared.u32 	%r941, [%r8+128];
	ld.shared.u32 	%r942, [%r8+256];
	ld.shared.u32 	%r943, [%r8+384];
	ld.shared.u32 	%r944, [%r8+512];
	ld.shared.u32 	%r945, [%r8+640];
	ld.shared.u32 	%r946, [%r8+768];
	ld.shared.u32 	%r947, [%r8+896];
	ld.shared.u32 	%r948, [%r8+1024];
	ld.shared.u32 	%r949, [%r8+1152];
	ld.shared.u32 	%r950, [%r8+1280];
	ld.shared.u32 	%r951, [%r8+1408];
	ld.shared.u32 	%r952, [%r8+1536];
	ld.shared.u32 	%r953, [%r8+1664];
	ld.shared.u32 	%r954, [%r8+1792];
	ld.shared.u32 	%r955, [%r8+1920];
	ld.shared.u32 	%r956, [%r8+2048];
	ld.shared.u32 	%r957, [%r8+2176];
	ld.shared.u32 	%r958, [%r8+2304];
	add.s64 	%rd58, %rd4, %rd43;
	st.global.u32 	[%rd58], %r940;
	st.global.u32 	[%rd58+128], %r941;
	st.global.u32 	[%rd58+256], %r942;
	st.global.u32 	[%rd58+384], %r943;
	st.global.u32 	[%rd58+512], %r944;
	st.global.u32 	[%rd58+640], %r945;
	st.global.u32 	[%rd58+768], %r946;
	st.global.u32 	[%rd58+896], %r947;
	st.global.u32 	[%rd58+1024], %r948;
	st.global.u32 	[%rd58+1152], %r949;
	st.global.u32 	[%rd58+1280], %r950;
	st.global.u32 	[%rd58+1408], %r951;
	st.global.u32 	[%rd58+1536], %r952;
	st.global.u32 	[%rd58+1664], %r953;
	st.global.u32 	[%rd58+1792], %r954;
	st.global.u32 	[%rd58+1920], %r955;
	st.global.u32 	[%rd58+2048], %r956;
	st.global.u32 	[%rd58+2176], %r957;
	st.global.u32 	[%rd58+2304], %r958;
	bra.uni 	$L__BB6_131;
$L__BB6_29:
	setp.eq.s64 	%p3, %rd6, 0;
	@%p3 bra 	$L__BB6_131;
	cvt.u32.u64 	%r75, %rd6;
	shl.b64 	%rd21, %rd5, 2;
	add.s64 	%rd22, %rd3, %rd21;
	mov.u32 	%r76, %tid.x;
	ld.global.u32 	%r990, [%rd22];
	and.b32  	%r209, %r76, 31;
	and.b32  	%r210, %r76, 992;
	mul.lo.s32 	%r211, %r210, 19;
	or.b32  	%r78, %r211, %r209;
	setp.ge.u32 	%p4, %r78, %r75;
	shl.b32 	%r212, %r78, 2;
	cvt.u64.u32 	%rd23, %r212;
	add.s64 	%rd12, %rd22, %rd23;
	mov.u32 	%r972, %r990;
	@%p4 bra 	$L__BB6_32;
	ld.global.u32 	%r972, [%rd12];
$L__BB6_32:
	add.s32 	%r213, %r78, 32;
	setp.ge.u32 	%p5, %r213, %r75;
	mov.u32 	%r973, %r990;
	@%p5 bra 	$L__BB6_34;
	ld.global.u32 	%r973, [%rd12+128];
$L__BB6_34:
	add.s32 	%r214, %r78, 64;
	setp.ge.u32 	%p6, %r214, %r75;
	mov.u32 	%r974, %r990;
	@%p6 bra 	$L__BB6_36;
	ld.global.u32 	%r974, [%rd12+256];
$L__BB6_36:
	add.s32 	%r215, %r78, 96;
	setp.ge.u32 	%p7, %r215, %r75;
	mov.u32 	%r975, %r990;
	@%p7 bra 	$L__BB6_38;
	ld.global.u32 	%r975, [%rd12+384];
$L__BB6_38:
	add.s32 	%r216, %r78, 128;
	setp.ge.u32 	%p8, %r216, %r75;
	mov.u32 	%r976, %r990;
	@%p8 bra 	$L__BB6_40;
	ld.global.u32 	%r976, [%rd12+512];
$L__BB6_40:
	add.s32 	%r217, %r78, 160;
	setp.ge.u32 	%p9, %r217, %r75;
	mov.u32 	%r977, %r990;
	@%p9 bra 	$L__BB6_42;
	ld.global.u32 	%r977, [%rd12+640];
$L__BB6_42:
	add.s32 	%r218, %r78, 192;
	setp.ge.u32 	%p10, %r218, %r75;
	mov.u32 	%r978, %r990;
	@%p10 bra 	$L__BB6_44;
	ld.global.u32 	%r978, [%rd12+768];
$L__BB6_44:
	add.s32 	%r219, %r78, 224;
	setp.ge.u32 	%p11, %r219, %r75;
	mov.u32 	%r979, %r990;
	@%p11 bra 	$L__BB6_46;
	ld.global.u32 	%r979, [%rd12+896];
$L__BB6_46:
	add.s32 	%r95, %r78, 256;
	setp.ge.u32 	%p12, %r95, %r75;
	mov.u32 	%r980, %r990;
	@%p12 bra 	$L__BB6_48;
	ld.global.u32 	%r980, [%rd12+1024];
$L__BB6_48:
	add.s32 	%r98, %r78, 288;
	setp.ge.u32 	%p13, %r98, %r75;
	mov.u32 	%r981, %r990;
	@%p13 bra 	$L__BB6_50;
	ld.global.u32 	%r981, [%rd12+1152];
$L__BB6_50:
	add.s32 	%r220, %r78, 320;
	setp.ge.u32 	%p14, %r220, %r75;
	mov.u32 	%r982, %r990;
	@%p14 bra 	$L__BB6_52;
	ld.global.u32 	%r982, [%rd12+1280];
$L__BB6_52:
	add.s32 	%r221, %r78, 352;
	setp.ge.u32 	%p15, %r221, %r75;
	mov.u32 	%r983, %r990;
	@%p15 bra 	$L__BB6_54;
	ld.global.u32 	%r983, [%rd12+1408];
$L__BB6_54:
	add.s32 	%r222, %r78, 384;
	setp.ge.u32 	%p16, %r222, %r75;
	mov.u32 	%r984, %r990;
	@%p16 bra 	$L__BB6_56;
	ld.global.u32 	%r984, [%rd12+1536];
$L__BB6_56:
	add.s32 	%r223, %r78, 416;
	setp.ge.u32 	%p17, %r223, %r75;
	mov.u32 	%r985, %r990;
	@%p17 bra 	$L__BB6_58;
	ld.global.u32 	%r985, [%rd12+1664];
$L__BB6_58:
	add.s32 	%r224, %r78, 448;
	setp.ge.u32 	%p18, %r224, %r75;
	mov.u32 	%r986, %r990;
	@%p18 bra 	$L__BB6_60;
	ld.global.u32 	%r986, [%rd12+1792];
$L__BB6_60:
	add.s32 	%r225, %r78, 480;
	setp.ge.u32 	%p19, %r225, %r75;
	mov.u32 	%r987, %r990;
	@%p19 bra 	$L__BB6_62;
	ld.global.u32 	%r987, [%rd12+1920];
$L__BB6_62:
	add.s32 	%r226, %r78, 512;
	setp.ge.u32 	%p20, %r226, %r75;
	mov.u32 	%r988, %r990;
	@%p20 bra 	$L__BB6_64;
	ld.global.u32 	%r988, [%rd12+2048];
$L__BB6_64:
	add.s32 	%r115, %r78, 544;
	setp.ge.u32 	%p21, %r115, %r75;
	mov.u32 	%r989, %r990;
	@%p21 bra 	$L__BB6_66;
	ld.global.u32 	%r989, [%rd12+2176];
$L__BB6_66:
	add.s32 	%r118, %r78, 576;
	setp.ge.u32 	%p22, %r118, %r75;
	@%p22 bra 	$L__BB6_68;
	ld.global.u32 	%r990, [%rd12+2304];
$L__BB6_68:
	// begin inline asm
	mov.u32 %r227, %laneid;
	// end inline asm
	shr.u32 	%r122, %r76, 5;
	mad.lo.s32 	%r228, %r122, 608, %r227;
	shl.b32 	%r229, %r228, 2;
	mov.u32 	%r230, _ZZN3cub18CUB_300001_SM_10006detail4scan16DeviceScanKernelINS2_10policy_hubIjjjmN4cuda3std3__44plusIvEEE10Policy1000EN6thrust24THRUST_300001_SM_1000_NS6detail15normal_iteratorINSD_10device_ptrIjEEEESI_NS0_13ScanTileStateIjLb1EEES9_NS1_10InputValueIjPjEEmjLb0EjEEvT0_T1_T2_iT3_T4_T5_E12temp_storage;
	add.s32 	%r123, %r230, %r229;
	st.shared.u32 	[%r123], %r972;
	st.shared.u32 	[%r123+128], %r973;
	st.shared.u32 	[%r123+256], %r974;
	st.shared.u32 	[%r123+384], %r975;
	st.shared.u32 	[%r123+512], %r976;
	st.shared.u32 	[%r123+640], %r977;
	st.shared.u32 	[%r123+768], %r978;
	st.shared.u32 	[%r123+896], %r979;
	st.shared.u32 	[%r123+1024], %r980;
	st.shared.u32 	[%r123+1152], %r981;
	st.shared.u32 	[%r123+1280], %r982;
	st.shared.u32 	[%r123+1408], %r983;
	st.shared.u32 	[%r123+1536], %r984;
	st.shared.u32 	[%r123+1664], %r985;
	st.shared.u32 	[%r123+1792], %r986;
	st.shared.u32 	[%r123+1920], %r987;
	st.shared.u32 	[%r123+2048], %r988;
	st.shared.u32 	[%r123+2176], %r989;
	st.shared.u32 	[%r123+2304], %r990;
	bar.warp.sync 	-1;
	mad.lo.s32 	%r124, %r227, 72, %r123;
	ld.shared.u32 	%r125, [%r124];
	ld.shared.u32 	%r126, [%r124+4];
	ld.shared.u32 	%r127, [%r124+8];
	ld.shared.u32 	%r128, [%r124+12];
	ld.shared.u32 	%r129, [%r124+16];
	ld.shared.u32 	%r130, [%r124+20];
	ld.shared.u32 	%r131, [%r124+24];
	ld.shared.u32 	%r132, [%r124+28];
	ld.shared.u32 	%r133, [%r124+32];
	ld.shared.u32 	%r134, [%r124+36];
	ld.shared.u32 	%r135, [%r124+40];
	ld.shared.u32 	%r136, [%r124+44];
	ld.shared.u32 	%r137, [%r124+48];
	ld.shared.u32 	%r138, [%r124+52];
	ld.shared.u32 	%r139, [%r124+56];
	ld.shared.u32 	%r140, [%r124+60];
	ld.shared.u32 	%r141, [%r124+64];
	ld.shared.u32 	%r142, [%r124+68];
	ld.shared.u32 	%r143, [%r124+72];
	bar.sync 	0;
	setp.ne.s32 	%p23, %r4, 0;
	@%p23 bra 	$L__BB6_72;
	add.s32 	%r456, %r126, %r125;
	add.s32 	%r457, %r127, %r456;
	add.s32 	%r458, %r128, %r457;
	add.s32 	%r459, %r129, %r458;
	add.s32 	%r460, %r130, %r459;
	add.s32 	%r461, %r131, %r460;
	add.s32 	%r462, %r132, %r461;
	add.s32 	%r463, %r133, %r462;
	add.s32 	%r464, %r134, %r463;
	add.s32 	%r465, %r135, %r464;
	add.s32 	%r466, %r136, %r465;
	add.s32 	%r467, %r137, %r466;
	add.s32 	%r468, %r138, %r467;
	add.s32 	%r469, %r139, %r468;
	add.s32 	%r470, %r140, %r469;
	add.s32 	%r471, %r141, %r470;
	add.s32 	%r472, %r142, %r471;
	add.s32 	%r430, %r143, %r472;
	mov.b32 	%r428, 1;
	mov.b32 	%r453, 0;
	mov.b32 	%r455, -1;
	// begin inline asm
	{  .reg .u32 r0;  .reg .pred p;  shfl.sync.up.b32 r0|p, %r430, %r428, %r453, %r455;  @p add.u32 r0, r0, %r430;  mov.u32 %r426, r0;}
	// end inline asm
	mov.b32 	%r434, 2;
	// begin inline asm
	{  .reg .u32 r0;  .reg .pred p;  shfl.sync.up.b32 r0|p, %r426, %r434, %r453, %r455;  @p add.u32 r0, r0, %r426;  mov.u32 %r432, r0;}
	// end inline asm
	mov.b32 	%r440, 4;
	// begin inline asm
	{  .reg .u32 r0;  .reg .pred p;  shfl.sync.up.b32 r0|p, %r432, %r440, %r453, %r455;  @p add.u32 r0, r0, %r432;  mov.u32 %r438, r0;}
	// end inline asm
	mov.b32 	%r446, 8;
	// begin inline asm
	{  .reg .u32 r0;  .reg .pred p;  shfl.sync.up.b32 r0|p, %r438, %r446, %r453, %r455;  @p add.u32 r0, r0, %r438;  mov.u32 %r444, r0;}
	// end inline asm
	mov.b32 	%r452, 16;
	// begin inline asm
	{  .reg .u32 r0;  .reg .pred p;  shfl.sync.up.b32 r0|p, %r444, %r452, %r453, %r455;  @p add.u32 r0, r0, %r444;  mov.u32 %r450, r0;}
	// end inline asm
	setp.ne.s32 	%p66, %r227, 31;
	@%p66 bra 	$L__BB6_71;
	shl.b32 	%r473, %r122, 2;
	mov.u32 	%r474, _ZZN3cub18CUB_300001_SM_10006detail4scan16DeviceScanKernelINS2_10policy_hubIjjjmN4cuda3std3__44plusIvEEE10Policy1000EN6thrust24THRUST_300001_SM_1000_NS6detail15normal_iteratorINSD_10device_ptrIjEEEESI_NS0_13ScanTileStateIjLb1EEES9_NS1_10InputValueIjPjEEmjLb0EjEEvT0_T1_T2_iT3_T4_T5_E12temp_storage;
	add.s32 	%r475, %r474, %r473;
	st.shared.u32 	[%r475+16], %r450;
$L__BB6_71:
	bar.sync 	0;
	ld.shared.v4.u32 	{%r476, %r477, %r478, %r479}, [_ZZN3cub18CUB_300001_SM_10006detail4scan16DeviceScanKernelINS2_10policy_hubIjjjmN4cuda3std3__44plusIvEEE10Policy1000EN6thrust24THRUST_300001_SM_1000_NS6detail15normal_iteratorINSD_10device_ptrIjEEEESI_NS0_13ScanTileStateIjLb1EEES9_NS1_10InputValueIjPjEEmjLb0EjEEvT0_T1_T2_iT3_T4_T5_E12temp_storage+16];
	add.s32 	%r480, %r477, %r476;
	setp.eq.s32 	%p67, %r122, 2;
	selp.b32 	%r481, %r480, %r476, %p67;
	add.s32 	%r482, %r480, %r478;
	setp.eq.s32 	%p68, %r122, 3;
	selp.b32 	%r483, %r482, %r481, %p68;
	add.s32 	%r484, %r482, %r479;
	setp.eq.s32 	%p69, %r122, 4;
	selp.b32 	%r485, %r484, %r483, %p69;
	ld.shared.v4.u32 	{%r486, %r487, %r488, %r489}, [_ZZN3cub18CUB_300001_SM_10006detail4scan16DeviceScanKernelINS2_10policy_hubIjjjmN4cuda3std3__44plusIvEEE10Policy1000EN6thrust24THRUST_300001_SM_1000_NS6detail15normal_iteratorINSD_10device_ptrIjEEEESI_NS0_13ScanTileStateIjLb1EEES9_NS1_10InputValueIjPjEEmjLb0EjEEvT0_T1_T2_iT3_T4_T5_E12temp_storage+32];
	add.s32 	%r490, %r484, %r486;
	setp.eq.s32 	%p70, %r122, 5;
	selp.b32 	%r491, %r490, %r485, %p70;
	add.s32 	%r492, %r490, %r487;
	setp.eq.s32 	%p71, %r122, 6;
	selp.b32 	%r493, %r492, %r491, %p71;
	add.s32 	%r494, %r492, %r488;
	setp.eq.s32 	%p72, %r122, 7;
	selp.b32 	%r495, %r494, %r493, %p72;
	add.s32 	%r496, %r494, %r489;
	setp.eq.s32 	%p73, %r122, 8;
	selp.b32 	%r497, %r496, %r495, %p73;
	ld.shared.v4.u32 	{%r498, %r499, %r500, %r501}, [_ZZN3cub18CUB_300001_SM_10006detail4scan16DeviceScanKernelINS2_10policy_hubIjjjmN4cuda3std3__44plusIvEEE10Policy1000EN6thrust24THRUST_300001_SM_1000_NS6detail15normal_iteratorINSD_10device_ptrIjEEEESI_NS0_13ScanTileStateIjLb1EEES9_NS1_10InputValueIjPjEEmjLb0EjEEvT0_T1_T2_iT3_T4_T5_E12temp_storage+48];
	add.s32 	%r502, %r496, %r498;
	setp.eq.s32 	%p74, %r122, 9;
	selp.b32 	%r503, %r502, %r497, %p74;
	add.s32 	%r504, %r502, %r499;
	setp.eq.s32 	%p75, %r122, 10;
	selp.b32 	%r505, %r504, %r503, %p75;
	add.s32 	%r506, %r504, %r500;
	setp.eq.s32 	%p76, %r122, 11;
	selp.b32 	%r507, %r506, %r505, %p76;
	add.s32 	%r508, %r506, %r501;
	setp.eq.s32 	%p77, %r122, 12;
	selp.b32 	%r509, %r508, %r507, %p77;
	setp.lt.u32 	%p78, %r76, 32;
	selp.b32 	%r510, 0, %r509, %p78;
	setp.eq.s32 	%p79, %r227, 0;
	sub.s32 	%r511, %r450, %r430;
	selp.b32 	%r512, 0, %r511, %p79;
	add.s32 	%r513, %r512, %r959;
	add.s32 	%r1002, %r513, %r510;
	bra.uni 	$L__BB6_91;
$L__BB6_72:
	add.s32 	%r261, %r126, %r125;
	add.s32 	%r262, %r127, %r261;
	add.s32 	%r263, %r128, %r262;
	add.s32 	%r264, %r129, %r263;
	add.s32 	%r265, %r130, %r264;
	add.s32 	%r266, %r131, %r265;
	add.s32 	%r267, %r132, %r266;
	add.s32 	%r268, %r133, %r267;
	add.s32 	%r269, %r134, %r268;
	add.s32 	%r270, %r135, %r269;
	add.s32 	%r271, %r136, %r270;
	add.s32 	%r272, %r137, %r271;
	add.s32 	%r273, %r138, %r272;
	add.s32 	%r274, %r139, %r273;
	add.s32 	%r275, %r140, %r274;
	add.s32 	%r276, %r141, %r275;
	add.s32 	%r277, %r142, %r276;
	add.s32 	%r235, %r143, %r277;
	mov.b32 	%r233, 1;
	mov.b32 	%r258, 0;
	mov.b32 	%r260, -1;
	// begin inline asm
	{  .reg .u32 r0;  .reg .pred p;  shfl.sync.up.b32 r0|p, %r235, %r233, %r258, %r260;  @p add.u32 r0, r0, %r235;  mov.u32 %r231, r0;}
	// end inline asm
	mov.b32 	%r239, 2;
	// begin inline asm
	{  .reg .u32 r0;  .reg .pred p;  shfl.sync.up.b32 r0|p, %r231, %r239, %r258, %r260;  @p add.u32 r0, r0, %r231;  mov.u32 %r237, r0;}
	// end inline asm
	mov.b32 	%r245, 4;
	// begin inline asm
	{  .reg .u32 r0;  .reg .pred p;  shfl.sync.up.b32 r0|p, %r237, %r245, %r258, %r260;  @p add.u32 r0, r0, %r237;  mov.u32 %r243, r0;}
	// end inline asm
	mov.b32 	%r251, 8;
	// begin inline asm
	{  .reg .u32 r0;  .reg .pred p;  shfl.sync.up.b32 r0|p, %r243, %r251, %r258, %r260;  @p add.u32 r0, r0, %r243;  mov.u32 %r249, r0;}
	// end inline asm
	mov.b32 	%r257, 16;
	// begin inline asm
	{  .reg .u32 r0;  .reg .pred p;  shfl.sync.up.b32 r0|p, %r249, %r257, %r258, %r260;  @p add.u32 r0, r0, %r249;  mov.u32 %r255, r0;}
	// end inline asm
	setp.ne.s32 	%p24, %r227, 31;
	@%p24 bra 	$L__BB6_74;
	shl.b32 	%r278, %r122, 2;
	mov.u32 	%r279, _ZZN3cub18CUB_300001_SM_10006detail4scan16DeviceScanKernelINS2_10policy_hubIjjjmN4cuda3std3__44plusIvEEE10Policy1000EN6thrust24THRUST_300001_SM_1000_NS6detail15normal_iteratorINSD_10device_ptrIjEEEESI_NS0_13ScanTileStateIjLb1EEES9_NS1_10InputValueIjPjEEmjLb0EjEEvT0_T1_T2_iT3_T4_T5_E12temp_storage;
	add.s32 	%r280, %r279, %r278;
	st.shared.u32 	[%r280+16], %r255;
$L__BB6_74:
	sub.s32 	%r281, %r255, %r235;
	bar.sync 	0;
	ld.shared.v4.u32 	{%r282, %r283, %r284, %r285}, [_ZZN3cub18CUB_300001_SM_10006detail4scan16DeviceScanKernelINS2_10policy_hubIjjjmN4cuda3std3__44plusIvEEE10Policy1000EN6thrust24THRUST_300001_SM_1000_NS6detail15normal_iteratorINSD_10device_ptrIjEEEESI_NS0_13ScanTileStateIjLb1EEES9_NS1_10InputValueIjPjEEmjLb0EjEEvT0_T1_T2_iT3_T4_T5_E12temp_storage+16];
	add.s32 	%r286, %r283, %r282;
	setp.eq.s32 	%p25, %r122, 2;
	selp.b32 	%r287, %r286, %r282, %p25;
	add.s32 	%r288, %r286, %r284;
	setp.eq.s32 	%p26, %r122, 3;
	selp.b32 	%r289, %r288, %r287, %p26;
	add.s32 	%r290, %r288, %r285;
	setp.eq.s32 	%p27, %r122, 4;
	selp.b32 	%r291, %r290, %r289, %p27;
	ld.shared.v4.u32 	{%r292, %r293, %r294, %r295}, [_ZZN3cub18CUB_300001_SM_10006detail4scan16DeviceScanKernelINS2_10policy_hubIjjjmN4cuda3std3__44plusIvEEE10Policy1000EN6thrust24THRUST_300001_SM_1000_NS6detail15normal_iteratorINSD_10device_ptrIjEEEESI_NS0_13ScanTileStateIjLb1EEES9_NS1_10InputValueIjPjEEmjLb0EjEEvT0_T1_T2_iT3_T4_T5_E12temp_storage+32];
	add.s32 	%r296, %r290, %r292;
	setp.eq.s32 	%p28, %r122, 5;
	selp.b32 	%r297, %r296, %r291, %p28;
	add.s32 	%r298, %r296, %r293;
	setp.eq.s32 	%p29, %r122, 6;
	selp.b32 	%r299, %r298, %r297, %p29;
	add.s32 	%r300, %r298, %r294;
	setp.eq.s32 	%p30, %r122, 7;
	selp.b32 	%r301, %r300, %r299, %p30;
	add.s32 	%r302, %r300, %r295;
	setp.eq.s32 	%p31, %r122, 8;
	selp.b32 	%r303, %r302, %r301, %p31;
	ld.shared.v4.u32 	{%r304, %r305, %r306, %r307}, [_ZZN3cub18CUB_300001_SM_10006detail4scan16DeviceScanKernelINS2_10policy_hubIjjjmN4cuda3std3__44plusIvEEE10Policy1000EN6thrust24THRUST_300001_SM_1000_NS6detail15normal_iteratorINSD_10device_ptrIjEEEESI_NS0_13ScanTileStateIjLb1EEES9_NS1_10InputValueIjPjEEmjLb0EjEEvT0_T1_T2_iT3_T4_T5_E12temp_storage+48];
	add.s32 	%r308, %r302, %r304;
	setp.eq.s32 	%p32, %r122, 9;
	selp.b32 	%r309, %r308, %r303, %p32;
	add.s32 	%r310, %r308, %r305;
	setp.eq.s32 	%p33, %r122, 10;
	selp.b32 	%r311, %r310, %r309, %p33;
	add.s32 	%r312, %r310, %r306;
	setp.eq.s32 	%p34, %r122, 11;
	selp.b32 	%r313, %r312, %r311, %p34;
	add.s32 	%r314, %r312, %r307;
	setp.eq.s32 	%p35, %r122, 12;
	selp.b32 	%r315, %r314, %r313, %p35;
	ld.shared.u32 	%r316, [_ZZN3cub18CUB_300001_SM_10006detail4scan16DeviceScanKernelINS2_10policy_hubIjjjmN4cuda3std3__44plusIvEEE10Policy1000EN6thrust24THRUST_300001_SM_1000_NS6detail15normal_iteratorINSD_10device_ptrIjEEEESI_NS0_13ScanTileStateIjLb1EEES9_NS1_10InputValueIjPjEEmjLb0EjEEvT0_T1_T2_iT3_T4_T5_E12temp_storage+64];
	add.s32 	%r149, %r314, %r316;
	setp.gt.u32 	%p36, %r76, 31;
	setp.lt.u32 	%p37, %r76, 32;
	setp.eq.s32 	%p38, %r227, 0;
	selp.b32 	%r317, 0, %r281, %p38;
	add.s32 	%r1001, %r315, %r317;
	selp.b32 	%r151, %r281, %r1001, %p37;
	@%p36 bra 	$L__BB6_90;
	setp.ne.s32 	%p39, %r76, 0;
	mul.wide.s32 	%rd24, %r4, 8;
	add.s64 	%rd13, %rd18, %rd24;
	@%p39 bra 	$L__BB6_77;
	st.shared.u32 	[_ZZN3cub18CUB_300001_SM_10006detail4scan16DeviceScanKernelINS2_10policy_hubIjjjmN4cuda3std3__44plusIvEEE10Policy1000EN6thrust24THRUST_300001_SM_1000_NS6detail15normal_iteratorINSD_10device_ptrIjEEEESI_NS0_13ScanTileStateIjLb1EEES9_NS1_10InputValueIjPjEEmjLb0EjEEvT0_T1_T2_iT3_T4_T5_E12temp_storage+12], %r149;
	add.s64 	%rd25, %rd13, 256;
	mov.b32 	%r318, 100;
	// begin inline asm
	st.relaxed.gpu.v2.u32 [%rd25], {%r318, %r149};
	// end inline asm
$L__BB6_77:
	not.b32 	%r324, %r76;
	add.s32 	%r997, %r4, %r324;
	mov.b32 	%r320, 550;
	// begin inline asm
	nanosleep.u32 %r320;
	// end inline asm
	mul.wide.s32 	%rd27, %r997, 8;
	add.s64 	%rd28, %rd18, %rd27;
	add.s64 	%rd26, %rd28, 256;
	// begin inline asm
	ld.relaxed.gpu.v2.u32 {%r998, %r992}, [%rd26];
	// end inline asm
	mov.b32 	%r993, 478;
$L__BB6_78:
	setp.eq.s32 	%p40, %r998, 99;
	mov.b32 	%r325, -1;
	vote.sync.any.pred 	%p41, %p40, %r325;
	not.pred 	%p42, %p41;
	@%p42 bra 	$L__BB6_80;
	// begin inline asm
	nanosleep.u32 %r993;
	// end inline asm
	shr.u32 	%r993, %r993, 1;
	// begin inline asm
	ld.relaxed.gpu.v2.u32 {%r998, %r992}, [%rd26];
	// end inline asm
	bra.uni 	$L__BB6_78;
$L__BB6_80:
	setp.eq.s32 	%p43, %r998, 101;
	mov.b32 	%r352, -1;
	vote.sync.ballot.b32 	%r354, %p43, %r352;
	// begin inline asm
	mov.u32 %r327, %lanemask_ge;
	// end inline asm
	and.b32  	%r355, %r354, %r327;
	or.b32  	%r356, %r355, -2147483648;
	add.s32 	%r357, %r356, -1;
	not.b32 	%r358, %r356;
	and.b32  	%r359, %r358, %r357;
	popc.b32 	%r331, %r359;
	mov.b32 	%r330, 1;
	// begin inline asm
	shfl.sync.down.b32 %r328, %r992, %r330, %r331, %r352;
	// end inline asm
	setp.lt.s32 	%p45, %r227, %r331;
	selp.b32 	%r360, %r328, 0, %p45;
	add.s32 	%r334, %r360, %r992;
	mov.b32 	%r335, 2;
	// begin inline asm
	shfl.sync.down.b32 %r333, %r334, %r335, %r331, %r352;
	// end inline asm
	add.s32 	%r361, %r227, 2;
	setp.gt.s32 	%p46, %r361, %r331;
	selp.b32 	%r362, 0, %r333, %p46;
	add.s32 	%r339, %r334, %r362;
	mov.b32 	%r340, 4;
	// begin inline asm
	shfl.sync.down.b32 %r338, %r339, %r340, %r331, %r352;
	// end inline asm
	add.s32 	%r363, %r227, 4;
	setp.gt.s32 	%p47, %r363, %r331;
	selp.b32 	%r364, 0, %r338, %p47;
	add.s32 	%r344, %r339, %r364;
	mov.b32 	%r345, 8;
	// begin inline asm
	shfl.sync.down.b32 %r343, %r344, %r345, %r331, %r352;
	// end inline asm
	add.s32 	%r365, %r227, 8;
	setp.gt.s32 	%p48, %r365, %r331;
	selp.b32 	%r366, 0, %r343, %p48;
	add.s32 	%r349, %r344, %r366;
	mov.b32 	%r350, 16;
	// begin inline asm
	shfl.sync.down.b32 %r348, %r349, %r350, %r331, %r352;
	// end inline asm
	add.s32 	%r367, %r227, 16;
	setp.gt.s32 	%p49, %r367, %r331;
	selp.b32 	%r368, 0, %r348, %p49;
	add.s32 	%r994, %r349, %r368;
	add.s64 	%rd14, %rd18, 256;
	mov.b32 	%r995, 478;
$L__BB6_81:
	setp.ne.s32 	%p50, %r998, 101;
	mov.b32 	%r369, -1;
	vote.sync.all.pred 	%p51, %p50, %r369;
	not.pred 	%p52, %p51;
	@%p52 bra 	$L__BB6_86;
	shr.u32 	%r995, %r995, 1;
	mul.wide.s32 	%rd31, %r997, 8;
	add.s64 	%rd32, %rd14, %rd31;
	add.s64 	%rd30, %rd32, -256;
	// begin inline asm
	ld.relaxed.gpu.v2.u32 {%r998, %r999}, [%rd30];
	// end inline asm
	mov.u32 	%r1000, %r995;
$L__BB6_83:
	setp.eq.s32 	%p56, %r998, 99;
	mov.b32 	%r377, -1;
	vote.sync.any.pred 	%p57, %p56, %r377;
	not.pred 	%p58, %p57;
	@%p58 bra 	$L__BB6_85;
	// begin inline asm
	nanosleep.u32 %r1000;
	// end inline asm
	shr.u32 	%r1000, %r1000, 1;
	// begin inline asm
	ld.relaxed.gpu.v2.u32 {%r998, %r999}, [%rd30];
	// end inline asm
	bra.uni 	$L__BB6_83;
$L__BB6_85:
	setp.eq.s32 	%p59, %r998, 101;
	mov.b32 	%r403, -1;
	vote.sync.ballot.b32 	%r404, %p59, %r403;
	and.b32  	%r405, %r404, %r327;
	or.b32  	%r406, %r405, -2147483648;
	add.s32 	%r407, %r406, -1;
	not.b32 	%r408, %r406;
	and.b32  	%r409, %r408, %r407;
	popc.b32 	%r382, %r409;
	mov.b32 	%r381, 1;
	// begin inline asm
	shfl.sync.down.b32 %r379, %r999, %r381, %r382, %r403;
	// end inline asm
	setp.lt.s32 	%p61, %r227, %r382;
	selp.b32 	%r410, %r379, 0, %p61;
	add.s32 	%r385, %r410, %r999;
	mov.b32 	%r386, 2;
	// begin inline asm
	shfl.sync.down.b32 %r384, %r385, %r386, %r382, %r403;
	// end inline asm
	add.s32 	%r411, %r227, 2;
	setp.gt.s32 	%p62, %r411, %r382;
	selp.b32 	%r412, 0, %r384, %p62;
	add.s32 	%r390, %r385, %r412;
	mov.b32 	%r391, 4;
	// begin inline asm
	shfl.sync.down.b32 %r389, %r390, %r391, %r382, %r403;
	// end inline asm
	add.s32 	%r413, %r227, 4;
	setp.gt.s32 	%p63, %r413, %r382;
	selp.b32 	%r414, 0, %r389, %p63;
	add.s32 	%r395, %r390, %r414;
	mov.b32 	%r396, 8;
	// begin inline asm
	shfl.sync.down.b32 %r394, %r395, %r396, %r382, %r403;
	// end inline asm
	add.s32 	%r415, %r227, 8;
	setp.gt.s32 	%p64, %r415, %r382;
	selp.b32 	%r416, 0, %r394, %p64;
	add.s32 	%r400, %r395, %r416;
	mov.b32 	%r401, 16;
	// begin inline asm
	shfl.sync.down.b32 %r399, %r400, %r401, %r382, %r403;
	// end inline asm
	add.s32 	%r417, %r227, 16;
	setp.gt.s32 	%p65, %r417, %r382;
	selp.b32 	%r418, 0, %r399, %p65;
	add.s32 	%r419, %r418, %r994;
	add.s32 	%r994, %r419, %r400;
	add.s32 	%r997, %r997, -32;
	bra.uni 	$L__BB6_81;
$L__BB6_86:
	@%p39 bra 	$L__BB6_88;
	add.s32 	%r372, %r994, %r149;
	add.s64 	%rd29, %rd13, 256;
	mov.b32 	%r371, 101;
	// begin inline asm
	st.relaxed.gpu.v2.u32 [%rd29], {%r371, %r372};
	// end inline asm
	st.shared.u32 	[_ZZN3cub18CUB_300001_SM_10006detail4scan16DeviceScanKernelINS2_10policy_hubIjjjmN4cuda3std3__44plusIvEEE10Policy1000EN6thrust24THRUST_300001_SM_1000_NS6detail15normal_iteratorINSD_10device_ptrIjEEEESI_NS0_13ScanTileStateIjLb1EEES9_NS1_10InputValueIjPjEEmjLb0EjEEvT0_T1_T2_iT3_T4_T5_E12temp_storage+4], %r994;
	st.shared.u32 	[_ZZN3cub18CUB_300001_SM_10006detail4scan16DeviceScanKernelINS2_10policy_hubIjjjmN4cuda3std3__44plusIvEEE10Policy1000EN6thrust24THRUST_300001_SM_1000_NS6detail15normal_iteratorINSD_10device_ptrIjEEEESI_NS0_13ScanTileStateIjLb1EEES9_NS1_10InputValueIjPjEEmjLb0EjEEvT0_T1_T2_iT3_T4_T5_E12temp_storage+8], %r372;
$L__BB6_88:
	setp.ne.s32 	%p54, %r227, 0;
	mov.u32 	%r1001, %r151;
	@%p54 bra 	$L__BB6_90;
	st.shared.u32 	[_ZZN3cub18CUB_300001_SM_10006detail4scan16DeviceScanKernelINS2_10policy_hubIjjjmN4cuda3std3__44plusIvEEE10Policy1000EN6thrust24THRUST_300001_SM_1000_NS6detail15normal_iteratorINSD_10device_ptrIjEEEESI_NS0_13ScanTileStateIjLb1EEES9_NS1_10InputValueIjPjEEmjLb0EjEEvT0_T1_T2_iT3_T4_T5_E12temp_storage+84], %r994;
	mov.u32 	%r1001, %r994;
$L__BB6_90:
	bar.sync 	0;
	setp.eq.s32 	%p55, %r76, 0;
	ld.shared.u32 	%r373, [_ZZN3cub18CUB_300001_SM_10006detail4scan16DeviceScanKernelINS2_10policy_hubIjjjmN4cuda3std3__44plusIvEEE10Policy1000EN6thrust24THRUST_300001_SM_1000_NS6detail15normal_iteratorINSD_10device_ptrIjEEEESI_NS0_13ScanTileStateIjLb1EEES9_NS1_10InputValueIjPjEEmjLb0EjEEvT0_T1_T2_iT3_T4_T5_E12temp_storage+84];
	selp.b32 	%r374, 0, %r373, %p55;
	add.s32 	%r1002, %r374, %r1001;
$L__BB6_91:
	add.s32 	%r514, %r1002, %r125;
	add.s32 	%r515, %r126, %r514;
	add.s32 	%r516, %r127, %r515;
	add.s32 	%r517, %r128, %r516;
	add.s32 	%r518, %r129, %r517;
	add.s32 	%r519, %r130, %r518;
	add.s32 	%r520, %r131, %r519;
	add.s32 	%r521, %r132, %r520;
	add.s32 	%r522, %r133, %r521;
	add.s32 	%r523, %r134, %r522;
	add.s32 	%r524, %r135, %r523;
	add.s32 	%r525, %r136, %r524;
	add.s32 	%r526, %r137, %r525;
	add.s32 	%r527, %r138, %r526;
	add.s32 	%r528, %r139, %r527;
	add.s32 	%r529, %r140, %r528;
	add.s32 	%r530, %r141, %r529;
	add.s32 	%r531, %r142, %r530;
	bar.sync 	0;
	st.shared.u32 	[%r124], %r1002;
	st.shared.u32 	[%r124+4], %r514;
	st.shared.u32 	[%r124+8], %r515;
	st.shared.u32 	[%r124+12], %r516;
	st.shared.u32 	[%r124+16], %r517;
	st.shared.u32 	[%r124+20], %r518;
	st.shared.u32 	[%r124+24], %r519;
	st.shared.u32 	[%r124+28], %r520;
	st.shared.u32 	[%r124+32], %r521;
	st.shared.u32 	[%r124+36], %r522;
	st.shared.u32 	[%r124+40], %r523;
	st.shared.u32 	[%r124+44], %r524;
	st.shared.u32 	[%r124+48], %r525;
	st.shared.u32 	[%r124+52], %r526;
	st.shared.u32 	[%r124+56], %r527;
	st.shared.u32 	[%r124+60], %r528;
	st.shared.u32 	[%r124+64], %r529;
	st.shared.u32 	[%r124+68], %r530;
	st.shared.u32 	[%r124+72], %r531;
	bar.warp.sync 	-1;
	ld.shared.u32 	%r185, [%r123];
	ld.shared.u32 	%r186, [%r123+128];
	ld.shared.u32 	%r187, [%r123+256];
	ld.shared.u32 	%r188, [%r123+384];
	ld.shared.u32 	%r189, [%r123+512];
	ld.shared.u32 	%r190, [%r123+640];
	ld.shared.u32 	%r191, [%r123+768];
	ld.shared.u32 	%r192, [%r123+896];
	ld.shared.u32 	%r193, [%r123+1024];
	ld.shared.u32 	%r194, [%r123+1152];
	ld.shared.u32 	%r195, [%r123+1280];
	ld.shared.u32 	%r196, [%r123+1408];
	ld.shared.u32 	%r197, [%r123+1536];
	ld.shared.u32 	%r198, [%r123+1664];
	ld.shared.u32 	%r199, [%r123+1792];
	ld.shared.u32 	%r200, [%r123+1920];
	ld.shared.u32 	%r201, [%r123+2048];
	ld.shared.u32 	%r202, [%r123+2176];
	ld.shared.u32 	%r203, [%r123+2304];
	setp.ne.s32 	%p80, %r76, 0;
	@%p80 bra 	$L__BB6_93;
	st.volatile.shared.u32 	[_ZZN3cub18CUB_300001_SM_10006detail4scan16DeviceScanKernelINS2_10policy_hubIjjjmN4cuda3std3__44plusIvEEE10Policy1000EN6thrust24THRUST_300001_SM_1000_NS6detail15normal_iteratorINSD_10device_ptrIjEEEESI_NS0_13ScanTileStateIjLb1EEES9_NS1_10InputValueIjPjEEmjLb0EjEEvT0_T1_T2_iT3_T4_T5_E12temp_storage+31616], %r75;
$L__BB6_93:
	bar.sync 	0;
	ld.volatile.shared.u32 	%r204, [_ZZN3cub18CUB_300001_SM_10006detail4scan16DeviceScanKernelINS2_10policy_hubIjjjmN4cuda3std3__44plusIvEEE10Policy1000EN6thrust24THRUST_300001_SM_1000_NS6detail15normal_iteratorINSD_10device_ptrIjEEEESI_NS0_13ScanTileStateIjLb1EEES9_NS1_10InputValueIjPjEEmjLb0EjEEvT0_T1_T2_iT3_T4_T5_E12temp_storage+31616];
	cvt.u64.u32 	%rd39, %r78;
	add.s64 	%rd40, %rd5, %rd39;
	setp.ge.s32 	%p81, %r78, %r204;
	shl.b64 	%rd41, %rd40, 2;
	add.s64 	%rd15, %rd4, %rd41;
	@%p81 bra 	$L__BB6_95;
	st.global.u32 	[%rd15], %r185;
$L__BB6_95:
	mov.u32 	%r532, %tid.x;
	and.b32  	%r533, %r532, 992;
	mul.lo.s32 	%r534, %r533, 19;
	and.b32  	%r535, %r532, 31;
	or.b32  	%r536, %r534, %r535;
	add.s32 	%r537, %r536, 32;
	setp.ge.s32 	%p82, %r537, %r204;
	@%p82 bra 	$L__BB6_97;
	st.global.u32 	[%rd15+128], %r186;
$L__BB6_97:
	add.s32 	%r543, %r536, 64;
	setp.ge.s32 	%p83, %r543, %r204;
	@%p83 bra 	$L__BB6_99;
	st.global.u32 	[%rd15+256], %r187;
$L__BB6_99:
	add.s32 	%r549, %r536, 96;
	setp.ge.s32 	%p84, %r549, %r204;
	@%p84 bra 	$L__BB6_101;
	st.global.u32 	[%rd15+384], %r188;
$L__BB6_101:
	add.s32 	%r555, %r536, 128;
	setp.ge.s32 	%p85, %r555, %r204;
	@%p85 bra 	$L__BB6_103;
	st.global.u32 	[%rd15+512], %r189;
$L__BB6_103:
	add.s32 	%r561, %r536, 160;
	setp.ge.s32 	%p86, %r561, %r204;
	@%p86 bra 	$L__BB6_105;
	st.global.u32 	[%rd15+640], %r190;
$L__BB6_105:
	add.s32 	%r567, %r536, 192;
	setp.ge.s32 	%p87, %r567, %r204;
	@%p87 bra 	$L__BB6_107;
	st.global.u32 	[%rd15+768], %r191;
$L__BB6_107:
	add.s32 	%r573, %r536, 224;
	setp.ge.s32 	%p88, %r573, %r204;
	@%p88 bra 	$L__BB6_109;
	st.global.u32 	[%rd15+896], %r192;
$L__BB6_109:
	setp.ge.s32 	%p89, %r95, %r204;
	@%p89 bra 	$L__BB6_111;
	st.global.u32 	[%rd15+1024], %r193;
$L__BB6_111:
	setp.ge.s32 	%p90, %r98, %r204;
	@%p90 bra 	$L__BB6_113;
	st.global.u32 	[%rd15+1152], %r194;
$L__BB6_113:
	add.s32 	%r579, %r536, 320;
	setp.ge.s32 	%p91, %r579, %r204;
	@%p91 bra 	$L__BB6_115;
	st.global.u32 	[%rd15+1280], %r195;
$L__BB6_115:
	add.s32 	%r585, %r536, 352;
	setp.ge.s32 	%p92, %r585, %r204;
	@%p92 bra 	$L__BB6_117;
	st.global.u32 	[%rd15+1408], %r196;
$L__BB6_117:
	add.s32 	%r591, %r536, 384;
	setp.ge.s32 	%p93, %r591, %r204;
	@%p93 bra 	$L__BB6_119;
	st.global.u32 	[%rd15+1536], %r197;
$L__BB6_119:
	add.s32 	%r597, %r536, 416;
	setp.ge.s32 	%p94, %r597, %r204;
	@%p94 bra 	$L__BB6_121;
	st.global.u32 	[%rd15+1664], %r198;
$L__BB6_121:
	add.s32 	%r603, %r536, 448;
	setp.ge.s32 	%p95, %r603, %r204;
	@%p95 bra 	$L__BB6_123;
	st.global.u32 	[%rd15+1792], %r199;
$L__BB6_123:
	add.s32 	%r609, %r536, 480;
	setp.ge.s32 	%p96, %r609, %r204;
	@%p96 bra 	$L__BB6_125;
	st.global.u32 	[%rd15+1920], %r200;
$L__BB6_125:
	add.s32 	%r615, %r536, 512;
	setp.ge.s32 	%p97, %r615, %r204;
	@%p97 bra 	$L__BB6_127;
	st.global.u32 	[%rd15+2048], %r201;
$L__BB6_127:
	setp.ge.s32 	%p98, %r115, %r204;
	@%p98 bra 	$L__BB6_129;
	st.global.u32 	[%rd15+2176], %r202;
$L__BB6_129:
	setp.ge.s32 	%p99, %r118, %r204;
	@%p99 bra 	$L__BB6_131;
	st.global.u32 	[%rd15+2304], %r203;
$L__BB6_131:
	ret;

}


// ===== COMPILED SASS (sm_100) =====

	.target	sm_100

	.elftype	@"ET_EXEC"


//--------------------- .note.nv.tkinfo           --------------------------
	.section	.note.nv.tkinfo,"",@"SHT_NOTE"
	.sectionflags	@"SHF_NOTE_NV_TKINFO"
	.tkinfo
        /*0018*/ 	.word	0x00000002
        /*0030*/ 	.string	""
        /*0030*/ 	.string	"ptxas"
        /*0030*/ 	.string	"Cuda compilation tools, release 13.0, V13.0.88"
        /*0030*/ 	.string	"Build cuda_13.0.r13.0/compiler.36424714_0"
        /*0030*/ 	.string	"-arch sm_100 -m 64 "



//--------------------- .note.nv.cuinfo           --------------------------
	.section	.note.nv.cuinfo,"",@"SHT_NOTE"
	.sectionflags	@"SHF_NOTE_NV_CUINFO"
        /*0018*/ 	.short	0x0002
        /*001a*/ 	.short	0x0064
        /*001c*/ 	.short	0x0082
	.zero		2


//--------------------- .nv.info                  --------------------------
	.section	.nv.info,"",@"SHT_CUDA_INFO"
	.align	4


	//----- nvinfo : EIATTR_REGCOUNT
	.align		4
        /*0000*/ 	.byte	0x04, 0x2f
        /*0002*/ 	.short	(.L_44 - .L_43)
	.align		4
.L_43:
        /*0004*/ 	.word	index@(_Z8cuda_sumPjS_S_i)
        /*0008*/ 	.word	0x00000017


	//----- nvinfo : EIATTR_FRAME_SIZE
	.align		4
.L_44:
        /*000c*/ 	.byte	0x04, 0x11
        /*000e*/ 	.short	(.L_46 - .L_45)
	.align		4
.L_45:
        /*0010*/ 	.word	index@(_Z8cuda_sumPjS_S_i)
        /*0014*/ 	.word	0x00000000


	//----- nvinfo : EIATTR_REGCOUNT
	.align		4
.L_46:
        /*0018*/ 	.byte	0x04, 0x2f
        /*001a*/ 	.short	(.L_48 - .L_47)
	.align		4
.L_47:
        /*001c*/ 	.word	index@(_Z13post_cuda_sumPjS_S_)
        /*0020*/ 	.word	0x0000000c


	//----- nvinfo : EIATTR_FRAME_SIZE
	.align		4
.L_48:
        /*0024*/ 	.byte	0x04, 0x11
        /*0026*/ 	.short	(.L_50 - .L_49)
	.align		4
.L_49:
        /*0028*/ 	.word	index@(_Z13post_cuda_sumPjS_S_)
        /*002c*/ 	.word	0x00000000


	//----- nvinfo : EIATTR_REGCOUNT
	.align		4
.L_50:
        /*0030*/ 	.byte	0x04, 0x2f
        /*0032*/ 	.short	(.L_52 - .L_51)
	.align		4
.L_51:
        /*0034*/ 	.word	index@(_ZN3cub18CUB_300001_SM_10006detail11EmptyKernelIvEEvv)
        /*0038*/ 	.word	0x00000004


	//----- nvinfo : EIATTR_FRAME_SIZE
	.align		4
.L_52:
        /*003c*/ 	.byte	0x04, 0x11
        /*003e*/ 	.short	(.L_54 - .L_53)
	.align		4
.L_53:
        /*0040*/ 	.word	index@(_ZN3cub18CUB_300001_SM_10006detail11EmptyKernelIvEEvv)
        /*0044*/ 	.word	0x00000000


	//----- nvinfo : EIATTR_REGCOUNT
	.align		4
.L_54:
        /*0048*/ 	.byte	0x04, 0x2f
        /*004a*/ 	.short	(.L_56 - .L_55)
	.align		4
.L_55:
        /*004c*/ 	.word	index@(_ZN3cub18CUB_300001_SM_10006detail8for_each13static_kernelINS2_12policy_hub_t12policy_500_tEmN6thrust24THRUST_300001_SM_1000_NS8cuda_cub20__uninitialized_fill7functorINS7_10device_ptrIjEEjEEEEvT0_T1_)
        /*0050*/ 	.word	0x00000008


	//----- nvinfo : EIATTR_FRAME_SIZE
	.align		4
.L_56:
        /*0054*/ 	.byte	0x04, 0x11
        /*0056*/ 	.short	(.L_58 - .L_57)
	.align		4
.L_57:
        /*0058*/ 	.word	index@(_ZN3cub18CUB_300001_SM_10006detail8for_each13static_kernelINS2_12policy_hub_t12policy_500_tEmN6thrust24THRUST_300001_SM_1000_NS8cuda_cub20__uninitialized_fill7functorINS7_10device_ptrIjEEjEEEEvT0_T1_)
        /*005c*/ 	.word	0x00000000


	//----- nvinfo : EIATTR_REGCOUNT
	.align		4
.L_58:
        /*0060*/ 	.byte	0x04, 0x2f
        /*0062*/ 	.short	(.L_60 - .L_59)
	.align		4
.L_59:
        /*0064*/ 	.word	index@(_ZN3cub18CUB_300001_SM_10006detail4scan20DeviceScanInitKernelINS0_13ScanTileStateIjLb1EEEEEvT_i)
        /*0068*/ 	.word	0x00000008


	//----- nvinfo : EIATTR_FRAME_SIZE
	.align		4
.L_60:
        /*006c*/ 	.byte	0x04, 0x11
        /*006e*/ 	.short	(.L_62 - .L_61)
	.align		4
.L_61:
        /*0070*/ 	.word	index@(_ZN3cub18CUB_300001_SM_10006detail4scan20DeviceScanInitKernelINS0_13ScanTileStateIjLb1EEEEEvT_i)
        /*0074*/ 	.word	0x00000000


	//----- nvinfo : EIATTR_REGCOUNT
	.align		4
.L_62:
        /*0078*/ 	.byte	0x04, 0x2f
        /*007a*/ 	.short	(.L_64 - .L_63)
	.align		4
.L_63:
        /*007c*/ 	.word	index@(_ZN3cub18CUB_300001_SM_10006detail4scan16DeviceScanKernelINS2_10policy_hubIjjjjN4cuda3std3__44plusIvEEE10Policy1000EN6thrust24THRUST_300001_SM_1000_NS6detail15normal_iteratorINSD_10device_ptrIjEEEESI_NS0_13ScanTileStateIjLb1EEES9_NS1_10InputValueIjPjEEjjLb0EjEEvT0_T1_T2_iT3_T4_T5_)
        /*0080*/ 	.word	0x00000038


	//----- nvinfo : EIATTR_FRAME_SIZE
	.align		4
.L_64:
        /*0084*/ 	.byte	0x04, 0x11
        /*0086*/ 	.short	(.L_66 - .L_65)
	.align		4
.L_65:
        /*0088*/ 	.word	index@(_ZN3cub18CUB_300001_SM_10006detail4scan16DeviceScanKernelINS2_10policy_hubIjjjjN4cuda3std3__44plusIvEEE10Policy1000EN6thrust24THRUST_300001_SM_1000_NS6detail15normal_iteratorINSD_10device_ptrIjEEEESI_NS0_13ScanTileStateIjLb1EEES9_NS1_10InputValueIjPjEEjjLb0EjEEvT0_T1_T2_iT3_T4_T5_)
        /*008c*/ 	.word	0x00000000


	//----- nvinfo : EIATTR_REGCOUNT
	.align		4
.L_66:
        /*0090*/ 	.byte	0x04, 0x2f
        /*0092*/ 	.short	(.L_68 - .L_67)
	.align		4
.L_67:
        /*0094*/ 	.word	index@(_ZN3cub18CUB_300001_SM_10006detail4scan16DeviceScanKernelINS2_10policy_hubIjjjmN4cuda3std3__44plusIvEEE10Policy1000EN6thrust24THRUST_300001_SM_1000_NS6detail15normal_iteratorINSD_10device_ptrIjEEEESI_NS0_13ScanTileStateIjLb1EEES9_NS1_10InputValueIjPjEEmjLb0EjEEvT0_T1_T2_iT3_T4_T5_)
        /*0098*/ 	.word	0x00000030


	//----- nvinfo : EIATTR_FRAME_SIZE
	.align		4
.L_68:
        /*009c*/ 	.byte	0x04, 0x11
        /*009e*/ 	.short	(.L_70 - .L_69)
	.align		4
.L_69:
        /*00a0*/ 	.word	index@(_ZN3cub18CUB_300001_SM_10006detail4scan16DeviceScanKernelINS2_10policy_hubIjjjmN4cuda3std3__44plusIvEEE10Policy1000EN6thrust24THRUST_300001_SM_1000_NS6detail15normal_iteratorINSD_10device_ptrIjEEEESI_NS0_13ScanTileStateIjLb1EEES9_NS1_10InputValueIjPjEEmjLb0EjEEvT0_T1_T2_iT3_T4_T5_)
        /*00a4*/ 	.word	0x00000000


	//----- nvinfo : EIATTR_MIN_STACK_SIZE
	.align		4
.L_70:
        /*00a8*/ 	.byte	0x04, 0x12
        /*00aa*/ 	.short	(.L_72 - .L_71)
	.align		4
.L_71:
        /*00ac*/ 	.word	index@(_ZN3cub18CUB_300001_SM_10006detail4scan16DeviceScanKernelINS2_10policy_hubIjjjmN4cuda3std3__44plusIvEEE10Policy1000EN6thrust24THRUST_300001_SM_1000_NS6detail15normal_iteratorINSD_10device_ptrIjEEEESI_NS0_13ScanTileStateIjLb1EEES9_NS1_10InputValueIjPjEEmjLb0EjEEvT0_T1_T2_iT3_T4_T5_)
        /*00b0*/ 	.word	0x00000000


	//----- nvinfo : EIATTR_MIN_STACK_SIZE
	.align		4
.L_72:
        /*00b4*/ 	.byte	0x04, 0x12
        /*00b6*/ 	.short	(.L_74 - .L_73)
	.align		4
.L_73:
        /*00b8*/ 	.word	index@(_ZN3cub18CUB_300001_SM_10006detail4scan16DeviceScanKernelINS2_10policy_hubIjjjjN4cuda3std3__44plusIvEEE10Policy1000EN6thrust24THRUST_300001_SM_1000_NS6detail15normal_iteratorINSD_10device_ptrIjEEEESI_NS0_13ScanTileStateIjLb1EEES9_NS1_10InputValueIjPjEEjjLb0EjEEvT0_T1_T2_iT3_T4_T5_)
        /*00bc*/ 	.word	0x00000000


	//----- nvinfo : EIATTR_MIN_STACK_SIZE
	.align		4
.L_74:
        /*00c0*/ 	.byte	0x04, 0x12
        /*00c2*/ 	.short	(.L_76 - .L_75)
	.align		4
.L_75:
        /*00c4*/ 	.word	index@(_ZN3cub18CUB_300001_SM_10006detail4scan20DeviceScanInitKernelINS0_13ScanTileStateIjLb1EEEEEvT_i)
        /*00c8*/ 	.word	0x00000000


	//----- nvinfo : EIATTR_MIN_STACK_SIZE
	.align		4
.L_76:
        /*00cc*/ 	.byte	0x04, 0x12
        /*00ce*/ 	.short	(.L_78 - .L_77)
	.align		4
.L_77:
        /*00d0*/ 	.word	index@(_ZN3cub18CUB_300001_SM_10006detail8for_each13static_kernelINS2_12policy_hub_t12policy_500_tEmN6thrust24THRUST_300001_SM_1000_NS8cuda_cub20__uninitialized_fill7functorINS7_10device_ptrIjEEjEEEEvT0_T1_)
        /*00d4*/ 	.word	0x00000000


	//----- nvinfo : EIATTR_MIN_STACK_SIZE
	.align		4
.L_78:
        /*00d8*/ 	.byte	0x04, 0x12
        /*00da*/ 	.short	(.L_80 - .L_79)
	.align		4
.L_79:
        /*00dc*/ 	.word	index@(_ZN3cub18CUB_300001_SM_10006detail11EmptyKernelIvEEvv)
        /*00e0*/ 	.word	0x00000000


	//----- nvinfo : EIATTR_MIN_STACK_SIZE
	.align		4
.L_80:
        /*00e4*/ 	.byte	0x04, 0x12
        /*00e6*/ 	.short	(.L_82 - .L_81)
	.align		4
.L_81:
        /*00e8*/ 	.word	index@(_Z13post_cuda_sumPjS_S_)
        /*00ec*/ 	.word	0x00000000


	//----- nvinfo : EIATTR_MIN_STACK_SIZE
	.align		4
.L_82:
        /*00f0*/ 	.byte	0x04, 0x12
        /*00f2*/ 	.short	(.L_84 - .L_83)
	.align		4
.L_83:
        /*00f4*/ 	.word	index@(_Z8cuda_sumPjS_S_i)
        /*00f8*/ 	.word	0x00000000
.L_84:


//--------------------- .nv.compat                --------------------------
	.section	.nv.compat,"",@"SHT_CUDA_COMPAT_INFO"
	.align	4
        /*0000*/ 	.byte	0x02, 0x09, 0x00, 0x00, 0x02, 0x02, 0x01, 0x00, 0x02, 0x05, 0x05, 0x00, 0x03, 0x07, 0x01, 0x01
        /*0010*/ 	.byte	0x02, 0x03, 0x00, 0x00, 0x02, 0x06, 0x01, 0x00, 0x04, 0x0b, 0x08, 0x00, 0x09, 0x00, 0x00, 0x00
        /*0020*/ 	.byte	0x00, 0x00, 0x00, 0x00


//--------------------- .nv.info._ZN3cub18CUB_300001_SM_10006detail4scan16DeviceScanKernelINS2_10policy_hubIjjjmN4cuda3std3__44plusIvEEE10Policy1000EN6thrust24THRUST_300001_SM_1000_NS6detail15normal_iteratorINSD_10device_ptrIjEEEESI_NS0_13ScanTileStateIjLb1EEES9_NS1_10InputValueIjPjEEmjLb0EjEEvT0_T1_T2_iT3_T4_T5_ --------------------------
	.section	.nv.info._ZN3cub18CUB_300001_SM_10006detail4scan16DeviceScanKernelINS2_10policy_hubIjjjmN4cuda3std3__44plusIvEEE10Policy1000EN6thrust24THRUST_300001_SM_1000_NS6detail15normal_iteratorINSD_10device_ptrIjEEEESI_NS0_13ScanTileStateIjLb1EEES9_NS1_10InputValueIjPjEEmjLb0EjEEvT0_T1_T2_iT3_T4_T5_,"",@"SHT_CUDA_INFO"
	.sectionflags	@""
	.align	4


	//----- nvinfo : EIATTR_CUDA_API_VERSION
	.align		4
        /*0000*/ 	.byte	0x04, 0x37
        /*0002*/ 	.short	(.L_86 - .L_85)
.L_85:
        /*0004*/ 	.word	0x00000082


	//----- nvinfo : EIATTR_KPARAM_INFO
	.align		4
.L_86:
        /*0008*/ 	.byte	0x04, 0x17
        /*000a*/ 	.short	(.L_88 - .L_87)
.L_87:
        /*000c*/ 	.word	0x00000000
        /*0010*/ 	.short	0x0006
        /*0012*/ 	.short	0x0030
        /*0014*/ 	.byte	0x00, 0xf0, 0x21, 0x00


	//----- nvinfo : EIATTR_KPARAM_INFO
	.align		4
.L_88:
        /*0018*/ 	.byte	0x04, 0x17
        /*001a*/ 	.short	(.L_90 - .L_89)
.L_89:
        /*001c*/ 	.word	0x00000000
        /*0020*/ 	.short	0x0005
        /*0022*/ 	.short	0x0020
        /*0024*/ 	.byte	0x00, 0xf0, 0x41, 0x00


	//----- nvinfo : EIATTR_KPARAM_INFO
	.align		4
.L_90:
        /*0028*/ 	.byte	0x04, 0x17
        /*002a*/ 	.short	(.L_92 - .L_91)
.L_91:
        /*002c*/ 	.word	0x00000000
        /*0030*/ 	.short	0x0004
        /*0032*/ 	.short	0x001c
        /*0034*/ 	.byte	0x00, 0xf0, 0x05, 0x00


	//----- nvinfo : EIATTR_KPARAM_INFO
	.align		4
.L_92:
        /*0038*/ 	.byte	0x04, 0x17
        /*003a*/ 	.short	(.L_94 - .L_93)
.L_93:
        /*003c*/ 	.word	0x00000000
        /*0040*/ 	.short	0x0003
        /*0042*/ 	.short	0x0018
        /*0044*/ 	.byte	0x00, 0xf0, 0x11, 0x00


	//----- nvinfo : EIATTR_KPARAM_INFO
	.align		4
.L_94:
        /*0048*/ 	.byte	0x04, 0x17
        /*004a*/ 	.short	(.L_96 - .L_95)
.L_95:
        /*004c*/ 	.word	0x00000000
        /*0050*/ 	.short	0x0002
        /*0052*/ 	.short	0x0010
        /*0054*/ 	.byte	0x00, 0xf0, 0x21, 0x00


	//----- nvinfo : EIATTR_KPARAM_INFO
	.align		4
.L_96:
        /*0058*/ 	.byte	0x04, 0x17
        /*005a*/ 	.short	(.L_98 - .L_97)
.L_97:
        /*005c*/ 	.word	0x00000000
        /*0060*/ 	.short	0x0001
        /*0062*/ 	.short	0x0008
        /*0064*/ 	.byte	0x00, 0xf0, 0x21, 0x00


	//----- nvinfo : EIATTR_KPARAM_INFO
	.align		4
.L_98:
        /*0068*/ 	.byte	0x04, 0x17
        /*006a*/ 	.short	(.L_100 - .L_99)
.L_99:
        /*006c*/ 	.word	0x00000000
        /*0070*/ 	.short	0x0000
        /*0072*/ 	.short	0x0000
        /*0074*/ 	.byte	0x00, 0xf0, 0x21, 0x00


	//----- nvinfo : EIATTR_SPARSE_MMA_MASK
	.align		4
.L_100:
        /*0078*/ 	.byte	0x03, 0x50
        /*007a*/ 	.short	0x0000


	//----- nvinfo : EIATTR_MAXREG_COUNT
	.align		4
        /*007c*/ 	.byte	0x03, 0x1b
        /*007e*/ 	.short	0x0080


	//----- nvinfo : EIATTR_NUM_BARRIERS
	.align		4
        /*0080*/ 	.byte	0x02, 0x4c
        /*0082*/ 	.byte	0x01
	.zero		1


	//----- nvinfo : EIATTR_MERCURY_ISA_VERSION
	.align		4
        /*0084*/ 	.byte	0x03, 0x5f
        /*0086*/ 	.short	0x0101


	//----- nvinfo : EIATTR_COOP_GROUP_MASK_REGIDS
	.align		4
        /*0088*/ 	.byte	0x04, 0x29
        /*008a*/ 	.short	(.L_102 - .L_101)


	//   ....[0]....
.L_101:
        /*008c*/ 	.word	0xffffffff


	//   ....[1]....
        /*0090*/ 	.word	0xffffffff


	//   ....[2]....
        /*0094*/ 	.word	0xffffffff


	//   ....[3]....
        /*0098*/ 	.word	0xffffffff


	//   ....[4]....
        /*009c*/ 	.word	0xffffffff


	//   ....[5]....
        /*00a0*/ 	.word	0xffffffff


	//   ....[6]....
        /*00a4*/ 	.word	0xffffffff


	//   ....[7]....
        /*00a8*/ 	.word	0xffffffff


	//   ....[8]....
        /*00ac*/ 	.word	0xffffffff


	//   ....[9]....
        /*00b0*/ 	.word	0xffffffff


	//   ....[10]....
        /*00b4*/ 	.word	0xffffffff


	//   ....[11]....
        /*00b8*/ 	.word	0xffffffff


	//   ....[12]....
        /*00bc*/ 	.word	0xffffffff


	//   ....[13]....
        /*00c0*/ 	.word	0xffffffff


	//   ....[14]....
        /*00c4*/ 	.word	0xffffffff


	//   ....[15]....
        /*00c8*/ 	.word	0xffffffff


	//   ....[16]....
        /*00cc*/ 	.word	0xffffffff


	//   ....[17]....
        /*00d0*/ 	.word	0xffffffff


	//   ....[18]....
        /*00d4*/ 	.word	0xffffffff


	//   ....[19]....
        /*00d8*/ 	.word	0xffffffff


	//   ....[20]....
        /*00dc*/ 	.word	0xffffffff


	//   ....[21]....
        /*00e0*/ 	.word	0xffffffff


	//   ....[22]....
        /*00e4*/ 	.word	0xffffffff


	//   ....[23]....
        /*00e8*/ 	.word	0xffffffff


	//   ....[24]....
        /*00ec*/ 	.word	0xffffffff


	//   ....[25]....
        /*00f0*/ 	.word	0xffffffff


	//   ....[26]....
        /*00f4*/ 	.word	0xffffffff


	//   ....[27]....
        /*00f8*/ 	.word	0xffffffff


	//   ....[28]....
        /*00fc*/ 	.word	0xffffffff


	//   ....[29]....
        /*0100*/ 	.word	0xffffffff


	//   ....[30]....
        /*0104*/ 	.word	0xffffffff


	//   ....[31]....
        /*0108*/ 	.word	0xffffffff


	//   ....[32]....
        /*010c*/ 	.word	0xffffffff


	//   ....[33]....
        /*0110*/ 	.word	0xffffffff


	//   ....[34]....
        /*0114*/ 	.word	0xffffffff


	//   ....[35]....
        /*0118*/ 	.word	0xffffffff


	//   ....[36]....
        /*011c*/ 	.word	0xffffffff


	//   ....[37]....
        /*0120*/ 	.word	0xffffffff


	//   ....[38]....
        /*0124*/ 	.word	0xffffffff


	//   ....[39]....
        /*0128*/ 	.word	0xffffffff


	//   ....[40]....
        /*012c*/ 	.word	0xffffffff


	//   ....[41]....
        /*0130*/ 	.word	0xffffffff


	//   ....[42]....
        /*0134*/ 	.word	0xffffffff


	//   ....[43]....
        /*0138*/ 	.word	0xffffffff


	//   ....[44]....
        /*013c*/ 	.word	0xffffffff


	//   ....[45]....
        /*0140*/ 	.word	0xffffffff


	//   ....[46]....
        /*0144*/ 	.word	0xffffffff


	//   ....[47]....
        /*0148*/ 	.word	0xffffffff


	//   ....[48]....
        /*014c*/ 	.word	0xffffffff


	//   ....[49]....
        /*0150*/ 	.word	0xffffffff


	//   ....[50]....
        /*0154*/ 	.word	0xffffffff


	//   ....[51]....
        /*0158*/ 	.word	0xffffffff


	//   ....[52]....
        /*015c*/ 	.word	0xffffffff


	//   ....[53]....
        /*0160*/ 	.word	0xffffffff


	//   ....[54]....
        /*0164*/ 	.word	0xffffffff


	//   ....[55]....
        /*0168*/ 	.word	0xffffffff


	//   ....[56]....
        /*016c*/ 	.word	0xffffffff


	//   ....[57]....
        /*0170*/ 	.word	0xffffffff


	//   ....[58]....
        /*0174*/ 	.word	0xffffffff


	//   ....[59]....
        /*0178*/ 	.word	0xffffffff


	//   ....[60]....
        /*017c*/ 	.word	0x0500000a


	//   ....[61]....
        /*0180*/ 	.word	0x0500000a


	//   ....[62]....
        /*0184*/ 	.word	0x0500000a


	//   ....[63]....
        /*0188*/ 	.word	0x0500000a


	//   ....[64]....
        /*018c*/ 	.word	0x0500000a


	//   ....[65]....
        /*0190*/ 	.word	0x0500000a


	//   ....[66]....
        /*0194*/ 	.word	0x0500000a


	//   ....[67]....
        /*0198*/ 	.word	0x0500000a


	//   ....[68]....
        /*019c*/ 	.word	0x0500000a


	//   ....[69]....
        /*01a0*/ 	.word	0x0500000a


	//   ....[70]....
        /*01a4*/ 	.word	0x0500000a


	//   ....[71]....
        /*01a8*/ 	.word	0x0500000a


	//   ....[72]....
        /*01ac*/ 	.word	0x0500000a


	//   ....[73]....
        /*01b0*/ 	.word	0x0500000a


	//   ....[74]....
        /*01b4*/ 	.word	0x0500000a


	//   ....[75]....
        /*01b8*/ 	.word	0x0500000a


	//   ....[76]....
        /*01bc*/ 	.word	0x0500000a


	//   ....[77]....
        /*01c0*/ 	.word	0x0500000a


	//   ....[78]....
        /*01c4*/ 	.word	0x0500000a


	//   ....[79]....
        /*01c8*/ 	.word	0x0500000a


	//   ....[80]....
        /*01cc*/ 	.word	0x0500000a


	//   ....[81]....
        /*01d0*/ 	.word	0x0500000a


	//   ....[82]....
        /*01d4*/ 	.word	0x0500000a


	//   ....[83]....
        /*01d8*/ 	.word	0x0500000a


	//   ....[84]....
        /*01dc*/ 	.word	0x0500000a


	//   ....[85]....
        /*01e0*/ 	.word	0x0500000a


	//   ....[86]....
        /*01e4*/ 	.word	0x0500000a


	//   ....[87]....
        /*01e8*/ 	.word	0x0500000a


	//   ....[88]....
        /*01ec*/ 	.word	0x0500000a


	//   ....[89]....
        /*01f0*/ 	.word	0x0500000a


	//   ....[90]....
        /*01f4*/ 	.word	0x0500000a


	//   ....[91]....
        /*01f8*/ 	.word	0x0500000a


	//   ....[92]....
        /*01fc*/ 	.word	0x0500000a


	//   ....[93]....
        /*0200*/ 	.word	0x0500000a


	//   ....[94]....
        /*0204*/ 	.word	0x0500000a


	//   ....[95]....
        /*0208*/ 	.word	0x0500000a


	//----- nvinfo : EIATTR_COOP_GROUP_INSTR_OFFSETS
	.align		4
.L_102:
        /*020c*/ 	.byte	0x04, 0x28
        /*020e*/ 	.short	(.L_104 - .L_103)


	//   ....[0]....
.L_103:
        /*0210*/ 	.word	0x000004d0


	//   ....[1]....
        /*0214*/ 	.word	0x000006f0


	//   ....[2]....
        /*0218*/ 	.word	0x00000710


	//   ....[3]....
        /*021c*/ 	.word	0x00000730


	//   ....[4]....
        /*0220*/ 	.word	0x00000750


	//   ....[5]....
        /*0224*/ 	.word	0x00000770


	//   ....[6]....
        /*0228*/ 	.word	0x00000b80


	//   ....[7]....
        /*022c*/ 	.word	0x00000ba0


	//   ....[8]....
        /*0230*/ 	.word	0x00000bc0


	//   ....[9]....
        /*0234*/ 	.word	0x00000be0


	//   ....[10]....
        /*0238*/ 	.word	0x00000c00


	//   ....[11]....
        /*023c*/ 	.word	0x00001000


	//   ....[12]....
        /*0240*/ 	.word	0x00001090


	//   ....[13]....
        /*0244*/ 	.word	0x000010f0


	//   ....[14]....
        /*0248*/ 	.word	0x00001160


	//   ....[15]....
        /*024c*/ 	.word	0x000011c0


	//   ....[16]....
        /*0250*/ 	.word	0x00001210


	//   ....[17]....
        /*0254*/ 	.word	0x00001270


	//   ....[18]....
        /*0258*/ 	.word	0x000012c0


	//   ....[19]....
        /*025c*/ 	.word	0x000012e0


	//   ....[20]....
        /*0260*/ 	.word	0x000013a0


	//   ....[21]....
        /*0264*/ 	.word	0x00001430


	//   ....[22]....
        /*0268*/ 	.word	0x00001480


	//   ....[23]....
        /*026c*/ 	.word	0x000014e0


	//   ....[24]....
        /*0270*/ 	.word	0x00001540


	//   ....[25]....
        /*0274*/ 	.word	0x00001580


	//   ....[26]....
        /*0278*/ 	.word	0x000015c0


	//   ....[27]....
        /*027c*/ 	.word	0x00001600


	//   ....[28]....
        /*0280*/ 	.word	0x00001610


	//   ....[29]....
        /*0284*/ 	.word	0x00001a50


	//   ....[30]....
        /*0288*/ 	.word	0x00002430


	//   ....[31]....
        /*028c*/ 	.word	0x00002650


	//   ....[32]....
        /*0290*/ 	.word	0x00002670


	//   ....[33]....
        /*0294*/ 	.word	0x00002690


	//   ....[34]....
        /*0298*/ 	.word	0x000026b0


	//   ....[35]....
        /*029c*/ 	.word	0x000026d0


	//   ....[36]....
        /*02a0*/ 	.word	0x00002a60


	//   ....[37]....
        /*02a4*/ 	.word	0x00002a80


	//   ....[38]....
        /*02a8*/ 	.word	0x00002aa0


	//   ....[39]....
        /*02ac*/ 	.word	0x00002ac0


	//   ....[40]....
        /*02b0*/ 	.word	0x00002ae0


	//   ....[41]....
        /*02b4*/ 	.word	0x00002ee0


	//   ....[42]....
        /*02b8*/ 	.word	0x00002f70


	//   ....[43]....
        /*02bc*/ 	.word	0x00002fd0


	//   ....[44]....
        /*02c0*/ 	.word	0x00003030


	//   ....[45]....
        /*02c4*/ 	.word	0x00003090


	//   ....[46]....
        /*02c8*/ 	.word	0x000030f0


	//   ....[47]....
        /*02cc*/ 	.word	0x00003140


	//   ....[48]....
        /*02d0*/ 	.word	0x000031b0


	//   ....[49]....
        /*02d4*/ 	.word	0x000031c0


	//   ....[50]....
        /*02d8*/ 	.word	0x00003280


	//   ....[51]....
        /*02dc*/ 	.word	0x00003310


	//   ....[52]....
        /*02e0*/ 	.word	0x00003360


	//   ....[53]....
        /*02e4*/ 	.word	0x000033d0


	//   ....[54]....
        /*02e8*/ 	.word	0x00003430


	//   ....[55]....
        /*02ec*/ 	.word	0x00003480


	//   ....[56]....
        /*02f0*/ 	.word	0x000034c0


	//   ....[57]....
        /*02f4*/ 	.word	0x00003520


	//   ....[58]....
        /*02f8*/ 	.word	0x00003530


	//   ....[59]....
        /*02fc*/ 	.word	0x000039a0


	//   ....[60]....
        /*0300*/ 	.word	0x00003f30


	//   ....[61]....
        /*0304*/ 	.word	0x00003fb0


	//   ....[62]....
        /*0308*/ 	.word	0x00004040


	//   ....[63]....
        /*030c*/ 	.word	0x00004120


	//   ....[64]....
        /*0310*/ 	.word	0x000041a0


	//   ....[65]....
        /*0314*/ 	.word	0x00004230


	//   ....[66]....
        /*0318*/ 	.word	0x000042b0


	//   ....[67]....
        /*031c*/ 	.word	0x00004330


	//   ....[68]....
        /*0320*/ 	.word	0x00004360


	//   ....[69]....
        /*0324*/ 	.word	0x00004430


	//   ....[70]....
        /*0328*/ 	.word	0x000044b0


	//   ....[71]....
        /*032c*/ 	.word	0x00004530


	//   ....[72]....
        /*0330*/ 	.word	0x000045e0


	//   ....[73]....
        /*0334*/ 	.word	0x00004670


	//   ....[74]....
        /*0338*/ 	.word	0x000046f0


	//   ....[75]....
        /*033c*/ 	.word	0x00004760


	//   ....[76]....
        /*0340*/ 	.word	0x000047e0


	//   ....[77]....
        /*0344*/ 	.word	0x00004840


	//   ....[78]....
        /*0348*/ 	.word	0x000048b0


	//   ....[79]....
        /*034c*/ 	.word	0x00004930


	//   ....[80]....
        /*0350*/ 	.word	0x000049d0


	//   ....[81]....
        /*0354*/ 	.word	0x00004a90


	//   ....[82]....
        /*0358*/ 	.word	0x00004b30


	//   ....[83]....
        /*035c*/ 	.word	0x00004bc0


	//   ....[84]....
        /*0360*/ 	.word	0x00004c50


	//   ....[85]....
        /*0364*/ 	.word	0x00004cc0


	//   ....[86]....
        /*0368*/ 	.word	0x00004cf0


	//   ....[87]....
        /*036c*/ 	.word	0x00004dc0


	//   ....[88]....
        /*0370*/ 	.word	0x00004e40


	//   ....[89]....
        /*0374*/ 	.word	0x00004ec0


	//   ....[90]....
        /*0378*/ 	.word	0x00004f80


	//   ....[91]....
        /*037c*/ 	.word	0x00005020


	//   ....[92]....
        /*0380*/ 	.word	0x000050b0


	//   ....[93]....
        /*0384*/ 	.word	0x00005140


	//   ....[94]....
        /*0388*/ 	.word	0x000051d0


	//   ....[95]....
        /*038c*/ 	.word	0x00005230


	//----- nvinfo : EIATTR_VRC_CTA_INIT_COUNT
	.align		4
.L_104:
        /*0390*/ 	.byte	0x02, 0x4a
	.zero		1
	.zero		1


	//----- nvinfo : EIATTR_EXIT_INSTR_OFFSETS
	.align		4
        /*0394*/ 	.byte	0x04, 0x1c
        /*0396*/ 	.short	(.L_106 - .L_105)


	//   ....[0]....
.L_105:
        /*0398*/ 	.word	0x00001ce0


	//   ....[1]....
        /*039c*/ 	.word	0x00001d10


	//   ....[2]....
        /*03a0*/ 	.word	0x00003ec0


	//   ....[3]....
        /*03a4*/ 	.word	0x00003ee0


	//----- nvinfo : EIATTR_MAX_THREADS
	.align		4
.L_106:
        /*03a8*/ 	.byte	0x04, 0x05
        /*03aa*/ 	.short	(.L_108 - .L_107)
.L_107:
        /*03ac*/ 	.word	0x000001a0
        /*03b0*/ 	.word	0x00000001
        /*03b4*/ 	.word	0x00000001


	//----- nvinfo : EIATTR_CRS_STACK_SIZE
	.align		4
.L_108:
        /*03b8*/ 	.byte	0x04, 0x1e
        /*03ba*/ 	.short	(.L_110 - .L_109)
.L_109:
        /*03bc*/ 	.word	0x00000000


	//----- nvinfo : EIATTR_CBANK_PARAM_SIZE
	.align		4
.L_110:
        /*03c0*/ 	.byte	0x03, 0x19
        /*03c2*/ 	.short	0x0038


	//----- nvinfo : EIATTR_PARAM_CBANK
	.align		4
        /*03c4*/ 	.byte	0x04, 0x0a
        /*03c6*/ 	.short	(.L_112 - .L_111)
	.align		4
.L_111:
        /*03c8*/ 	.word	index@(.nv.constant0._ZN3cub18CUB_300001_SM_10006detail4scan16DeviceScanKernelINS2_10policy_hubIjjjmN4cuda3std3__44plusIvEEE10Policy1000EN6thrust24THRUST_300001_SM_1000_NS6detail15normal_iteratorINSD_10device_ptrIjEEEESI_NS0_13ScanTileStateIjLb1EEES9_NS1_10InputValueIjPjEEmjLb0EjEEvT0_T1_T2_iT3_T4_T5_)
        /*03cc*/ 	.short	0x0380
        /*03ce*/ 	.short	0x0038


	//----- nvinfo : EIATTR_SW_WAR
	.align		4
.L_112:
        /*03d0*/ 	.byte	0x04, 0x36
        /*03d2*/ 	.short	(.L_114 - .L_113)
.L_113:
        /*03d4*/ 	.word	0x00000008
.L_114:


//--------------------- .nv.info._ZN3cub18CUB_300001_SM_10006detail4scan16DeviceScanKernelINS2_10policy_hubIjjjjN4cuda3std3__44plusIvEEE10Policy1000EN6thrust24THRUST_300001_SM_1000_NS6detail15normal_iteratorINSD_10device_ptrIjEEEESI_NS0_13ScanTileStateIjLb1EEES9_NS1_10InputValueIjPjEEjjLb0EjEEvT0_T1_T2_iT3_T4_T5_ --------------------------
	.section	.nv.info._ZN3cub18CUB_300001_SM_10006detail4scan16DeviceScanKernelINS2_10policy_hubIjjjjN4cuda3std3__44plusIvEEE10Policy1000EN6thrust24THRUST_300001_SM_1000_NS6detail15normal_iteratorINSD_10device_ptrIjEEEESI_NS0_13ScanTileStateIjLb1EEES9_NS1_10InputValueIjPjEEjjLb0EjEEvT0_T1_T2_iT3_T4_T5_,"",@"SHT_CUDA_INFO"
	.sectionflags	@""
	.align	4


	//----- nvinfo : EIATTR_CUDA_API_VERSION
	.align		4
        /*0000*/ 	.byte	0x04, 0x37
        /*0002*/ 	.short	(.L_116 - .L_115)
.L_115:
        /*0004*/ 	.word	0x00000082


	//----- nvinfo : EIATTR_KPARAM_INFO
	.align		4
.L_116:
        /*0008*/ 	.byte	0x04, 0x17
        /*000a*/ 	.short	(.L_118 - .L_117)
.L_117:
        /*000c*/ 	.word	0x00000000
        /*0010*/ 	.short	0x0006
        /*0012*/ 	.short	0x0030
        /*0014*/ 	.byte	0x00, 0xf0, 0x11, 0x00


	//----- nvinfo : EIATTR_KPARAM_INFO
	.align		4
.L_118:
        /*0018*/ 	.byte	0x04, 0x17
        /*001a*/ 	.short	(.L_120 - .L_119)
.L_119:
        /*001c*/ 	.word	0x00000000
        /*0020*/ 	.short	0x0005
        /*0022*/ 	.short	0x0020
        /*0024*/ 	.byte	0x00, 0xf0, 0x41, 0x00


	//----- nvinfo : EIATTR_KPARAM_INFO
	.align		4
.L_120:
        /*0028*/ 	.byte	0x04, 0x17
        /*002a*/ 	.short	(.L_122 - .L_121)
.L_121:
        /*002c*/ 	.word	0x00000000
        /*0030*/ 	.short	0x0004
        /*0032*/ 	.short	0x001c
        /*0034*/ 	.byte	0x00, 0xf0, 0x05, 0x00


	//----- nvinfo : EIATTR_KPARAM_INFO
	.align		4
.L_122:
        /*0038*/ 	.byte	0x04, 0x17
        /*003a*/ 	.short	(.L_124 - .L_123)
.L_123:
        /*003c*/ 	.word	0x00000000
        /*0040*/ 	.short	0x0003
        /*0042*/ 	.short	0x0018
        /*0044*/ 	.byte	0x00, 0xf0, 0x11, 0x00


	//----- nvinfo : EIATTR_KPARAM_INFO
	.align		4
.L_124:
        /*0048*/ 	.byte	0x04, 0x17
        /*004a*/ 	.short	(.L_126 - .L_125)
.L_125:
        /*004c*/ 	.word	0x00000000
        /*0050*/ 	.short	0x0002
        /*0052*/ 	.short	0x0010
        /*0054*/ 	.byte	0x00, 0xf0, 0x21, 0x00


	//----- nvinfo : EIATTR_KPARAM_INFO
	.align		4
.L_126:
        /*0058*/ 	.byte	0x04, 0x17
        /*005a*/ 	.short	(.L_128 - .L_127)
.L_127:
        /*005c*/ 	.word	0x00000000
        /*0060*/ 	.short	0x0001
        /*0062*/ 	.short	0x0008
        /*0064*/ 	.byte	0x00, 0xf0, 0x21, 0x00


	//----- nvinfo : EIATTR_KPARAM_INFO
	.align		4
.L_128:
        /*0068*/ 	.byte	0x04, 0x17
        /*006a*/ 	.short	(.L_130 - .L_129)
.L_129:
        /*006c*/ 	.word	0x00000000
        /*0070*/ 	.short	0x0000
        /*0072*/ 	.short	0x0000
        /*0074*/ 	.byte	0x00, 0xf0, 0x21, 0x00


	//----- nvinfo : EIATTR_SPARSE_MMA_MASK
	.align		4
.L_130:
        /*0078*/ 	.byte	0x03, 0x50
        /*007a*/ 	.short	0x0000


	//----- nvinfo : EIATTR_MAXREG_COUNT
	.align		4
        /*007c*/ 	.byte	0x03, 0x1b
        /*007e*/ 	.short	0x00a8


	//----- nvinfo : EIATTR_NUM_BARRIERS
	.align		4
        /*0080*/ 	.byte	0x02, 0x4c
        /*0082*/ 	.byte	0x01
	.zero		1


	//----- nvinfo : EIATTR_MERCURY_ISA_VERSION
	.align		4
        /*0084*/ 	.byte	0x03, 0x5f
        /*0086*/ 	.short	0x0101


	//----- nvinfo : EIATTR_UNUSED_LOAD_BYTE_OFFSET
	.align		4
        /*0088*/ 	.byte	0x04, 0x44
        /*008a*/ 	.short	(.L_132 - .L_131)


	//   ....[0]....
.L_131:
        /*008c*/ 	.word	0x00002a80
        /*0090*/ 	.word	0x00000fff


	//----- nvinfo : EIATTR_COOP_GROUP_MASK_REGIDS
	.align		4
.L_132:
        /*0094*/ 	.byte	0x04, 0x29
        /*0096*/ 	.short	(.L_134 - .L_133)


	//   ....[0]....
.L_133:
        /*0098*/ 	.word	0xffffffff


	//   ....[1]....
        /*009c*/ 	.word	0xffffffff


	//   ....[2]....
        /*00a0*/ 	.word	0xffffffff


	//   ....[3]....
        /*00a4*/ 	.word	0xffffffff


	//   ....[4]....
        /*00a8*/ 	.word	0xffffffff


	//   ....[5]....
        /*00ac*/ 	.word	0xffffffff


	//   ....[6]....
        /*00b0*/ 	.word	0xffffffff


	//   ....[7]....
        /*00b4*/ 	.word	0xffffffff


	//   ....[8]....
        /*00b8*/ 	.word	0xffffffff


	//   ....[9]....
        /*00bc*/ 	.word	0xffffffff


	//   ....[10]....
        /*00c0*/ 	.word	0xffffffff


	//   ....[11]....
        /*00c4*/ 	.word	0xffffffff


	//   ....[12]....
        /*00c8*/ 	.word	0xffffffff


	//   ....[13]....
        /*00cc*/ 	.word	0xffffffff


	//   ....[14]....
        /*00d0*/ 	.word	0xffffffff


	//   ....[15]....
        /*00d4*/ 	.word	0xffffffff


	//   ....[16]....
        /*00d8*/ 	.word	0xffffffff


	//   ....[17]....
        /*00dc*/ 	.word	0xffffffff


	//   ....[18]....
        /*00e0*/ 	.word	0xffffffff


	//   ....[19]....
        /*00e4*/ 	.word	0xffffffff


	//   ....[20]....
        /*00e8*/ 	.word	0xffffffff


	//   ....[21]....
        /*00ec*/ 	.word	0xffffffff


	//   ....[22]....
        /*00f0*/ 	.word	0xffffffff


	//   ....[23]....
        /*00f4*/ 	.word	0xffffffff


	//   ....[24]....
        /*00f8*/ 	.word	0xffffffff


	//   ....[25]....
        /*00fc*/ 	.word	0xffffffff


	//   ....[26]....
        /*0100*/ 	.word	0xffffffff


	//   ....[27]....
        /*0104*/ 	.word	0xffffffff


	//   ....[28]....
        /*0108*/ 	.word	0xffffffff


	//   ....[29]....
        /*010c*/ 	.word	0xffffffff


	//   ....[30]....
        /*0110*/ 	.word	0xffffffff


	//   ....[31]....
        /*0114*/ 	.word	0xffffffff


	//   ....[32]....
        /*0118*/ 	.word	0xffffffff


	//   ....[33]....
        /*011c*/ 	.word	0xffffffff


	//   ....[34]....
        /*0120*/ 	.word	0xffffffff


	//   ....[35]....
        /*0124*/ 	.word	0xffffffff


	//   ....[36]....
        /*0128*/ 	.word	0xffffffff


	//   ....[37]....
        /*012c*/ 	.word	0xffffffff


	//   ....[38]....
        /*0130*/ 	.word	0xffffffff


	//   ....[39]....
        /*0134*/ 	.word	0xffffffff


	//   ....[40]....
        /*0138*/ 	.word	0xffffffff


	//   ....[41]....
        /*013c*/ 	.word	0xffffffff


	//   ....[42]....
        /*0140*/ 	.word	0xffffffff


	//   ....[43]....
        /*0144*/ 	.word	0xffffffff


	//   ....[44]....
        /*0148*/ 	.word	0xffffffff


	//   ....[45]....
        /*014c*/ 	.word	0xffffffff


	//   ....[46]....
        /*0150*/ 	.word	0xffffffff


	//   ....[47]....
        /*0154*/ 	.word	0xffffffff


	//   ....[48]....
        /*0158*/ 	.word	0xffffffff


	//   ....[49]....
        /*015c*/ 	.word	0xffffffff


	//   ....[50]....
        /*0160*/ 	.word	0xffffffff


	//   ....[51]....
        /*0164*/ 	.word	0xffffffff


	//   ....[52]....
        /*0168*/ 	.word	0xffffffff


	//   ....[53]....
        /*016c*/ 	.word	0xffffffff


	//   ....[54]....
        /*0170*/ 	.word	0xffffffff


	//   ....[55]....
        /*0174*/ 	.word	0xffffffff


	//   ....[56]....
        /*0178*/ 	.word	0xffffffff


	//   ....[57]....
        /*017c*/ 	.word	0xffffffff


	//   ....[58]....
        /*0180*/ 	.word	0xffffffff


	//   ....[59]....
        /*0184*/ 	.word	0xffffffff


	//   ....[60]....
        /*0188*/ 	.word	0x05000015


	//   ....[61]....
        /*018c*/ 	.word	0x05000015


	//   ....[62]....
        /*0190*/ 	.word	0x05000015


	//   ....[63]....
        /*0194*/ 	.word	0x05000015


	//   ....[64]....
        /*0198*/ 	.word	0x05000015


	//   ....[65]....
        /*019c*/ 	.word	0x05000015


	//   ....[66]....
        /*01a0*/ 	.word	0x05000015


	//   ....[67]....
        /*01a4*/ 	.word	0x05000015


	//   ....[68]....
        /*01a8*/ 	.word	0x05000015


	//   ....[69]....
        /*01ac*/ 	.word	0x05000015


	//   ....[70]....
        /*01b0*/ 	.word	0x05000015


	//   ....[71]....
        /*01b4*/ 	.word	0x05000015


	//   ....[72]....
        /*01b8*/ 	.word	0x05000015


	//   ....[73]....
        /*01bc*/ 	.word	0x05000015


	//   ....[74]....
        /*01c0*/ 	.word	0x05000015


	//   ....[75]....
        /*01c4*/ 	.word	0x05000015


	//   ....[76]....
        /*01c8*/ 	.word	0x05000015


	//   ....[77]....
        /*01cc*/ 	.word	0x05000015


	//   ....[78]....
        /*01d0*/ 	.word	0x05000015


	//   ....[79]....
        /*01d4*/ 	.word	0x05000015


	//   ....[80]....
        /*01d8*/ 	.word	0x05000015


	//   ....[81]....
        /*01dc*/ 	.word	0x05000015


	//   ....[82]....
        /*01e0*/ 	.word	0x05000015


	//   ....[83]....
        /*01e4*/ 	.word	0x05000015


	//   ....[84]....
        /*01e8*/ 	.word	0x05000015


	//   ....[85]....
        /*01ec*/ 	.word	0x05000015


	//   ....[86]....
        /*01f0*/ 	.word	0x05000015


	//   ....[87]....
        /*01f4*/ 	.word	0x05000015


	//   ....[88]....
        /*01f8*/ 	.word	0x05000015


	//   ....[89]....
        /*01fc*/ 	.word	0x05000015


	//   ....[90]....
        /*0200*/ 	.word	0x05000015


	//   ....[91]....
        /*0204*/ 	.word	0x05000015


	//   ....[92]....
        /*0208*/ 	.word	0x05000015


	//   ....[93]....
        /*020c*/ 	.word	0x05000015


	//   ....[94]....
        /*0210*/ 	.word	0x05000015


	//   ....[95]....
        /*0214*/ 	.word	0x05000015


	//----- nvinfo : EIATTR_COOP_GROUP_INSTR_OFFSETS
	.align		4
.L_134:
        /*0218*/ 	.byte	0x04, 0x28
        /*021a*/ 	.short	(.L_136 - .L_135)


	//   ....[0]....
.L_135:
        /*021c*/ 	.word	0x00000510


	//   ....[1]....
        /*0220*/ 	.word	0x000006d0


	//   ....[2]....
        /*0224*/ 	.word	0x000006f0


	//   ....[3]....
        /*0228*/ 	.word	0x00000710


	//   ....[4]....
        /*022c*/ 	.word	0x00000730


	//   ....[5]....
        /*0230*/ 	.word	0x00000750


	//   ....[6]....
        /*0234*/ 	.word	0x00000b40


	//   ....[7]....
        /*0238*/ 	.word	0x00000b60


	//   ....[8]....
        /*023c*/ 	.word	0x00000b80


	//   ....[9]....
        /*0240*/ 	.word	0x00000ba0


	//   ....[10]....
        /*0244*/ 	.word	0x00000bc0


	//   ....[11]....
        /*0248*/ 	.word	0x00000f70


	//   ....[12]....
        /*024c*/ 	.word	0x00001140


	//   ....[13]....
        /*0250*/ 	.word	0x000011a0


	//   ....[14]....
        /*0254*/ 	.word	0x00001240


	//   ....[15]....
        /*0258*/ 	.word	0x000012b0


	//   ....[16]....
        /*025c*/ 	.word	0x00001300


	//   ....[17]....
        /*0260*/ 	.word	0x00001340


	//   ....[18]....
        /*0264*/ 	.word	0x00001380


	//   ....[19]....
        /*0268*/ 	.word	0x00001390


	//   ....[20]....
        /*026c*/ 	.word	0x00001470


	//   ....[21]....
        /*0270*/ 	.word	0x00001640


	//   ....[22]....
        /*0274*/ 	.word	0x00001690


	//   ....[23]....
        /*0278*/ 	.word	0x000016f0


	//   ....[24]....
        /*027c*/ 	.word	0x00001750


	//   ....[25]....
        /*0280*/ 	.word	0x00001790


	//   ....[26]....
        /*0284*/ 	.word	0x000017d0


	//   ....[27]....
        /*0288*/ 	.word	0x00001810


	//   ....[28]....
        /*028c*/ 	.word	0x00001820


	//   ....[29]....
        /*0290*/ 	.word	0x00001cd0


	//   ....[30]....
        /*0294*/ 	.word	0x000027b0


	//   ....[31]....
        /*0298*/ 	.word	0x00002970


	//   ....[32]....
        /*029c*/ 	.word	0x00002990


	//   ....[33]....
        /*02a0*/ 	.word	0x000029b0


	//   ....[34]....
        /*02a4*/ 	.word	0x000029d0


	//   ....[35]....
        /*02a8*/ 	.word	0x000029f0


	//   ....[36]....
        /*02ac*/ 	.word	0x00002d70


	//   ....[37]....
        /*02b0*/ 	.word	0x00002d90


	//   ....[38]....
        /*02b4*/ 	.word	0x00002db0


	//   ....[39]....
        /*02b8*/ 	.word	0x00002dd0


	//   ....[40]....
        /*02bc*/ 	.word	0x00002df0


	//   ....[41]....
        /*02c0*/ 	.word	0x000031a0


	//   ....[42]....
        /*02c4*/ 	.word	0x00003370


	//   ....[43]....
        /*02c8*/ 	.word	0x000033d0


	//   ....[44]....
        /*02cc*/ 	.word	0x00003440


	//   ....[45]....
        /*02d0*/ 	.word	0x000034b0


	//   ....[46]....
        /*02d4*/ 	.word	0x00003500


	//   ....[47]....
        /*02d8*/ 	.word	0x00003550


	//   ....[48]....
        /*02dc*/ 	.word	0x000035b0


	//   ....[49]....
        /*02e0*/ 	.word	0x000035c0


	//   ....[50]....
        /*02e4*/ 	.word	0x00003680


	//   ....[51]....
        /*02e8*/ 	.word	0x00003850


	//   ....[52]....
        /*02ec*/ 	.word	0x000038a0


	//   ....[53]....
        /*02f0*/ 	.word	0x00003910


	//   ....[54]....
        /*02f4*/ 	.word	0x00003970


	//   ....[55]....
        /*02f8*/ 	.word	0x000039c0


	//   ....[56]....
        /*02fc*/ 	.word	0x00003a20


	//   ....[57]....
        /*0300*/ 	.word	0x00003a60


	//   ....[58]....
        /*0304*/ 	.word	0x00003a70


	//   ....[59]....
        /*0308*/ 	.word	0x00003ee0


	//   ....[60]....
        /*030c*/ 	.word	0x00004560


	//   ....[61]....
        /*0310*/ 	.word	0x000045e0


	//   ....[62]....
        /*0314*/ 	.word	0x00004670


	//   ....[63]....
        /*0318*/ 	.word	0x00004760


	//   ....[64]....
        /*031c*/ 	.word	0x00004800


	//   ....[65]....
        /*0320*/ 	.word	0x00004880


	//   ....[66]....
        /*0324*/ 	.word	0x00004910


	//   ....[67]....
        /*0328*/ 	.word	0x00004990


	//   ....[68]....
        /*032c*/ 	.word	0x000049c0


	//   ....[69]....
        /*0330*/ 	.word	0x00004a70


	//   ....[70]....
        /*0334*/ 	.word	0x00004af0


	//   ....[71]....
        /*0338*/ 	.word	0x00004b70


	//   ....[72]....
        /*033c*/ 	.word	0x00004c30


	//   ....[73]....
        /*0340*/ 	.word	0x00004cc0


	//   ....[74]....
        /*0344*/ 	.word	0x00004d40


	//   ....[75]....
        /*0348*/ 	.word	0x00004dc0


	//   ....[76]....
        /*034c*/ 	.word	0x00004e40


	//   ....[77]....
        /*0350*/ 	.word	0x00004ea0


	//   ....[78]....
        /*0354*/ 	.word	0x00004f10


	//   ....[79]....
        /*0358*/ 	.word	0x00004f90


	//   ....[80]....
        /*035c*/ 	.word	0x00005020


	//   ....[81]....
        /*0360*/ 	.word	0x000050d0


	//   ....[82]....
        /*0364*/ 	.word	0x00005180


	//   ....[83]....
        /*0368*/ 	.word	0x00005210


	//   ....[84]....
        /*036c*/ 	.word	0x000052a0


	//   ....[85]....
        /*0370*/ 	.word	0x00005340


	//   ....[86]....
        /*0374*/ 	.word	0x00005370


	//   ....[87]....
        /*0378*/ 	.word	0x00005420


	//   ....[88]....
        /*037c*/ 	.word	0x000054a0


	//   ....[89]....
        /*0380*/ 	.word	0x00005520


	//   ....[90]....
        /*0384*/ 	.word	0x000055e0


	//   ....[91]....
        /*0388*/ 	.word	0x00005690


	//   ....[92]....
        /*038c*/ 	.word	0x00005720


	//   ....[93]....
        /*0390*/ 	.word	0x000057a0


	//   ....[94]....
        /*0394*/ 	.word	0x00005830


	//   ....[95]....
        /*0398*/ 	.word	0x00005890


	//----- nvinfo : EIATTR_VRC_CTA_INIT_COUNT
	.align		4
.L_136:
        /*039c*/ 	.byte	0x02, 0x4a
	.zero		1
	.zero		1


	//----- nvinfo : EIATTR_EXIT_INSTR_OFFSETS
	.align		4
        /*03a0*/ 	.byte	0x04, 0x1c
        /*03a2*/ 	.short	(.L_138 - .L_137)


	//   ....[0]....
.L_137:
        /*03a4*/ 	.word	0x00001fa0


	//   ....[1]....
        /*03a8*/ 	.word	0x00001fc0


	//   ....[2]....
        /*03ac*/ 	.word	0x000044f0


	//   ....[3]....
        /*03b0*/ 	.word	0x00004510


	//----- nvinfo : EIATTR_MAX_THREADS
	.align		4
.L_138:
        /*03b4*/ 	.byte	0x04, 0x05
        /*03b6*/ 	.short	(.L_140 - .L_139)
.L_139:
        /*03b8*/ 	.word	0x00000180
        /*03bc*/ 	.word	0x00000001
        /*03c0*/ 	.word	0x00000001


	//----- nvinfo : EIATTR_CRS_STACK_SIZE
	.align		4
.L_140:
        /*03c4*/ 	.byte	0x04, 0x1e
        /*03c6*/ 	.short	(.L_142 - .L_141)
.L_141:
        /*03c8*/ 	.word	0x00000000


	//----- nvinfo : EIATTR_CBANK_PARAM_SIZE
	.align		4
.L_142:
        /*03cc*/ 	.byte	0x03, 0x19
        /*03ce*/ 	.short	0x0034


	//----- nvinfo : EIATTR_PARAM_CBANK
	.align		4
        /*03d0*/ 	.byte	0x04, 0x0a
        /*03d2*/ 	.short	(.L_144 - .L_143)
	.align		4
.L_143:
        /*03d4*/ 	.word	index@(.nv.constant0._ZN3cub18CUB_300001_SM_10006detail4scan16DeviceScanKernelINS2_10policy_hubIjjjjN4cuda3std3__44plusIvEEE10Policy1000EN6thrust24THRUST_300001_SM_1000_NS6detail15normal_iteratorINSD_10device_ptrIjEEEESI_NS0_13ScanTileStateIjLb1EEES9_NS1_10InputValueIjPjEEjjLb0EjEEvT0_T1_T2_iT3_T4_T5_)
        /*03d8*/ 	.short	0x0380
        /*03da*/ 	.short	0x0034


	//----- nvinfo : EIATTR_SW_WAR
	.align		4
.L_144:
        /*03dc*/ 	.byte	0x04, 0x36
        /*03de*/ 	.short	(.L_146 - .L_145)
.L_145:
        /*03e0*/ 	.word	0x00000008
.L_146:


//--------------------- .nv.info._ZN3cub18CUB_300001_SM_10006detail4scan20DeviceScanInitKernelINS0_13ScanTileStateIjLb1EEEEEvT_i --------------------------
	.section	.nv.info._ZN3cub18CUB_300001_SM_10006detail4scan20DeviceScanInitKernelINS0_13ScanTileStateIjLb1EEEEEvT_i,"",@"SHT_CUDA_INFO"
	.sectionflags	@""
	.align	4


	//----- nvinfo : EIATTR_CUDA_API_VERSION
	.align		4
        /*0000*/ 	.byte	0x04, 0x37
        /*0002*/ 	.short	(.L_148 - .L_147)
.L_147:
        /*0004*/ 	.word	0x00000082


	//----- nvinfo : EIATTR_KPARAM_INFO
	.align		4
.L_148:
        /*0008*/ 	.byte	0x04, 0x17
        /*000a*/ 	.short	(.L_150 - .L_149)
.L_149:
        /*000c*/ 	.word	0x00000000
        /*0010*/ 	.short	0x0001
        /*0012*/ 	.short	0x0008
        /*0014*/ 	.byte	0x00, 0xf0, 0x11, 0x00


	//----- nvinfo : EIATTR_KPARAM_INFO
	.align		4
.L_150:
        /*0018*/ 	.byte	0x04, 0x17
        /*001a*/ 	.short	(.L_152 - .L_151)
.L_151:
        /*001c*/ 	.word	0x00000000
        /*0020*/ 	.short	0x0000
        /*0022*/ 	.short	0x0000
        /*0024*/ 	.byte	0x00, 0xf0, 0x21, 0x00


	//----- nvinfo : EIATTR_SPARSE_MMA_MASK
	.align		4
.L_152:
        /*0028*/ 	.byte	0x03, 0x50
        /*002a*/ 	.short	0x0000


	//----- nvinfo : EIATTR_MAXREG_COUNT
	.align		4
        /*002c*/ 	.byte	0x03, 0x1b
        /*002e*/ 	.short	0x00ff


	//----- nvinfo : EIATTR_MERCURY_ISA_VERSION
	.align		4
        /*0030*/ 	.byte	0x03, 0x5f
        /*0032*/ 	.short	0x0101


	//----- nvinfo : EIATTR_VRC_CTA_INIT_COUNT
	.align		4
        /*0034*/ 	.byte	0x02, 0x4a
	.zero		1
	.zero		1


	//----- nvinfo : EIATTR_EXIT_INSTR_OFFSETS
	.align		4
        /*0038*/ 	.byte	0x04, 0x1c
        /*003a*/ 	.short	(.L_154 - .L_153)


	//   ....[0]....
.L_153:
        /*003c*/ 	.word	0x000000f0


	//   ....[1]....
        /*0040*/ 	.word	0x00000130


	//----- nvinfo : EIATTR_CBANK_PARAM_SIZE
	.align		4
.L_154:
        /*0044*/ 	.byte	0x03, 0x19
        /*0046*/ 	.short	0x000c


	//----- nvinfo : EIATTR_PARAM_CBANK
	.align		4
        /*0048*/ 	.byte	0x04, 0x0a
        /*004a*/ 	.short	(.L_156 - .L_155)
	.align		4
.L_155:
        /*004c*/ 	.word	index@(.nv.constant0._ZN3cub18CUB_300001_SM_10006detail4scan20DeviceScanInitKernelINS0_13ScanTileStateIjLb1EEEEEvT_i)
        /*0050*/ 	.short	0x0380
        /*0052*/ 	.short	0x000c


	//----- nvinfo : EIATTR_SW_WAR
	.align		4
.L_156:
        /*0054*/ 	.byte	0x04, 0x36
        /*0056*/ 	.short	(.L_158 - .L_157)
.L_157:
        /*0058*/ 	.word	0x00000008
.L_158:


//--------------------- .nv.info._ZN3cub18CUB_300001_SM_10006detail8for_each13static_kernelINS2_12policy_hub_t12policy_500_tEmN6thrust24THRUST_300001_SM_1000_NS8cuda_cub20__uninitialized_fill7functorINS7_10device_ptrIjEEjEEEEvT0_T1_ --------------------------
	.section	.nv.info._ZN3cub18CUB_300001_SM_10006detail8for_each13static_kernelINS2_12policy_hub_t12policy_500_tEmN6thrust24THRUST_300001_SM_1000_NS8cuda_cub20__uninitialized_fill7functorINS7_10device_ptrIjEEjEEEEvT0_T1_,"",@"SHT_CUDA_INFO"
	.sectionflags	@""
	.align	4


	//----- nvinfo : EIATTR_CUDA_API_VERSION
	.align		4
        /*0000*/ 	.byte	0x04, 0x37
        /*0002*/ 	.short	(.L_160 - .L_159)
.L_159:
        /*0004*/ 	.word	0x00000082


	//----- nvinfo : EIATTR_KPARAM_INFO
	.align		4
.L_160:
        /*0008*/ 	.byte	0x04, 0x17
        /*000a*/ 	.short	(.L_162 - .L_161)
.L_161:
        /*000c*/ 	.word	0x00000000
        /*0010*/ 	.short	0x0001
        /*0012*/ 	.short	0x0008
        /*0014*/ 	.byte	0x00, 0xf0, 0x41, 0x00


	//----- nvinfo : EIATTR_KPARAM_INFO
	.align		4
.L_162:
        /*0018*/ 	.byte	0x04, 0x17
        /*001a*/ 	.short	(.L_164 - .L_163)
.L_163:
        /*001c*/ 	.word	0x00000000
        /*0020*/ 	.short	0x0000
        /*0022*/ 	.short	0x0000
        /*0024*/ 	.byte	0x00, 0xf0, 0x21, 0x00


	//----- nvinfo : EIATTR_SPARSE_MMA_MASK
	.align		4
.L_164:
        /*0028*/ 	.byte	0x03, 0x50
        /*002a*/ 	.short	0x0000


	//----- nvinfo : EIATTR_MAXREG_COUNT
	.align		4
        /*002c*/ 	.byte	0x03, 0x1b
        /*002e*/ 	.short	0x00ff


	//----- nvinfo : EIATTR_MERCURY_ISA_VERSION
	.align		4
        /*0030*/ 	.byte	0x03, 0x5f
        /*0032*/ 	.short	0x0101


	//----- nvinfo : EIATTR_VRC_CTA_INIT_COUNT
	.align		4
        /*0034*/ 	.byte	0x02, 0x4a
	.zero		1
	.zero		1


	//----- nvinfo : EIATTR_EXIT_INSTR_OFFSETS
	.align		4
        /*0038*/ 	.byte	0x04, 0x1c
        /*003a*/ 	.short	(.L_166 - .L_165)


	//   ....[0]....
.L_165:
        /*003c*/ 	.word	0x00000130


	//   ....[1]....
        /*0040*/ 	.word	0x00000230


	//   ....[2]....
        /*0044*/ 	.word	0x00000260


	//----- nvinfo : EIATTR_MAX_THREADS
	.align		4
.L_166:
        /*0048*/ 	.byte	0x04, 0x05
        /*004a*/ 	.short	(.L_168 - .L_167)
.L_167:
        /*004c*/ 	.word	0x00000100
        /*0050*/ 	.word	0x00000001
        /*0054*/ 	.word	0x00000001


	//----- nvinfo : EIATTR_CBANK_PARAM_SIZE
	.align		4
.L_168:
        /*0058*/ 	.byte	0x03, 0x19
        /*005a*/ 	.short	0x0018


	//----- nvinfo : EIATTR_PARAM_CBANK
	.align		4
        /*005c*/ 	.byte	0x04, 0x0a
        /*005e*/ 	.short	(.L_170 - .L_169)
	.align		4
.L_169:
        /*0060*/ 	.word	index@(.nv.constant0._ZN3cub18CUB_300001_SM_10006detail8for_each13static_kernelINS2_12policy_hub_t12policy_500_tEmN6thrust24THRUST_300001_SM_1000_NS8cuda_cub20__uninitialized_fill7functorINS7_10device_ptrIjEEjEEEEvT0_T1_)
        /*0064*/ 	.short	0x0380
        /*0066*/ 	.short	0x0018


	//----- nvinfo : EIATTR_SW_WAR
	.align		4
.L_170:
        /*0068*/ 	.byte	0x04, 0x36
        /*006a*/ 	.short	(.L_172 - .L_171)
.L_171:
        /*006c*/ 	.word	0x00000008
.L_172:


//--------------------- .nv.info._ZN3cub18CUB_300001_SM_10006detail11EmptyKernelIvEEvv --------------------------
	.section	.nv.info._ZN3cub18CUB_300001_SM_10006detail11EmptyKernelIvEEvv,"",@"SHT_CUDA_INFO"
	.sectionflags	@""
	.align	4


	//----- nvinfo : EIATTR_CUDA_API_VERSION
	.align		4
        /*0000*/ 	.byte	0x04, 0x37
        /*0002*/ 	.short	(.L_174 - .L_173)
.L_173:
        /*0004*/ 	.word	0x00000082


	//----- nvinfo : EIATTR_SPARSE_MMA_MASK
	.align		4
.L_174:
        /*0008*/ 	.byte	0x03, 0x50
        /*000a*/ 	.short	0x0000


	//----- nvinfo : EIATTR_MAXREG_COUNT
	.align		4
        /*000c*/ 	.byte	0x03, 0x1b
        /*000e*/ 	.short	0x00ff


	//----- nvinfo : EIATTR_MERCURY_ISA_VERSION
	.align		4
        /*0010*/ 	.byte	0x03, 0x5f
        /*0012*/ 	.short	0x0101


	//----- nvinfo : EIATTR_VRC_CTA_INIT_COUNT
	.align		4
        /*0014*/ 	.byte	0x02, 0x4a
	.zero		1
	.zero		1


	//----- nvinfo : EIATTR_EXIT_INSTR_OFFSETS
	.align		4
        /*0018*/ 	.byte	0x04, 0x1c
        /*001a*/ 	.short	(.L_176 - .L_175)


	//   ....[0]....
.L_175:
        /*001c*/ 	.word	0x00000010


	//----- nvinfo : EIATTR_SW_WAR
	.align		4
.L_176:
        /*0020*/ 	.byte	0x04, 0x36
        /*0022*/ 	.short	(.L_178 - .L_177)
.L_177:
        /*0024*/ 	.word	0x00000008
.L_178:


//--------------------- .nv.info._Z13post_cuda_sumPjS_S_ --------------------------
	.section	.nv.info._Z13post_cuda_sumPjS_S_,"",@"SHT_CUDA_INFO"
	.sectionflags	@""
	.align	4


	//----- nvinfo : EIATTR_CUDA_API_VERSION
	.align		4
        /*0000*/ 	.byte	0x04, 0x37
        /*0002*/ 	.short	(.L_180 - .L_179)
.L_179:
        /*0004*/ 	.word	0x00000082


	//----- nvinfo : EIATTR_KPARAM_INFO
	.align		4
.L_180:
        /*0008*/ 	.byte	0x04, 0x17
        /*000a*/ 	.short	(.L_182 - .L_181)
.L_181:
        /*000c*/ 	.word	0x00000000
        /*0010*/ 	.short	0x0002
        /*0012*/ 	.short	0x0010
        /*0014*/ 	.byte	0x00, 0xf5, 0x21, 0x00


	//----- nvinfo : EIATTR_KPARAM_INFO
	.align		4
.L_182:
        /*0018*/ 	.byte	0x04, 0x17
        /*001a*/ 	.short	(.L_184 - .L_183)
.L_183:
        /*001c*/ 	.word	0x00000000
        /*0020*/ 	.short	0x0001
        /*0022*/ 	.short	0x0008
        /*0024*/ 	.byte	0x00, 0xf5, 0x21, 0x00


	//----- nvinfo : EIATTR_KPARAM_INFO
	.align		4
.L_184:
        /*0028*/ 	.byte	0x04, 0x17
        /*002a*/ 	.short	(.L_186 - .L_185)
.L_185:
        /*002c*/ 	.word	0x00000000
        /*0030*/ 	.short	0x0000
        /*0032*/ 	.short	0x0000
        /*0034*/ 	.byte	0x00, 0xf5, 0x21, 0x00


	//----- nvinfo : EIATTR_SPARSE_MMA_MASK
	.align		4
.L_186:
        /*0038*/ 	.byte	0x03, 0x50
        /*003a*/ 	.short	0x0000


	//----- nvinfo : EIATTR_MAXREG_COUNT
	.align		4
        /*003c*/ 	.byte	0x03, 0x1b
        /*003e*/ 	.short	0x00ff


	//----- nvinfo : EIATTR_MERCURY_ISA_VERSION
	.align		4
        /*0040*/ 	.byte	0x03, 0x5f
        /*0042*/ 	.short	0x0101


	//----- nvinfo : EIATTR_VRC_CTA_INIT_COUNT
	.align		4
        /*0044*/ 	.byte	0x02, 0x4a
	.zero		1
	.zero		1


	//----- nvinfo : EIATTR_EXIT_INSTR_OFFSETS
	.align		4
        /*0048*/ 	.byte	0x04, 0x1c
        /*004a*/ 	.short	(.L_188 - .L_187)


	//   ....[0]....
.L_187:
        /*004c*/ 	.word	0x00000100


	//----- nvinfo : EIATTR_CBANK_PARAM_SIZE
	.align		4
.L_188:
        /*0050*/ 	.byte	0x03, 0x19
        /*0052*/ 	.short	0x0018


	//----- nvinfo : EIATTR_PARAM_CBANK
	.align		4
        /*0054*/ 	.byte	0x04, 0x0a
        /*0056*/ 	.short	(.L_190 - .L_189)
	.align		4
.L_189:
        /*0058*/ 	.word	index@(.nv.constant0._Z13post_cuda_sumPjS_S_)
        /*005c*/ 	.short	0x0380
        /*005e*/ 	.short	0x0018


	//----- nvinfo : EIATTR_SW_WAR
	.align		4
.L_190:
        /*0060*/ 	.byte	0x04, 0x36
        /*0062*/ 	.short	(.L_192 - .L_191)
.L_191:
        /*0064*/ 	.word	0x00000008
.L_192:


//--------------------- .nv.info._Z8cuda_sumPjS_S_i --------------------------
	.section	.nv.info._Z8cuda_sumPjS_S_i,"",@"SHT_CUDA_INFO"
	.sectionflags	@""
	.align	4


	//----- nvinfo : EIATTR_CUDA_API_VERSION
	.align		4
        /*0000*/ 	.byte	0x04, 0x37
        /*0002*/ 	.short	(.L_194 - .L_193)
.L_193:
        /*0004*/ 	.word	0x00000082


	//----- nvinfo : EIATTR_KPARAM_INFO
	.align		4
.L_194:
        /*0008*/ 	.byte	0x04, 0x17
        /*000a*/ 	.short	(.L_196 - .L_195)
.L_195:
        /*000c*/ 	.word	0x00000000
        /*0010*/ 	.short	0x0003
        /*0012*/ 	.short	0x0018
        /*0014*/ 	.byte	0x00, 0xf0, 0x11, 0x00


	//----- nvinfo : EIATTR_KPARAM_INFO
	.align		4
.L_196:
        /*0018*/ 	.byte	0x04, 0x17
        /*001a*/ 	.short	(.L_198 - .L_197)
.L_197:
        /*001c*/ 	.word	0x00000000
        /*0020*/ 	.short	0x0002
        /*0022*/ 	.short	0x0010
        /*0024*/ 	.byte	0x00, 0xf5, 0x21, 0x00


	//----- nvinfo : EIATTR_KPARAM_INFO
	.align		4
.L_198:
        /*0028*/ 	.byte	0x04, 0x17
        /*002a*/ 	.short	(.L_200 - .L_199)
.L_199:
        /*002c*/ 	.word	0x00000000
        /*0030*/ 	.short	0x0001
        /*0032*/ 	.short	0x0008
        /*0034*/ 	.byte	0x00, 0xf5, 0x21, 0x00


	//----- nvinfo : EIATTR_KPARAM_INFO
	.align		4
.L_200:
        /*0038*/ 	.byte	0x04, 0x17
        /*003a*/ 	.short	(.L_202 - .L_201)
.L_201:
        /*003c*/ 	.word	0x00000000
        /*0040*/ 	.short	0x0000
        /*0042*/ 	.short	0x0000
        /*0044*/ 	.byte	0x00, 0xf5, 0x21, 0x00


	//----- nvinfo : EIATTR_SPARSE_MMA_MASK
	.align		4
.L_202:
        /*0048*/ 	.byte	0x03, 0x50
        /*004a*/ 	.short	0x0000


	//----- nvinfo : EIATTR_MAXREG_COUNT
	.align		4
        /*004c*/ 	.byte	0x03, 0x1b
        /*004e*/ 	.short	0x00ff


	//----- nvinfo : EIATTR_NUM_BARRIERS
	.align		4
        /*0050*/ 	.byte	0x02, 0x4c
        /*0052*/ 	.byte	0x01
	.zero		1


	//----- nvinfo : EIATTR_MERCURY_ISA_VERSION
	.align		4
        /*0054*/ 	.byte	0x03, 0x5f
        /*0056*/ 	.short	0x0101


	//----- nvinfo : EIATTR_VRC_CTA_INIT_COUNT
	.align		4
        /*0058*/ 	.byte	0x02, 0x4a
	.zero		1
	.zero		1


	//----- nvinfo : EIATTR_EXIT_INSTR_OFFSETS
	.align		4
        /*005c*/ 	.byte	0x04, 0x1c
        /*005e*/ 	.short	(.L_204 - .L_203)


	//   ....[0]....
.L_203:
        /*0060*/ 	.word	0x00000ad0


	//----- nvinfo : EIATTR_CRS_STACK_SIZE
	.align		4
.L_204:
        /*0064*/ 	.byte	0x04, 0x1e
        /*0066*/ 	.short	(.L_206 - .L_205)
.L_205:
        /*0068*/ 	.word	0x00000000


	//----- nvinfo : EIATTR_CBANK_PARAM_SIZE
	.align		4
.L_206:
        /*006c*/ 	.byte	0x03, 0x19
        /*006e*/ 	.short	0x001c


	//----- nvinfo : EIATTR_PARAM_CBANK
	.align		4
        /*0070*/ 	.byte	0x04, 0x0a
        /*0072*/ 	.short	(.L_208 - .L_207)
	.align		4
.L_207:
        /*0074*/ 	.word	index@(.nv.constant0._Z8cuda_sumPjS_S_i)
        /*0078*/ 	.short	0x0380
        /*007a*/ 	.short	0x001c


	//----- nvinfo : EIATTR_SW_WAR
	.align		4
.L_208:
        /*007c*/ 	.byte	0x04, 0x36
        /*007e*/ 	.short	(.L_210 - .L_209)
.L_209:
        /*0080*/ 	.word	0x00000008
.L_210:


//--------------------- .nv.callgraph             --------------------------
	.section	.nv.callgraph,"",@"SHT_CUDA_CALLGRAPH"
	.align	4
	.sectionentsize	8
	.align		4
        /*0000*/ 	.word	0x00000000
	.align		4
        /*0004*/ 	.word	0xffffffff
	.align		4
        /*0008*/ 	.word	0x00000000
	.align		4
        /*000c*/ 	.word	0xfffffffe
	.align		4
        /*0010*/ 	.word	0x00000000
	.align		4
        /*0014*/ 	.word	0xfffffffd
	.align		4
        /*0018*/ 	.word	0x00000000
	.align		4
        /*001c*/ 	.word	0xfffffffc


//--------------------- .nv.constant4             --------------------------
	.section	.nv.constant4,"a",@progbits
	.align	8
	.align		8
.nv.constant4:
        /*0000*/ 	.dword	_ZN34_INTERNAL_aadc5da7_4_k_cu_4d8c6f464cuda3std3__45__cpo5beginE
	.align		8
        /*0008*/ 	.dword	_ZN34_INTERNAL_aadc5da7_4_k_cu_4d8c6f464cuda3std3__45__cpo3endE
	.align		8
        /*0010*/ 	.dword	_ZN34_INTERNAL_aadc5da7_4_k_cu_4d8c6f464cuda3std3__45__cpo6cbeginE
	.align		8
        /*0018*/ 	.dword	_ZN34_INTERNAL_aadc5da7_4_k_cu_4d8c6f464cuda3std3__45__cpo4cendE
	.align		8
        /*0020*/ 	.dword	_ZN34_INTERNAL_aadc5da7_4_k_cu_4d8c6f464cuda3std3__45__cpo6rbeginE
	.align		8
        /*0028*/ 	.dword	_ZN34_INTERNAL_aadc5da7_4_k_cu_4d8c6f464cuda3std3__45__cpo4rendE
	.align		8
        /*0030*/ 	.dword	_ZN34_INTERNAL_aadc5da7_4_k_cu_4d8c6f464cuda3std3__45__cpo7crbeginE
	.align		8
        /*0038*/ 	.dword	_ZN34_INTERNAL_aadc5da7_4_k_cu_4d8c6f464cuda3std3__45__cpo5crendE
	.align		8
        /*0040*/ 	.dword	_ZN34_INTERNAL_aadc5da7_4_k_cu_4d8c6f464cuda3std3__436_GLOBAL__N__aadc5da7_4_k_cu_4d8c6f466ignoreE
	.align		8
        /*0048*/ 	.dword	_ZN34_INTERNAL_aadc5da7_4_k_cu_4d8c6f464cuda3std3__419piecewise_constructE
	.align		8
        /*0050*/ 	.dword	_ZN34_INTERNAL_aadc5da7_4_k_cu_4d8c6f464cuda3std3__48in_placeE
	.align		8
        /*0058*/ 	.dword	_ZN34_INTERNAL_aadc5da7_4_k_cu_4d8c6f464cuda3std3__420unreachable_sentinelE
	.align		8
        /*0060*/ 	.dword	_ZN34_INTERNAL_aadc5da7_4_k_cu_4d8c6f464cuda3std3__47nulloptE
	.align		8
        /*0068*/ 	.dword	_ZN34_INTERNAL_aadc5da7_4_k_cu_4d8c6f464cuda3std3__48unexpectE
	.align		8
        /*0070*/ 	.dword	_ZN34_INTERNAL_aadc5da7_4_k_cu_4d8c6f464cuda3std6ranges3__45__cpo4swapE
	.align		8
        /*0078*/ 	.dword	_ZN34_INTERNAL_aadc5da7_4_k_cu_4d8c6f464cuda3std6ranges3__45__cpo9iter_moveE
	.align		8
        /*0080*/ 	.dword	_ZN34_INTERNAL_aadc5da7_4_k_cu_4d8c6f464cuda3std6ranges3__45__cpo5beginE
	.align		8
        /*0088*/ 	.dword	_ZN34_INTERNAL_aadc5da7_4_k_cu_4d8c6f464cuda3std6ranges3__45__cpo3endE
	.align		8
        /*0090*/ 	.dword	_ZN34_INTERNAL_aadc5da7_4_k_cu_4d8c6f464cuda3std6ranges3__45__cpo6cbeginE
	.align		8
        /*0098*/ 	.dword	_ZN34_INTERNAL_aadc5da7_4_k_cu_4d8c6f464cuda3std6ranges3__45__cpo4cendE
	.align		8
        /*00a0*/ 	.dword	_ZN34_INTERNAL_aadc5da7_4_k_cu_4d8c6f464cuda3std6ranges3__45__cpo7advanceE
	.align		8
        /*00a8*/ 	.dword	_ZN34_INTERNAL_aadc5da7_4_k_cu_4d8c6f464cuda3std6ranges3__45__cpo9iter_swapE
	.align		8
        /*00b0*/ 	.dword	_ZN34_INTERNAL_aadc5da7_4_k_cu_4d8c6f464cuda3std6ranges3__45__cpo4nextE
	.align		8
        /*00b8*/ 	.dword	_ZN34_INTERNAL_aadc5da7_4_k_cu_4d8c6f464cuda3std6ranges3__45__cpo4prevE
	.align		8
        /*00c0*/ 	.dword	_ZN34_INTERNAL_aadc5da7_4_k_cu_4d8c6f464cuda3std6ranges3__45__cpo4dataE
	.align		8
        /*00c8*/ 	.dword	_ZN34_INTERNAL_aadc5da7_4_k_cu_4d8c6f464cuda3std6ranges3__45__cpo5cdataE
	.align		8
        /*00d0*/ 	.dword	_ZN34_INTERNAL_aadc5da7_4_k_cu_4d8c6f464cuda3std6ranges3__45__cpo4sizeE
	.align		8
        /*00d8*/ 	.dword	_ZN34_INTERNAL_aadc5da7_4_k_cu_4d8c6f464cuda3std6ranges3__45__cpo5ssizeE
	.align		8
        /*00e0*/ 	.dword	_ZN34_INTERNAL_aadc5da7_4_k_cu_4d8c6f464cuda3std6ranges3__45__cpo8distanceE
	.align		8
        /*00e8*/ 	.dword	_ZN34_INTERNAL_aadc5da7_4_k_cu_4d8c6f466thrust24THRUST_300001_SM_1000_NS8cuda_cub3parE
	.align		8
        /*00f0*/ 	.dword	_ZN34_INTERNAL_aadc5da7_4_k_cu_4d8c6f466thrust24THRUST_300001_SM_1000_NS8cuda_cub10par_nosyncE
	.align		8
        /*00f8*/ 	.dword	_ZN34_INTERNAL_aadc5da7_4_k_cu_4d8c6f466thrust24THRUST_300001_SM_1000_NS6system6detail10sequential3seqE
	.align		8
        /*0100*/ 	.dword	_ZN34_INTERNAL_aadc5da7_4_k_cu_4d8c6f466thrust24THRUST_300001_SM_1000_NS12placeholders2_1E
	.align		8
        /*0108*/ 	.dword	_ZN34_INTERNAL_aadc5da7_4_k_cu_4d8c6f466thrust24THRUST_300001_SM_1000_NS12placeholders2_2E
	.align		8
        /*0110*/ 	.dword	_ZN34_INTERNAL_aadc5da7_4_k_cu_4d8c6f466thrust24THRUST_300001_SM_1000_NS12placeholders2_3E
	.align		8
        /*0118*/ 	.dword	_ZN34_INTERNAL_aadc5da7_4_k_cu_4d8c6f466thrust24THRUST_300001_SM_1000_NS12placeholders2_4E
	.align		8
        /*0120*/ 	.dword	_ZN34_INTERNAL_aadc5da7_4_k_cu_4d8c6f466thrust24THRUST_300001_SM_1000_NS12placeholders2_5E
	.align		8
        /*0128*/ 	.dword	_ZN34_INTERNAL_aadc5da7_4_k_cu_4d8c6f466thrust24THRUST_300001_SM_1000_NS12placeholders2_6E
	.align		8
        /*0130*/ 	.dword	_ZN34_INTERNAL_aadc5da7_4_k_cu_4d8c6f466thrust24THRUST_300001_SM_1000_NS12placeholders2_7E
	.align		8
        /*0138*/ 	.dword	_ZN34_INTERNAL_aadc5da7_4_k_cu_4d8c6f466thrust24THRUST_300001_SM_1000_NS12placeholders2_8E
	.align		8
        /*0140*/ 	.dword	_ZN34_INTERNAL_aadc5da7_4_k_cu_4d8c6f466thrust24THRUST_300001_SM_1000_NS12placeholders2_9E
	.align		8
        /*0148*/ 	.dword	_ZN34_INTERNAL_aadc5da7_4_k_cu_4d8c6f466thrust24THRUST_300001_SM_1000_NS12placeholders3_10E
	.align		8
        /*0150*/ 	.dword	_ZN34_INTERNAL_aadc5da7_4_k_cu_4d8c6f466thrust24THRUST_300001_SM_1000_NS3seqE


//--------------------- .text._ZN3cub18CUB_300001_SM_10006detail4scan16DeviceScanKernelINS2_10policy_hubIjjjmN4cuda3std3__44plusIvEEE10Policy1000EN6thrust24THRUST_300001_SM_1000_NS6detail15normal_iteratorINSD_10device_ptrIjEEEESI_NS0_13ScanTileStateIjLb1EEES9_NS1_10InputValueIjPjEEmjLb0EjEEvT0_T1_T2_iT3_T4_T5_ --------------------------
	.section	.text._ZN3cub18CUB_300001_SM_10006detail4scan16DeviceScanKernelINS2_10policy_hubIjjjmN4cuda3std3__44plusIvEEE10Policy1000EN6thrust24THRUST_300001_SM_1000_NS6detail15normal_iteratorINSD_10device_ptrIjEEEESI_NS0_13ScanTileStateIjLb1EEES9_NS1_10InputValueIjPjEEmjLb0EjEEvT0_T1_T2_iT3_T4_T5_,"ax",@progbits
	.align	128
        .global         _ZN3cub18CUB_300001_SM_10006detail4scan16DeviceScanKernelINS2_10policy_hubIjjjmN4cuda3std3__44plusIvEEE10Policy1000EN6thrust24THRUST_300001_SM_1000_NS6detail15normal_iteratorINSD_10device_ptrIjEEEESI_NS0_13ScanTileStateIjLb1EEES9_NS1_10InputValueIjPjEEmjLb0EjEEvT0_T1_T2_iT3_T4_T5_
        .type           _ZN3cub18CUB_300001_SM_10006detail4scan16DeviceScanKernelINS2_10policy_hubIjjjmN4cuda3std3__44plusIvEEE10Policy1000EN6thrust24THRUST_300001_SM_1000_NS6detail15normal_iteratorINSD_10device_ptrIjEEEESI_NS0_13ScanTileStateIjLb1EEES9_NS1_10InputValueIjPjEEmjLb0EjEEvT0_T1_T2_iT3_T4_T5_,@function
        .size           _ZN3cub18CUB_300001_SM_10006detail4scan16DeviceScanKernelINS2_10policy_hubIjjjmN4cuda3std3__44plusIvEEE10Policy1000EN6thrust24THRUST_300001_SM_1000_NS6detail15normal_iteratorINSD_10device_ptrIjEEEESI_NS0_13ScanTileStateIjLb1EEES9_NS1_10InputValueIjPjEEmjLb0EjEEvT0_T1_T2_iT3_T4_T5_,(.L_x_195 - _ZN3cub18CUB_300001_SM_10006detail4scan16DeviceScanKernelINS2_10policy_hubIjjjmN4cuda3std3__44plusIvEEE10Policy1000EN6thrust24THRUST_300001_SM_1000_NS6detail15normal_iteratorINSD_10device_ptrIjEEEESI_NS0_13ScanTileStateIjLb1EEES9_NS1_10InputValueIjPjEEmjLb0EjEEvT0_T1_T2_iT3_T4_T5_)
        .other          _ZN3cub18CUB_300001_SM_10006detail4scan16DeviceScanKernelINS2_10policy_hubIjjjmN4cuda3std3__44plusIvEEE10Policy1000EN6thrust24THRUST_300001_SM_1000_NS6detail15normal_iteratorINSD_10device_ptrIjEEEESI_NS0_13ScanTileStateIjLb1EEES9_NS1_10InputValueIjPjEEmjLb0EjEEvT0_T1_T2_iT3_T4_T5_,@"STO_CUDA_ENTRY STV_DEFAULT"
_ZN3cub18CUB_300001_SM_10006detail4scan16DeviceScanKernelINS2_10policy_hubIjjjmN4cuda3std3__44plusIvEEE10Policy1000EN6thrust24THRUST_300001_SM_1000_NS6detail15normal_iteratorINSD_10device_ptrIjEEEESI_NS0_13ScanTileStateIjLb1EEES9_NS1_10InputValueIjPjEEmjLb0EjEEvT0_T1_T2_iT3_T4_T5_:
.text._ZN3cub18CUB_300001_SM_10006detail4scan16DeviceScanKernelINS2_10policy_hubIjjjmN4cuda3std3__44plusIvEEE10Policy1000EN6thrust24THRUST_300001_SM_1000_NS6detail15normal_iteratorINSD_10device_ptrIjEEEESI_NS0_13ScanTileStateIjLb1EEES9_NS1_10InputValueIjPjEEmjLb0EjEEvT0_T1_T2_iT3_T4_T5_:
[----:B------:R-:W-:Y:S01]  /*0000*/  LDC R1, c[0x0][0x37c] ;  /* 0x0000df00ff017b82 */ /* 0x000fe20000000800 */
[----:B------:R-:W0:Y:S01]  /*0010*/  LDCU UR4, c[0x0][0x3a0] ;  /* 0x00007400ff0477ac */ /* 0x000e220008000800 */
[----:B------:R-:W1:Y:S06]  /*0020*/  LDCU.64 UR12, c[0x0][0x358] ;  /* 0x00006b00ff0c77ac */ /* 0x000e6c0008000a00 */
[----:B------:R-:W2:Y:S01]  /*0030*/  S2UR UR6, SR_CTAID.X ;  /* 0x00000000000679c3 */ /* 0x000ea20000002500 */
[----:B------:R-:W3:Y:S01]  /*0040*/  LDCU.64 UR8, c[0x0][0x3b0] ;  /* 0x00007600ff0877ac */ /* 0x000ee20008000a00 */
[----:B0-----:R-:W-:-:S06]  /*0050*/  UPRMT UR4, UR4, 0x7770, URZ ;  /* 0x0000777004047896 */ /* 0x001fcc00080000ff */
[----:B------:R-:W-:-:S05]  /*0060*/  ISETP.NE.AND P0, PT, RZ, UR4, PT ;  /* 0x00000004ff007c0c */ /* 0x000fca000bf05270 */
[----:B------:R-:W2:Y:S08]  /*0070*/  LDCU UR4, c[0x0][0x398] ;  /* 0x00007300ff0477ac */ /* 0x000eb00008000800 */
[----:B------:R-:W1:Y:S02]  /*0080*/  @P0 LDC.64 R2, c[0x0][0x3a8] ;  /* 0x0000ea00ff020b82 */ /* 0x000e640000000a00 */
[----:B-1----:R0:W5:Y:S01]  /*0090*/  @P0 LDG.E R39, desc[UR12][R2.64] ;  /* 0x0000000c02270981 */ /* 0x002162000c1e1900 */
[----:B--2---:R-:W-:-:S04]  /*00a0*/  UIADD3 UR6, UPT, UPT, UR6, UR4, URZ ;  /* 0x0000000406067290 */ /* 0x004fc8000fffe0ff */
[----:B------:R-:W-:-:S04]  /*00b0*/  UIMAD.WIDE UR10, UR6, 0x1ee0, URZ ;  /* 0x00001ee0060a78a5 */ /* 0x000fc8000f8e02ff */
[----:B---3--:R-:W-:-:S04]  /*00c0*/  UIADD3 UR7, UP0, UPT, -UR10, UR8, URZ ;  /* 0x000000080a077290 */ /* 0x008fc8000ff1e1ff */
[----:B------:R-:W-:Y:S02]  /*00d0*/  UIADD3.X UR4, UPT, UPT, ~UR11, UR9, URZ, UP0, !UPT ;  /* 0x000000090b047290 */ /* 0x000fe400087fe5ff */
[----:B------:R-:W-:-:S04]  /*00e0*/  UISETP.GE.U32.AND UP0, UPT, UR7, 0x1ee1, UPT ;  /* 0x00001ee10700788c */ /* 0x000fc8000bf06070 */
[----:B------:R-:W-:Y:S01]  /*00f0*/  UISETP.GE.U32.AND.EX UP0, UPT, UR4, URZ, UPT, UP0 ;  /* 0x000000ff0400728c */ /* 0x000fe2000bf06100 */
[----:B------:R-:W1:Y:S08]  /*0100*/  @!P0 LDC R39, c[0x0][0x3a8] ;  /* 0x0000ea00ff278b82 */ /* 0x000e700000000800 */
[----:B0-----:R-:W-:Y:S05]  /*0110*/  BRA.U !UP0, `(.L_x_0) ;  /* 0x0000001908f47547 */ /* 0x001fea000b800000 */
[----:B------:R-:W0:Y:S01]  /*0120*/  S2R R35, SR_TID.X ;  /* 0x0000000000237919 */ /* 0x000e220000002100 */
[----:B------:R-:W2:Y:S01]  /*0130*/  LDCU.64 UR4, c[0x0][0x380] ;  /* 0x00007000ff0477ac */ /* 0x000ea20008000a00 */
[C---:B0-----:R-:W-:Y:S02]  /*0140*/  LOP3.LUT R0, R35.reuse, 0x1f, RZ, 0xc0, !PT ;  /* 0x0000001f23007812 */ /* 0x041fe400078ec0ff */
[----:B------:R-:W-:-:S05]  /*0150*/  LOP3.LUT R3, R35, 0x3e0, RZ, 0xc0, !PT ;  /* 0x000003e023037812 */ /* 0x000fca00078ec0ff */
[----:B------:R-:W-:-:S05]  /*0160*/  IMAD R0, R3, 0x13, R0 ;  /* 0x0000001303007824 */ /* 0x000fca00078e0200 */
[----:B------:R-:W-:-:S05]  /*0170*/  IADD3 R0, P0, PT, R0, UR10, RZ ;  /* 0x0000000a00007c10 */ /* 0x000fca000ff1e0ff */
[----:B------:R-:W-:Y:S02]  /*0180*/  IMAD.X R3, RZ, RZ, UR11, P0 ;  /* 0x0000000bff037e24 */ /* 0x000fe400080e06ff */
[----:B------:R-:W-:-:S03]  /*0190*/  IMAD.SHL.U32 R31, R0, 0x4, RZ ;  /* 0x00000004001f7824 */ /* 0x000fc600078e00ff */
[----:B------:R-:W-:Y:S02]  /*01a0*/  SHF.L.U64.HI R30, R0, 0x2, R3 ;  /* 0x00000002001e7819 */ /* 0x000fe40000010203 */
[----:B--2---:R-:W-:-:S04]  /*01b0*/  IADD3 R2, P0, PT, R31, UR4, RZ ;  /* 0x000000041f027c10 */ /* 0x004fc8000ff1e0ff */
[----:B------:R-:W-:-:S05]  /*01c0*/  IADD3.X R3, PT, PT, R30, UR5, RZ, P0, !PT ;  /* 0x000000051e037c10 */ /* 0x000fca00087fe4ff */
[----:B------:R-:W2:Y:S04]  /*01d0*/  LDG.E R5, desc[UR12][R2.64] ;  /* 0x0000000c02057981 */ /* 0x000ea8000c1e1900 */
[----:B------:R-:W3:Y:S04]  /*01e0*/  LDG.E R7, desc[UR12][R2.64+0x80] ;  /* 0x0000800c02077981 */ /* 0x000ee8000c1e1900 */
[----:B------:R-:W4:Y:S04]  /*01f0*/  LDG.E R9, desc[UR12][R2.64+0x100] ;  /* 0x0001000c02097981 */ /* 0x000f28000c1e1900 */
        /* <DEDUP_REMOVED lines=15> */
[----:B------:R-:W4:Y:S01]  /*02f0*/  LDG.E R8, desc[UR12][R2.64+0x900] ;  /* 0x0009000c02087981 */ /* 0x000f22000c1e1900 */
[----:B------:R-:W0:Y:S01]  /*0300*/  S2UR UR5, SR_CgaCtaId ;  /* 0x00000000000579c3 */ /* 0x000e220000008800 */
[----:B------:R-:W-:Y:S01]  /*0310*/  SHF.R.U32.HI R36, RZ, 0x5, R35 ;  /* 0x00000005ff247819 */ /* 0x000fe20000011623 */
[----:B------:R-:W-:Y:S01]  /*0320*/  UMOV UR4, 0x400 ;  /* 0x0000040000047882 */ /* 0x000fe20000000000 */
[----:B------:R-:W1:Y:S01]  /*0330*/  S2R R37, SR_LANEID ;  /* 0x0000000000257919 */ /* 0x000e620000000000 */
[----:B------:R-:W-:Y:S01]  /*0340*/  UISETP.NE.AND UP0, UPT, UR6, URZ, UPT ;  /* 0x000000ff0600728c */ /* 0x000fe2000bf05270 */
[----:B------:R-:W-:Y:S01]  /*0350*/  BSSY.RECONVERGENT B0, `(.L_x_1) ;  /* 0x0000148000007945 */ /* 0x000fe20003800200 */
[----:B0-----:R-:W-:Y:S01]  /*0360*/  ULEA UR4, UR5, UR4, 0x18 ;  /* 0x0000000405047291 */ /* 0x001fe2000f8ec0ff */
[----:B-1----:R-:W-:-:S05]  /*0370*/  IMAD R34, R36, 0x260, R37 ;  /* 0x0000026024227824 */ /* 0x002fca00078e0225 */
[----:B------:R-:W-:-:S05]  /*0380*/  LEA R34, R34, UR4, 0x2 ;  /* 0x0000000422227c11 */ /* 0x000fca000f8e10ff */
[----:B------:R-:W-:Y:S01]  /*0390*/  IMAD R33, R37, 0x48, R34 ;  /* 0x0000004825217824 */ /* 0x000fe200078e0222 */
[----:B--2---:R0:W-:Y:S04]  /*03a0*/  STS [R34], R5 ;  /* 0x0000000522007388 */ /* 0x0041e80000000800 */
[----:B---3--:R0:W-:Y:S04]  /*03b0*/  STS [R34+0x80], R7 ;  /* 0x0000800722007388 */ /* 0x0081e80000000800 */
[----:B----4-:R0:W-:Y:S04]  /*03c0*/  STS [R34+0x100], R9 ;  /* 0x0001000922007388 */ /* 0x0101e80000000800 */
[----:B------:R0:W-:Y:S04]  /*03d0*/  STS [R34+0x180], R11 ;  /* 0x0001800b22007388 */ /* 0x0001e80000000800 */
        /* <DEDUP_REMOVED lines=14> */
[----:B------:R0:W-:Y:S01]  /*04c0*/  STS [R34+0x900], R8 ;  /* 0x0009000822007388 */ /* 0x0001e20000000800 */
[----:B------:R-:W-:-:S03]  /*04d0*/  NOP ;  /* 0x0000000000007918 */ /* 0x000fc60000000000 */
[----:B------:R0:W1:Y:S04]  /*04e0*/  LDS R32, [R33] ;  /* 0x0000000021207984 */ /* 0x0000680000000800 */
[----:B------:R0:W2:Y:S04]  /*04f0*/  LDS R29, [R33+0x4] ;  /* 0x00000400211d7984 */ /* 0x0000a80000000800 */
[----:B------:R0:W3:Y:S04]  /*0500*/  LDS R28, [R33+0x8] ;  /* 0x00000800211c7984 */ /* 0x0000e80000000800 */
[----:B------:R0:W4:Y:S04]  /*0510*/  LDS R27, [R33+0xc] ;  /* 0x00000c00211b7984 */ /* 0x0001280000000800 */
[----:B------:R0:W0:Y:S04]  /*0520*/  LDS R26, [R33+0x10] ;  /* 0x00001000211a7984 */ /* 0x0000280000000800 */
        /* <DEDUP_REMOVED lines=13> */
[----:B------:R0:W0:Y:S01]  /*0600*/  LDS R9, [R33+0x48] ;  /* 0x0000480021097984 */ /* 0x0000220000000800 */
[----:B------:R-:W-:Y:S06]  /*0610*/  BAR.SYNC.DEFER_BLOCKING 0x0 ;  /* 0x0000000000007b1d */ /* 0x000fec0000010000 */
[----:B-1234-:R-:W-:Y:S05]  /*0620*/  BRA.U UP0, `(.L_x_2) ;  /* 0x0000000500247547 */ /* 0x01efea000b800000 */
[----:B0-----:R-:W-:Y:S02]  /*0630*/  IADD3 R8, PT, PT, R28, R29, R32 ;  /* 0x0000001d1c087210 */ /* 0x001fe40007ffe020 */
[C---:B------:R-:W-:Y:S02]  /*0640*/  ISETP.NE.AND P1, PT, R37.reuse, 0x1f, PT ;  /* 0x0000001f2500780c */ /* 0x040fe40003f25270 */
[----:B------:R-:W-:Y:S02]  /*0650*/  IADD3 R8, PT, PT, R26, R27, R8 ;  /* 0x0000001b1a087210 */ /* 0x000fe40007ffe008 */
[----:B------:R-:W-:Y:S02]  /*0660*/  ISETP.NE.AND P2, PT, R37, RZ, PT ;  /* 0x000000ff2500720c */ /* 0x000fe40003f45270 */
[----:B------:R-:W-:-:S04]  /*0670*/  IADD3 R8, PT, PT, R24, R25, R8 ;  /* 0x0000001918087210 */ /* 0x000fc80007ffe008 */
[----:B------:R-:W-:-:S03]  /*0680*/  IADD3 R8, PT, PT, R22, R23, R8 ;  /* 0x0000001716087210 */ /* 0x000fc60007ffe008 */
[----:B------:R-:W-:Y:S02]  /*0690*/  @!P1 LEA R42, R36, UR4, 0x2 ;  /* 0x00000004242a9c11 */ /* 0x000fe4000f8e10ff */
[----:B------:R-:W-:-:S04]  /*06a0*/  IADD3 R8, PT, PT, R20, R21, R8 ;  /* 0x0000001514087210 */ /* 0x000fc80007ffe008 */
[----:B------:R-:W-:-:S04]  /*06b0*/  IADD3 R8, PT, PT, R6, R7, R8 ;  /* 0x0000000706087210 */ /* 0x000fc80007ffe008 */
[----:B------:R-:W-:-:S04]  /*06c0*/  IADD3 R8, PT, PT, R4, R5, R8 ;  /* 0x0000000504087210 */ /* 0x000fc80007ffe008 */
[----:B------:R-:W-:-:S04]  /*06d0*/  IADD3 R8, PT, PT, R2, R3, R8 ;  /* 0x0000000302087210 */ /* 0x000fc80007ffe008 */
[----:B------:R-:W-:-:S05]  /*06e0*/  IADD3 R38, PT, PT, R9, R0, R8 ;  /* 0x0000000009267210 */ /* 0x000fca0007ffe008 */
[----:B------:R-:W0:Y:S02]  /*06f0*/  SHFL.UP P0, R9, R38, 0x1, RZ ;  /* 0x0420000026097989 */ /* 0x000e2400000000ff */
[----:B0-----:R-:W-:-:S05]  /*0700*/  @P0 IMAD.IADD R9, R38, 0x1, R9 ;  /* 0x0000000126090824 */ /* 0x001fca00078e0209 */
[----:B------:R-:W0:Y:S02]  /*0710*/  SHFL.UP P0, R12, R9, 0x2, RZ ;  /* 0x04400000090c7989 */ /* 0x000e2400000000ff */
[----:B0-----:R-:W-:-:S05]  /*0720*/  @P0 IMAD.IADD R12, R9, 0x1, R12 ;  /* 0x00000001090c0824 */ /* 0x001fca00078e020c */
[----:B------:R-:W0:Y:S02]  /*0730*/  SHFL.UP P0, R17, R12, 0x4, RZ ;  /* 0x048000000c117989 */ /* 0x000e2400000000ff */
[----:B0-----:R-:W-:-:S05]  /*0740*/  @P0 IMAD.IADD R17, R12, 0x1, R17 ;  /* 0x000000010c110824 */ /* 0x001fca00078e0211 */
[----:B------:R-:W0:Y:S02]  /*0750*/  SHFL.UP P0, R40, R17, 0x8, RZ ;  /* 0x0500000011287989 */ /* 0x000e2400000000ff */
[----:B0-----:R-:W-:-:S05]  /*0760*/  @P0 IMAD.IADD R40, R17, 0x1, R40 ;  /* 0x0000000111280824 */ /* 0x001fca00078e0228 */
[----:B------:R-:W0:Y:S02]  /*0770*/  SHFL.UP P0, R41, R40, 0x10, RZ ;  /* 0x0600000028297989 */ /* 0x000e2400000000ff */
[----:B0-----:R-:W-:Y:S01]  /*0780*/  @P0 IMAD.IADD R41, R40, 0x1, R41 ;  /* 0x0000000128290824 */ /* 0x001fe200078e0229 */
[----:B------:R-:W-:-:S03]  /*0790*/  ISETP.NE.AND P0, PT, R36, 0x2, PT ;  /* 0x000000022400780c */ /* 0x000fc60003f05270 */
[----:B------:R-:W-:Y:S01]  /*07a0*/  IMAD.IADD R38, R41, 0x1, -R38 ;  /* 0x0000000129267824 */ /* 0x000fe200078e0a26 */
[----:B------:R-:W-:Y:S01]  /*07b0*/  @!P1 STS [R42+0x10], R41 ;  /* 0x000010292a009388 */ /* 0x000fe20000000800 */
[----:B------:R-:W-:Y:S01]  /*07c0*/  BAR.SYNC.DEFER_BLOCKING 0x0 ;  /* 0x0000000000007b1d */ /* 0x000fe20000010000 */
[----:B------:R-:W-:Y:S02]  /*07d0*/  ISETP.NE.AND P1, PT, R36, 0xc, PT ;  /* 0x0000000c2400780c */ /* 0x000fe40003f25270 */
[----:B------:R-:W-:-:S03]  /*07e0*/  SEL R38, R38, RZ, P2 ;  /* 0x000000ff26267207 */ /* 0x000fc60001000000 */
[----:B------:R-:W0:Y:S04]  /*07f0*/  LDS.128 R8, [UR4+0x10] ;  /* 0x00001004ff087984 */ /* 0x000e280008000c00 */
[----:B------:R-:W1:Y:S04]  /*0800*/  LDS.128 R12, [UR4+0x20] ;  /* 0x00002004ff0c7984 */ /* 0x000e680008000c00 */
[----:B------:R-:W2:Y:S01]  /*0810*/  LDS.128 R16, [UR4+0x30] ;  /* 0x00003004ff107984 */ /* 0x000ea20008000c00 */
[----:B0-----:R-:W-:-:S04]  /*0820*/  IMAD.IADD R9, R8, 0x1, R9 ;  /* 0x0000000108097824 */ /* 0x001fc800078e0209 */
[----:B------:R-:W-:Y:S01]  /*0830*/  IMAD.IADD R10, R10, 0x1, R9 ;  /* 0x000000010a0a7824 */ /* 0x000fe200078e0209 */
[----:B------:R-:W-:Y:S02]  /*0840*/  SEL R8, R9, R8, !P0 ;  /* 0x0000000809087207 */ /* 0x000fe40004000000 */
[----:B------:R-:W-:Y:S01]  /*0850*/  ISETP.NE.AND P0, PT, R36, 0x3, PT ;  /* 0x000000032400780c */ /* 0x000fe20003f05270 */
[----:B------:R-:W-:-:S03]  /*0860*/  IMAD.IADD R11, R11, 0x1, R10 ;  /* 0x000000010b0b7824 */ /* 0x000fc600078e020a */
[----:B------:R-:W-:Y:S01]  /*0870*/  SEL R8, R10, R8, !P0 ;  /* 0x000000080a087207 */ /* 0x000fe20004000000 */
[----:B-1----:R-:W-:Y:S01]  /*0880*/  IMAD.IADD R12, R11, 0x1, R12 ;  /* 0x000000010b0c7824 */ /* 0x002fe200078e020c */
[----:B------:R-:W-:-:S03]  /*0890*/  ISETP.NE.AND P0, PT, R36, 0x4, PT ;  /* 0x000000042400780c */ /* 0x000fc60003f05270 */
[----:B------:R-:W-:Y:S01]  /*08a0*/  IMAD.IADD R13, R13, 0x1, R12 ;  /* 0x000000010d0d7824 */ /* 0x000fe200078e020c */
[----:B------:R-:W-:Y:S02]  /*08b0*/  SEL R8, R11, R8, !P0 ;  /* 0x000000080b087207 */ /* 0x000fe40004000000 */
[----:B------:R-:W-:Y:S01]  /*08c0*/  ISETP.NE.AND P0, PT, R36, 0x5, PT ;  /* 0x000000052400780c */ /* 0x000fe20003f05270 */
[----:B------:R-:W-:-:S03]  /*08d0*/  IMAD.IADD R14, R14, 0x1, R13 ;  /* 0x000000010e0e7824 */ /* 0x000fc600078e020d */
[----:B------:R-:W-:Y:S01]  /*08e0*/  SEL R8, R12, R8, !P0 ;  /* 0x000000080c087207 */ /* 0x000fe20004000000 */
[----:B------:R-:W-:Y:S01]  /*08f0*/  IMAD.IADD R15, R15, 0x1, R14 ;  /* 0x000000010f0f7824 */ /* 0x000fe200078e020e */
[----:B------:R-:W-:-:S03]  /*0900*/  ISETP.NE.AND P0, PT, R36, 0x6, PT ;  /* 0x000000062400780c */ /* 0x000fc60003f05270 */
[----:B--2---:R-:W-:Y:S01]  /*0910*/  IMAD.IADD R16, R15, 0x1, R16 ;  /* 0x000000010f107824 */ /* 0x004fe200078e0210 */
[----:B------:R-:W-:Y:S02]  /*0920*/  SEL R9, R13, R8, !P0 ;  /* 0x000000080d097207 */ /* 0x000fe40004000000 */
[----:B------:R-:W-:Y:S01]  /*0930*/  ISETP.NE.AND P0, PT, R36, 0x7, PT ;  /* 0x000000072400780c */ /* 0x000fe20003f05270 */
[----:B------:R-:W0:Y:S01]  /*0940*/  LDS R8, [UR4+0x40] ;  /* 0x00004004ff087984 */ /* 0x000e220008000800 */
[----:B------:R-:W-:Y:S02]  /*0950*/  IMAD.IADD R17, R17, 0x1, R16 ;  /* 0x0000000111117824 */ /* 0x000fe400078e0210 */
[----:B------:R-:W-:Y:S02]  /*0960*/  SEL R9, R14, R9, !P0 ;  /* 0x000000090e097207 */ /* 0x000fe40004000000 */
[----:B------:R-:W-:Y:S01]  /*0970*/  ISETP.NE.AND P0, PT, R36, 0x8, PT ;  /* 0x000000082400780c */ /* 0x000fe20003f05270 */
[----:B------:R-:W-:-:S03]  /*0980*/  IMAD.IADD R18, R18, 0x1, R17 ;  /* 0x0000000112127824 */ /* 0x000fc600078e0211 */
[----:B------:R-:W-:Y:S02]  /*0990*/  SEL R9, R15, R9, !P0 ;  /* 0x000000090f097207 */ /* 0x000fe40004000000 */
[----:B------:R-:W-:-:S04]  /*09a0*/  ISETP.NE.AND P0, PT, R36, 0x9, PT ;  /* 0x000000092400780c */ /* 0x000fc80003f05270 */
[----:B------:R-:W-:Y:S02]  /*09b0*/  SEL R9, R16, R9, !P0 ;  /* 0x0000000910097207 */ /* 0x000fe40004000000 */
[----:B------:R-:W-:-:S04]  /*09c0*/  ISETP.NE.AND P0, PT, R36, 0xa, PT ;  /* 0x0000000a2400780c */ /* 0x000fc80003f05270 */
[----:B------:R-:W-:Y:S02]  /*09d0*/  SEL R9, R17, R9, !P0 ;  /* 0x0000000911097207 */ /* 0x000fe40004000000 */
[----:B------:R-:W-:-:S04]  /*09e0*/  ISETP.NE.AND P0, PT, R36, 0xb, PT ;  /* 0x0000000b2400780c */ /* 0x000fc80003f05270 */
[----:B------:R-:W-:Y:S01]  /*09f0*/  SEL R9, R18, R9, !P0 ;  /* 0x0000000912097207 */ /* 0x000fe20004000000 */
[----:B------:R-:W-:Y:S01]  /*0a00*/  IMAD.IADD R18, R19, 0x1, R18 ;  /* 0x0000000113127824 */ /* 0x000fe200078e0212 */
[----:B------:R-:W-:-:S04]  /*0a10*/  ISETP.GE.U32.AND P0, PT, R35, 0x20, PT ;  /* 0x000000202300780c */ /* 0x000fc80003f06070 */
[C---:B------:R-:W-:Y:S02]  /*0a20*/  SEL R9, R18.reuse, R9, !P1 ;  /* 0x0000000912097207 */ /* 0x040fe40004800000 */
[----:B------:R-:W-:Y:S02]  /*0a30*/  ISETP.NE.AND P1, PT, R35, RZ, PT ;  /* 0x000000ff2300720c */ /* 0x000fe40003f25270 */
[----:B------:R-:W-:Y:S02]  /*0a40*/  SEL R10, R9, RZ, P0 ;  /* 0x000000ff090a7207 */ /* 0x000fe40000000000 */
[--C-:B0----5:R-:W-:Y:S02]  /*0a50*/  IADD3 R9, PT, PT, R18, R8, R39.reuse ;  /* 0x0000000812097210 */ /* 0x121fe40007ffe027 */
[----:B------:R-:W-:-:S07]  /*0a60*/  IADD3 R38, PT, PT, R10, R38, R39 ;  /* 0x000000260a267210 */ /* 0x000fce0007ffe027 */
[----:B------:R-:W-:Y:S05]  /*0a70*/  @P1 BRA `(.L_x_3) ;  /* 0x0000000c00541947 */ /* 0x000fea0003800000 */
[----:B------:R-:W0:Y:S01]  /*0a80*/  LDC.64 R10, c[0x0][0x390] ;  /* 0x0000e400ff0a7b82 */ /* 0x000e220000000a00 */
[----:B------:R-:W-:-:S05]  /*0a90*/  IMAD.MOV.U32 R8, RZ, RZ, 0x65 ;  /* 0x00000065ff087424 */ /* 0x000fca00078e00ff */
[----:B0-----:R0:W-:Y:S01]  /*0aa0*/  ST.E.64.STRONG.GPU desc[UR12][R10.64+0x100], R8 ;  /* 0x000100080a007985 */ /* 0x0011e2000c10fb0c */
[----:B------:R-:W-:Y:S05]  /*0ab0*/  BRA `(.L_x_3) ;  /* 0x0000000c00447947 */ /* 0x000fea0003800000 */
.L_x_2:
        /* <DEDUP_REMOVED lines=20> */
[----:B-----5:R-:W0:Y:S02]  /*0c00*/  SHFL.UP P0, R39, R40, 0x10, RZ ;  /* 0x0600000028277989 */ /* 0x020e2400000000ff */
[----:B0-----:R-:W-:Y:S01]  /*0c10*/  @P0 IMAD.IADD R39, R40, 0x1, R39 ;  /* 0x0000000128270824 */ /* 0x001fe200078e0227 */
[----:B------:R-:W-:-:S04]  /*0c20*/  ISETP.NE.AND P0, PT, R36, 0x2, PT ;  /* 0x000000022400780c */ /* 0x000fc80003f05270 */
[----:B------:R-:W-:Y:S01]  /*0c30*/  @!P1 STS [R42+0x10], R39 ;  /* 0x000010272a009388 */ /* 0x000fe20000000800 */
[----:B------:R-:W-:Y:S01]  /*0c40*/  BAR.SYNC.DEFER_BLOCKING 0x0 ;  /* 0x0000000000007b1d */ /* 0x000fe20000010000 */
[----:B------:R-:W-:-:S05]  /*0c50*/  ISETP.NE.AND P1, PT, R36, 0xc, PT ;  /* 0x0000000c2400780c */ /* 0x000fca0003f25270 */
[----:B------:R-:W0:Y:S04]  /*0c60*/  LDS.128 R8, [UR4+0x10] ;  /* 0x00001004ff087984 */ /* 0x000e280008000c00 */
[----:B------:R-:W1:Y:S04]  /*0c70*/  LDS.128 R12, [UR4+0x20] ;  /* 0x00002004ff0c7984 */ /* 0x000e680008000c00 */
[----:B------:R-:W2:Y:S01]  /*0c80*/  LDS.128 R16, [UR4+0x30] ;  /* 0x00003004ff107984 */ /* 0x000ea20008000c00 */
[----:B0-----:R-:W-:-:S04]  /*0c90*/  IMAD.IADD R9, R8, 0x1, R9 ;  /* 0x0000000108097824 */ /* 0x001fc800078e0209 */
[----:B------:R-:W-:Y:S01]  /*0ca0*/  IMAD.IADD R10, R10, 0x1, R9 ;  /* 0x000000010a0a7824 */ /* 0x000fe200078e0209 */
[----:B------:R-:W-:Y:S02]  /*0cb0*/  SEL R8, R9, R8, !P0 ;  /* 0x0000000809087207 */ /* 0x000fe40004000000 */
[----:B------:R-:W-:Y:S01]  /*0cc0*/  ISETP.NE.AND P0, PT, R36, 0x3, PT ;  /* 0x000000032400780c */ /* 0x000fe20003f05270 */
[----:B------:R-:W-:Y:S01]  /*0cd0*/  IMAD.IADD R11, R11, 0x1, R10 ;  /* 0x000000010b0b7824 */ /* 0x000fe200078e020a */
[----:B------:R-:W0:Y:S02]  /*0ce0*/  LDS R9, [UR4+0x40] ;  /* 0x00004004ff097984 */ /* 0x000e240008000800 */
        /* <DEDUP_REMOVED lines=13> */
[----:B------:R-:W-:-:S03]  /*0dc0*/  IMAD.IADD R17, R17, 0x1, R16 ;  /* 0x0000000111117824 */ /* 0x000fc600078e0210 */
[----:B------:R-:W-:Y:S01]  /*0dd0*/  SEL R8, R14, R8, !P0 ;  /* 0x000000080e087207 */ /* 0x000fe20004000000 */
[----:B------:R-:W-:Y:S01]  /*0de0*/  IMAD.IADD R18, R18, 0x1, R17 ;  /* 0x0000000112127824 */ /* 0x000fe200078e0211 */
[----:B------:R-:W-:-:S03]  /*0df0*/  ISETP.NE.AND P0, PT, R36, 0x8, PT ;  /* 0x000000082400780c */ /* 0x000fc60003f05270 */
[----:B------:R-:W-:Y:S01]  /*0e00*/  IMAD.IADD R19, R19, 0x1, R18 ;  /* 0x0000000113137824 */ /* 0x000fe200078e0212 */
[----:B------:R-:W-:Y:S02]  /*0e10*/  SEL R8, R15, R8, !P0 ;  /* 0x000000080f087207 */ /* 0x000fe40004000000 */
[----:B------:R-:W-:-:S04]  /*0e20*/  ISETP.NE.AND P0, PT, R36, 0x9, PT ;  /* 0x000000092400780c */ /* 0x000fc80003f05270 */
[----:B------:R-:W-:Y:S02]  /*0e30*/  SEL R8, R16, R8, !P0 ;  /* 0x0000000810087207 */ /* 0x000fe40004000000 */
[----:B------:R-:W-:Y:S01]  /*0e40*/  ISETP.NE.AND P0, PT, R36, 0xa, PT ;  /* 0x0000000a2400780c */ /* 0x000fe20003f05270 */
[----:B0-----:R-:W-:-:S03]  /*0e50*/  IMAD.IADD R9, R19, 0x1, R9 ;  /* 0x0000000113097824 */ /* 0x001fc600078e0209 */
[----:B------:R-:W-:Y:S01]  /*0e60*/  SEL R8, R17, R8, !P0 ;  /* 0x0000000811087207 */ /* 0x000fe20004000000 */
[----:B------:R-:W-:Y:S01]  /*0e70*/  IMAD.IADD R17, R39, 0x1, -R38 ;  /* 0x0000000127117824 */ /* 0x000fe200078e0a26 */
[----:B------:R-:W-:-:S04]  /*0e80*/  ISETP.NE.AND P0, PT, R36, 0xb, PT ;  /* 0x0000000b2400780c */ /* 0x000fc80003f05270 */
[----:B------:R-:W-:Y:S02]  /*0e90*/  SEL R8, R18, R8, !P0 ;  /* 0x0000000812087207 */ /* 0x000fe40004000000 */
[----:B------:R-:W-:Y:S02]  /*0ea0*/  ISETP.GT.U32.AND P0, PT, R35, 0x1f, PT ;  /* 0x0000001f2300780c */ /* 0x000fe40003f04070 */
[----:B------:R-:W-:Y:S02]  /*0eb0*/  SEL R11, R17, RZ, P2 ;  /* 0x000000ff110b7207 */ /* 0x000fe40001000000 */
[----:B------:R-:W-:Y:S02]  /*0ec0*/  SEL R8, R19, R8, !P1 ;  /* 0x0000000813087207 */ /* 0x000fe40004800000 */
[----:B------:R-:W-:-:S03]  /*0ed0*/  ISETP.GE.U32.AND P1, PT, R35, 0x20, PT ;  /* 0x000000202300780c */ /* 0x000fc60003f26070 */
[----:B------:R-:W-:-:S05]  /*0ee0*/  IMAD.IADD R38, R8, 0x1, R11 ;  /* 0x0000000108267824 */ /* 0x000fca00078e020b */
[----:B------:R-:W-:Y:S01]  /*0ef0*/  SEL R17, R17, R38, !P1 ;  /* 0x0000002611117207 */ /* 0x000fe20004800000 */
[----:B------:R-:W-:Y:S06]  /*0f00*/  @P0 BRA `(.L_x_4) ;  /* 0x00000008000c0947 */ /* 0x000fec0003800000 */
[----:B------:R-:W0:Y:S01]  /*0f10*/  LDC.64 R14, c[0x0][0x390] ;  /* 0x0000e400ff0e7b82 */ /* 0x000e220000000a00 */
[----:B------:R-:W-:Y:S01]  /*0f20*/  ISETP.NE.AND P1, PT, R35, RZ, PT ;  /* 0x000000ff2300720c */ /* 0x000fe20003f25270 */
[----:B------:R-:W-:Y:S01]  /*0f30*/  IMAD.U32 R45, RZ, RZ, UR6 ;  /* 0x00000006ff2d7e24 */ /* 0x000fe2000f8e00ff */
[----:B------:R-:W-:-:S05]  /*0f40*/  LOP3.LUT R18, RZ, R35, RZ, 0x33, !PT ;  /* 0x00000023ff127212 */ /* 0x000fca00078e33ff */
[----:B------:R-:W-:-:S06]  /*0f50*/  VIADD R18, R18, UR6 ;  /* 0x0000000612127c36 */ /* 0x000fcc0008000000 */
[----:B------:R-:W-:Y:S01]  /*0f60*/  @!P1 IMAD.MOV.U32 R8, RZ, RZ, 0x64 ;  /* 0x00000064ff089424 */ /* 0x000fe200078e00ff */
[----:B------:R1:W-:Y:S01]  /*0f70*/  @!P1 STS [UR4+0xc], R9 ;  /* 0x00000c09ff009988 */ /* 0x0003e20008000804 */
[----:B0-----:R-:W-:-:S04]  /*0f80*/  IMAD.WIDE R44, R45, 0x8, R14 ;  /* 0x000000082d2c7825 */ /* 0x001fc800078e020e */
[----:B------:R-:W-:Y:S01]  /*0f90*/  IMAD.WIDE R14, R18, 0x8, R14 ;  /* 0x00000008120e7825 */ /* 0x000fe200078e020e */
[----:B------:R1:W-:Y:S01]  /*0fa0*/  @!P1 ST.E.64.STRONG.GPU desc[UR12][R44.64+0x100], R8 ;  /* 0x000100082c009985 */ /* 0x0003e2000c10fb0c */
[----:B------:R-:W-:Y:S05]  /*0fb0*/  NANOSLEEP 0x226 ;  /* 0x000002260000795d */ /* 0x000fea0003800000 */
[----:B------:R-:W2:Y:S01]  /*0fc0*/  LD.E.64.STRONG.GPU R12, desc[UR12][R14.64+0x100] ;  /* 0x0001000c0e0c7980 */ /* 0x000ea2000c10fb00 */
[----:B------:R-:W-:Y:S01]  /*0fd0*/  UMOV UR5, 0xffffffff ;  /* 0xffffffff00057882 */ /* 0x000fe20000000000 */
[----:B--2---:R-:W-:Y:S02]  /*0fe0*/  ISETP.NE.AND P0, PT, R12, 0x63, PT ;  /* 0x000000630c00780c */ /* 0x004fe40003f05270 */
[----:B-1----:R-:W-:Y:S11]  /*0ff0*/  BRA.DIV UR5, `(.L_x_5) ;  /* 0x0000002e05bc7947 */ /* 0x002ff6000b800000 */
[----:B------:R-:W-:-:S13]  /*1000*/  VOTE.ANY P0, !P0 ;  /* 0x0000000000ff7806 */ /* 0x000fda0004000100 */
.L_x_34:
[----:B------:R-:W-:Y:S05]  /*1010*/  @!P0 BRA `(.L_x_6) ;  /* 0x0000000000248947 */ /* 0x000fea0003800000 */
[----:B------:R-:W-:-:S07]  /*1020*/  IMAD.MOV.U32 R8, RZ, RZ, 0x1de ;  /* 0x000001deff087424 */ /* 0x000fce00078e00ff */
.L_x_8:
[----:B------:R-:W-:Y:S05]  /*1030*/  NANOSLEEP R8 ;  /* 0x000000080000735d */ /* 0x000fea0003800000 */
[----:B------:R-:W2:Y:S01]  /*1040*/  LD.E.64.STRONG.GPU R12, desc[UR12][R14.64+0x100] ;  /* 0x0001000c0e0c7980 */ /* 0x000ea2000c10fb00 */
[----:B------:R-:W-:Y:S01]  /*1050*/  UMOV UR5, 0xffffffff ;  /* 0xffffffff00057882 */ /* 0x000fe20000000000 */
[----:B------:R-:W-:Y:S02]  /*1060*/  SHF.R.U32.HI R8, RZ, 0x1, R8 ;  /* 0x00000001ff087819 */ /* 0x000fe40000011608 */
[----:B--2---:R-:W-:Y:S01]  /*1070*/  ISETP.NE.AND P0, PT, R12, 0x63, PT ;  /* 0x000000630c00780c */ /* 0x004fe20003f05270 */
[----:B------:R-:W-:-:S12]  /*1080*/  BRA.DIV UR5, `(.L_x_7) ;  /* 0x0000002e05b87947 */ /* 0x000fd8000b800000 */
[----:B------:R-:W-:-:S13]  /*1090*/  VOTE.ANY P0, !P0 ;  /* 0x0000000000ff7806 */ /* 0x000fda0004000100 */
.L_x_37:
[----:B------:R-:W-:Y:S05]  /*10a0*/  @P0 BRA `(.L_x_8) ;  /* 0xfffffffc00e00947 */ /* 0x000fea000383ffff */
.L_x_6:
[----:B------:R-:W-:Y:S01]  /*10b0*/  UMOV UR5, 0xffffffff ;  /* 0xffffffff00057882 */ /* 0x000fe20000000000 */
[----:B------:R-:W-:Y:S02]  /*10c0*/  ISETP.NE.AND P0, PT, R12, 0x65, PT ;  /* 0x000000650c00780c */ /* 0x000fe40003f05270 */
[----:B------:R-:W-:Y:S11]  /*10d0*/  BRA.DIV UR5, `(.L_x_9) ;  /* 0x0000002e05c47947 */ /* 0x000ff6000b800000 */
[----:B------:R-:W0:Y:S01]  /*10e0*/  S2R R8, SR_GEMASK ;  /* 0x0000000000087919 */ /* 0x000e220000003c00 */
[----:B------:R-:W-:Y:S01]  /*10f0*/  VOTE.ANY R10, PT, !P0 ;  /* 0x00000000000a7806 */ /* 0x000fe200040e0100 */
[C---:B------:R-:W-:Y:S02]  /*1100*/  VIADD R38, R37.reuse, 0x2 ;  /* 0x0000000225267836 */ /* 0x040fe40000000000 */
[----:B------:R-:W-:Y:S01]  /*1110*/  VIADD R39, R37, 0x10 ;  /* 0x0000001025277836 */ /* 0x000fe20000000000 */
[----:B0-----:R-:W-:-:S05]  /*1120*/  LOP3.LUT R10, R10, 0x80000000, R8, 0xec, !PT ;  /* 0x800000000a0a7812 */ /* 0x001fca00078eec08 */
[----:B------:R-:W-:-:S05]  /*1130*/  VIADD R11, R10, 0xffffffff ;  /* 0xffffffff0a0b7836 */ /* 0x000fca0000000000 */
[----:B------:R-:W-:-:S04]  /*1140*/  LOP3.LUT R11, R10, R11, RZ, 0xc, !PT ;  /* 0x0000000b0a0b7212 */ /* 0x000fc800078e0cff */
[----:B------:R-:W0:Y:S02]  /*1150*/  POPC R15, R11 ;  /* 0x0000000b000f7309 */ /* 0x000e240000000000 */
[----:B0-----:R-:W0:Y:S01]  /*1160*/  SHFL.DOWN PT, R16, R13, 0x1, R15 ;  /* 0x082000000d107989 */ /* 0x001e2200000e000f */
[-C--:B------:R-:W-:Y:S02]  /*1170*/  ISETP.GE.AND P0, PT, R37, R15.reuse, PT ;  /* 0x0000000f2500720c */ /* 0x080fe40003f06270 */
[-C--:B------:R-:W-:Y:S02]  /*1180*/  ISETP.GT.AND P2, PT, R39, R15.reuse, PT ;  /* 0x0000000f2700720c */ /* 0x080fe40003f44270 */
[----:B0-----:R-:W-:Y:S02]  /*1190*/  SEL R16, R16, RZ, !P0 ;  /* 0x000000ff10107207 */ /* 0x001fe40004000000 */
[----:B------:R-:W-:-:S03]  /*11a0*/  ISETP.GT.AND P0, PT, R38, R15, PT ;  /* 0x0000000f2600720c */ /* 0x000fc60003f04270 */
[----:B------:R-:W-:-:S05]  /*11b0*/  IMAD.IADD R36, R16, 0x1, R13 ;  /* 0x0000000110247824 */ /* 0x000fca00078e020d */
[----:B------:R-:W0:Y:S02]  /*11c0*/  SHFL.DOWN PT, R16, R36, 0x2, R15 ;  /* 0x0840000024107989 */ /* 0x000e2400000e000f */
[----:B0-----:R-:W-:-:S05]  /*11d0*/  SEL R19, R16, RZ, !P0 ;  /* 0x000000ff10137207 */ /* 0x001fca0004000000 */
[----:B------:R-:W-:Y:S02]  /*11e0*/  IMAD.IADD R40, R36, 0x1, R19 ;  /* 0x0000000124287824 */ /* 0x000fe400078e0213 */
[C---:B------:R-:W-:Y:S02]  /*11f0*/  VIADD R19, R37.reuse, 0x4 ;  /* 0x0000000425137836 */ /* 0x040fe40000000000 */
[----:B------:R-:W-:Y:S01]  /*1200*/  VIADD R36, R37, 0x8 ;  /* 0x0000000825247836 */ /* 0x000fe20000000000 */
[----:B------:R-:W0:Y:S02]  /*1210*/  SHFL.DOWN PT, R16, R40, 0x4, R15 ;  /* 0x0880000028107989 */ /* 0x000e2400000e000f */
[----:B------:R-:W-:-:S04]  /*1220*/  ISETP.GT.AND P0, PT, R19, R15, PT ;  /* 0x0000000f1300720c */ /* 0x000fc80003f04270 */
[----:B0-----:R-:W-:Y:S02]  /*1230*/  SEL R11, R16, RZ, !P0 ;  /* 0x000000ff100b7207 */ /* 0x001fe40004000000 */
[----:B------:R-:W-:-:S03]  /*1240*/  ISETP.GT.AND P0, PT, R36, R15, PT ;  /* 0x0000000f2400720c */ /* 0x000fc60003f04270 */
[----:B------:R-:W-:Y:S02]  /*1250*/  IMAD.IADD R42, R40, 0x1, R11 ;  /* 0x00000001282a7824 */ /* 0x000fe400078e020b */
[----:B------:R-:W0:Y:S03]  /*1260*/  LDC.64 R10, c[0x0][0x390] ;  /* 0x0000e400ff0a7b82 */ /* 0x000e260000000a00 */
[----:B------:R-:W1:Y:S02]  /*1270*/  SHFL.DOWN PT, R16, R42, 0x8, R15 ;  /* 0x090000002a107989 */ /* 0x000e6400000e000f */
[----:B-1----:R-:W-:Y:S02]  /*1280*/  SEL R41, R16, RZ, !P0 ;  /* 0x000000ff10297207 */ /* 0x002fe40004000000 */
[----:B------:R-:W-:-:S03]  /*1290*/  ISETP.NE.AND P0, PT, R12, 0x65, PT ;  /* 0x000000650c00780c */ /* 0x000fc60003f05270 */
[----:B------:R-:W-:Y:S01]  /*12a0*/  IMAD.IADD R41, R42, 0x1, R41 ;  /* 0x000000012a297824 */ /* 0x000fe200078e0229 */
[----:B0-----:R-:W-:-:S04]  /*12b0*/  IADD3 R42, P3, PT, R10, 0x100, RZ ;  /* 0x000001000a2a7810 */ /* 0x001fc80007f7e0ff */
[----:B------:R-:W0:Y:S01]  /*12c0*/  SHFL.DOWN PT, R16, R41, 0x10, R15 ;  /* 0x0a00000029107989 */ /* 0x000e2200000e000f */
[----:B------:R-:W-:-:S04]  /*12d0*/  IMAD.X R43, RZ, RZ, R11, P3 ;  /* 0x000000ffff2b7224 */ /* 0x000fc800018e060b */
[----:B------:R-:W-:Y:S02]  /*12e0*/  VOTE.ALL P0, P0 ;  /* 0x0000000000ff7806 */ /* 0x000fe40000000000 */
[----:B0-----:R-:W-:-:S05]  /*12f0*/  SEL R16, R16, RZ, !P2 ;  /* 0x000000ff10107207 */ /* 0x001fca0005000000 */
[----:B------:R-:W-:-:S07]  /*1300*/  IMAD.IADD R40, R41, 0x1, R16 ;  /* 0x0000000129287824 */ /* 0x000fce00078e0210 */
.L_x_46:
[----:B------:R-:W-:Y:S05]  /*1310*/  @!P0 BRA `(.L_x_10) ;  /* 0x0000000000cc8947 */ /* 0x000fea0003800000 */
[----:B------:R-:W-:-:S07]  /*1320*/  IMAD.MOV.U32 R11, RZ, RZ, 0x1de ;  /* 0x000001deff0b7424 */ /* 0x000fce00078e00ff */
.L_x_16:
[----:B------:R-:W-:-:S05]  /*1330*/  IMAD.WIDE R14, R18, 0x8, R42 ;  /* 0x00000008120e7825 */ /* 0x000fca00078e022a */
[----:B------:R-:W2:Y:S01]  /*1340*/  LD.E.64.STRONG.GPU R12, desc[UR12][R14.64+-0x100] ;  /* 0xffff000c0e0c7980 */ /* 0x000ea2000c10fb00 */
[----:B------:R-:W-:Y:S05]  /*1350*/  YIELD ;  /* 0x0000000000007946 */ /* 0x000fea0003800000 */
[----:B------:R-:W-:Y:S01]  /*1360*/  UMOV UR5, 0xffffffff ;  /* 0xffffffff00057882 */ /* 0x000fe20000000000 */
[----:B------:R-:W-:Y:S02]  /*1370*/  SHF.R.U32.HI R11, RZ, 0x1, R11 ;  /* 0x00000001ff0b7819 */ /* 0x000fe4000001160b */
[----:B--2---:R-:W-:Y:S01]  /*1380*/  ISETP.NE.AND P0, PT, R12, 0x63, PT ;  /* 0x000000630c00780c */ /* 0x004fe20003f05270 */
[----:B------:R-:W-:-:S12]  /*1390*/  BRA.DIV UR5, `(.L_x_11) ;  /* 0x0000003205147947 */ /* 0x000fd8000b800000 */
[----:B------:R-:W-:-:S13]  /*13a0*/  VOTE.ANY P0, !P0 ;  /* 0x0000000000ff7806 */ /* 0x000fda0004000100 */
.L_x_49:
[----:B------:R-:W-:Y:S05]  /*13b0*/  @!P0 BRA `(.L_x_12) ;  /* 0x0000000000248947 */ /* 0x000fea0003800000 */
[----:B------:R-:W-:-:S07]  /*13c0*/  IMAD.MOV.U32 R16, RZ, RZ, R11 ;  /* 0x000000ffff107224 */ /* 0x000fce00078e000b */
.L_x_14:
[----:B------:R-:W-:Y:S05]  /*13d0*/  NANOSLEEP R16 ;  /* 0x000000100000735d */ /* 0x000fea0003800000 */
[----:B------:R-:W2:Y:S01]  /*13e0*/  LD.E.64.STRONG.GPU R12, desc[UR12][R14.64+-0x100] ;  /* 0xffff000c0e0c7980 */ /* 0x000ea2000c10fb00 */
[----:B------:R-:W-:Y:S01]  /*13f0*/  UMOV UR5, 0xffffffff ;  /* 0xffffffff00057882 */ /* 0x000fe20000000000 */
[----:B------:R-:W-:Y:S02]  /*1400*/  SHF.R.U32.HI R16, RZ, 0x1, R16 ;  /* 0x00000001ff107819 */ /* 0x000fe40000011610 */
[----:B--2---:R-:W-:Y:S01]  /*1410*/  ISETP.NE.AND P0, PT, R12, 0x63, PT ;  /* 0x000000630c00780c */ /* 0x004fe20003f05270 */
[----:B------:R-:W-:-:S12]  /*1420*/  BRA.DIV UR5, `(.L_x_13) ;  /* 0x0000003205107947 */ /* 0x000fd8000b800000 */
[----:B------:R-:W-:-:S13]  /*1430*/  VOTE.ANY P0, !P0 ;  /* 0x0000000000ff7806 */ /* 0x000fda0004000100 */
.L_x_52:
[----:B------:R-:W-:Y:S05]  /*1440*/  @P0 BRA `(.L_x_14) ;  /* 0xfffffffc00e00947 */ /* 0x000fea000383ffff */
.L_x_12:
[----:B------:R-:W-:Y:S01]  /*1450*/  UMOV UR5, 0xffffffff ;  /* 0xffffffff00057882 */ /* 0x000fe20000000000 */
[----:B------:R-:W-:Y:S02]  /*1460*/  ISETP.NE.AND P0, PT, R12, 0x65, PT ;  /* 0x000000650c00780c */ /* 0x000fe40003f05270 */
[----:B------:R-:W-:Y:S11]  /*1470*/  BRA.DIV UR5, `(.L_x_15) ;  /* 0x00000032051c7947 */ /* 0x000ff6000b800000 */
[----:B------:R-:W-:Y:S01]  /*1480*/  VOTE.ANY R10, PT, !P0 ;  /* 0x00000000000a7806 */ /* 0x000fe200040e0100 */
[----:B------:R-:W-:-:S03]  /*1490*/  VIADD R18, R18, 0xffffffe0 ;  /* 0xffffffe012127836 */ /* 0x000fc60000000000 */
[----:B------:R-:W-:-:S05]  /*14a0*/  LOP3.LUT R10, R10, 0x80000000, R8, 0xec, !PT ;  /* 0x800000000a0a7812 */ /* 0x000fca00078eec08 */
[----:B------:R-:W-:-:S05]  /*14b0*/  VIADD R15, R10, 0xffffffff ;  /* 0xffffffff0a0f7836 */ /* 0x000fca0000000000 */
[----:B------:R-:W-:-:S06]  /*14c0*/  LOP3.LUT R15, R10, R15, RZ, 0xc, !PT ;  /* 0x0000000f0a0f7212 */ /* 0x000fcc00078e0cff */
        /* <DEDUP_REMOVED lines=17> */
[----:B------:R-:W-:-:S03]  /*15e0*/  ISETP.NE.AND P0, PT, R12, 0x65, PT ;  /* 0x000000650c00780c */ /* 0x000fc60003f05270 */
[----:B------:R-:W-:-:S05]  /*15f0*/  IMAD.IADD R41, R13, 0x1, R16 ;  /* 0x000000010d297824 */ /* 0x000fca00078e0210 */
[----:B------:R-:W0:Y:S05]  /*1600*/  SHFL.DOWN PT, R16, R41, 0x10, R15 ;  /* 0x0a00000029107989 */ /* 0x000e2a00000e000f */
[----:B------:R-:W-:Y:S02]  /*1610*/  VOTE.ALL P0, P0 ;  /* 0x0000000000ff7806 */ /* 0x000fe40000000000 */
[----:B0-----:R-:W-:-:S04]  /*1620*/  SEL R16, R16, RZ, !P2 ;  /* 0x000000ff10107207 */ /* 0x001fc80005000000 */
[----:B------:R-:W-:-:S07]  /*1630*/  IADD3 R40, PT, PT, R41, R16, R40 ;  /* 0x0000001029287210 */ /* 0x000fce0007ffe028 */
.L_x_61:
[----:B------:R-:W-:Y:S05]  /*1640*/  @P0 BRA `(.L_x_16) ;  /* 0xfffffffc00380947 */ /* 0x000fea000383ffff */
.L_x_10:
[----:B------:R-:W-:Y:S01]  /*1650*/  ISETP.NE.AND P0, PT, R37, RZ, PT ;  /* 0x000000ff2500720c */ /* 0x000fe20003f05270 */
[----:B------:R-:W0:Y:S01]  /*1660*/  @!P1 S2R R11, SR_CgaCtaId ;  /* 0x00000000000b9919 */ /* 0x000e220000008800 */
[----:B------:R-:W-:Y:S01]  /*1670*/  @!P1 MOV R10, 0x400 ;  /* 0x00000400000a9802 */ /* 0x000fe20000000f00 */
[----:B------:R-:W-:Y:S02]  /*1680*/  @!P1 IMAD.IADD R9, R9, 0x1, R40 ;  /* 0x0000000109099824 */ /* 0x000fe400078e0228 */
[----:B------:R-:W-:Y:S02]  /*1690*/  @!P1 IMAD.MOV.U32 R8, RZ, RZ, 0x65 ;  /* 0x00000065ff089424 */ /* 0x000fe400078e00ff */
[----:B------:R-:W-:-:S03]  /*16a0*/  IMAD.MOV.U32 R38, RZ, RZ, R17 ;  /* 0x000000ffff267224 */ /* 0x000fc600078e0011 */
[----:B------:R1:W-:Y:S03]  /*16b0*/  @!P1 ST.E.64.STRONG.GPU desc[UR12][R44.64+0x100], R8 ;  /* 0x000100082c009985 */ /* 0x0003e6000c10fb0c */
[----:B------:R-:W-:Y:S01]  /*16c0*/  @!P0 MOV R12, 0x400 ;  /* 0x00000400000c8802 */ /* 0x000fe20000000f00 */
[----:B------:R-:W2:Y:S01]  /*16d0*/  @!P0 S2R R13, SR_CgaCtaId ;  /* 0x00000000000d8919 */ /* 0x000ea20000008800 */
[----:B------:R-:W-:Y:S01]  /*16e0*/  @!P0 IMAD.MOV.U32 R38, RZ, RZ, R40 ;  /* 0x000000ffff268224 */ /* 0x000fe200078e0028 */
[----:B0-----:R-:W-:-:S05]  /*16f0*/  @!P1 LEA R10, R11, R10, 0x18 ;  /* 0x0000000a0b0a9211 */ /* 0x001fca00078ec0ff */
[----:B------:R1:W-:Y:S04]  /*1700*/  @!P1 STS [R10+0x8], R9 ;  /* 0x000008090a009388 */ /* 0x0003e80000000800 */
[----:B------:R1:W-:Y:S01]  /*1710*/  @!P1 STS [R10+0x4], R40 ;  /* 0x000004280a009388 */ /* 0x0003e20000000800 */
[----:B--2---:R-:W-:-:S05]  /*1720*/  @!P0 LEA R13, R13, R12, 0x18 ;  /* 0x0000000c0d0d8211 */ /* 0x004fca00078ec0ff */
[----:B------:R1:W-:Y:S02]  /*1730*/  @!P0 STS [R13+0x54], R40 ;  /* 0x000054280d008388 */ /* 0x0003e40000000800 */
.L_x_4:
[----:B------:R-:W-:Y:S05]  /*1740*/  WARPSYNC.ALL ;  /* 0x0000000000007948 */ /* 0x000fea0003800000 */
[----:B------:R-:W0:Y:S08]  /*1750*/  S2UR UR7, SR_CgaCtaId ;  /* 0x00000000000779c3 */ /* 0x000e300000008800 */
[----:B------:R-:W-:Y:S01]  /*1760*/  BAR.SYNC.DEFER_BLOCKING 0x0 ;  /* 0x0000000000007b1d */ /* 0x000fe20000010000 */
[----:B------:R-:W-:-:S05]  /*1770*/  ISETP.NE.AND P0, PT, R35, RZ, PT ;  /* 0x000000ff2300720c */ /* 0x000fca0003f05270 */
[----:B------:R-:W-:Y:S02]  /*1780*/  UMOV UR5, 0x400 ;  /* 0x0000040000057882 */ /* 0x000fe40000000000 */
[----:B0-----:R-:W-:-:S09]  /*1790*/  ULEA UR5, UR7, UR5, 0x18 ;  /* 0x0000000507057291 */ /* 0x001fd2000f8ec0ff */
[----:B-1----:R-:W0:Y:S02]  /*17a0*/  LDS R8, [UR5+0x54] ;  /* 0x00005405ff087984 */ /* 0x002e240008000800 */
[----:B0-----:R-:W-:-:S05]  /*17b0*/  SEL R9, R8, RZ, P0 ;  /* 0x000000ff08097207 */ /* 0x001fca0000000000 */
[----:B------:R-:W-:-:S07]  /*17c0*/  IMAD.IADD R38, R9, 0x1, R38 ;  /* 0x0000000109267824 */ /* 0x000fce00078e0226 */
.L_x_3:
[----:B------:R-:W-:Y:S05]  /*17d0*/  BSYNC.RECONVERGENT B0 ;  /* 0x0000000000007941 */ /* 0x000fea0003800200 */
.L_x_1:
[----:B------:R-:W-:Y:S01]  /*17e0*/  IMAD.IADD R32, R32, 0x1, R38 ;  /* 0x0000000120207824 */ /* 0x000fe200078e0226 */
[----:B------:R-:W-:Y:S03]  /*17f0*/  BAR.SYNC.DEFER_BLOCKING 0x0 ;  /* 0x0000000000007b1d */ /* 0x000fe60000010000 */
[----:B------:R-:W-:-:S03]  /*1800*/  IMAD.IADD R29, R29, 0x1, R32 ;  /* 0x000000011d1d7824 */ /* 0x000fc600078e0220 */
[----:B------:R-:W1:Y:S01]  /*1810*/  LDCU.64 UR8, c[0x0][0x388] ;  /* 0x00007100ff0877ac */ /* 0x000e620008000a00 */
[----:B------:R-:W-:-:S04]  /*1820*/  IMAD.IADD R28, R28, 0x1, R29 ;  /* 0x000000011c1c7824 */ /* 0x000fc800078e021d */
[----:B------:R-:W-:-:S04]  /*1830*/  IMAD.IADD R27, R27, 0x1, R28 ;  /* 0x000000011b1b7824 */ /* 0x000fc800078e021c */
[----:B------:R-:W-:-:S04]  /*1840*/  IMAD.IADD R26, R26, 0x1, R27 ;  /* 0x000000011a1a7824 */ /* 0x000fc800078e021b */
[----:B------:R-:W-:-:S04]  /*1850*/  IMAD.IADD R25, R25, 0x1, R26 ;  /* 0x0000000119197824 */ /* 0x000fc800078e021a */
[----:B------:R-:W-:Y:S01]  /*1860*/  IMAD.IADD R24, R24, 0x1, R25 ;  /* 0x0000000118187824 */ /* 0x000fe200078e0219 */
[----:B------:R-:W-:Y:S03]  /*1870*/  STS [R33], R38 ;  /* 0x0000002621007388 */ /* 0x000fe60000000800 */
[----:B------:R-:W-:Y:S01]  /*1880*/  IMAD.IADD R23, R23, 0x1, R24 ;  /* 0x0000000117177824 */ /* 0x000fe200078e0218 */
[----:B------:R-:W-:Y:S03]  /*1890*/  STS [R33+0x4], R32 ;  /* 0x0000042021007388 */ /* 0x000fe60000000800 */
        /* <DEDUP_REMOVED lines=19> */
[----:B------:R-:W-:Y:S04]  /*19d0*/  STS [R33+0x2c], R20 ;  /* 0x00002c1421007388 */ /* 0x000fe80000000800 */
[----:B------:R-:W-:Y:S04]  /*19e0*/  STS [R33+0x30], R7 ;  /* 0x0000300721007388 */ /* 0x000fe80000000800 */
[----:B------:R-:W-:Y:S04]  /*19f0*/  STS [R33+0x34], R6 ;  /* 0x0000340621007388 */ /* 0x000fe80000000800 */
[----:B------:R-:W-:Y:S04]  /*1a00*/  STS [R33+0x38], R5 ;  /* 0x0000380521007388 */ /* 0x000fe80000000800 */
[----:B------:R-:W-:Y:S04]  /*1a10*/  STS [R33+0x3c], R4 ;  /* 0x00003c0421007388 */ /* 0x000fe80000000800 */
[----:B------:R-:W-:Y:S04]  /*1a20*/  STS [R33+0x40], R3 ;  /* 0x0000400321007388 */ /* 0x000fe80000000800 */
[----:B------:R1:W-:Y:S04]  /*1a30*/  STS [R33+0x44], R2 ;  /* 0x0000440221007388 */ /* 0x0003e80000000800 */
[----:B------:R-:W-:Y:S01]  /*1a40*/  STS [R33+0x48], R0 ;  /* 0x0000480021007388 */ /* 0x000fe20000000800 */
[----:B------:R-:W-:-:S03]  /*1a50*/  NOP ;  /* 0x0000000000007918 */ /* 0x000fc60000000000 */
[----:B0-----:R-:W0:Y:S01]  /*1a60*/  LDS R9, [R34] ;  /* 0x0000000022097984 */ /* 0x001e220000000800 */
[----:B-1----:R-:W-:-:S03]  /*1a70*/  IADD3 R2, P0, PT, R31, UR8, RZ ;  /* 0x000000081f027c10 */ /* 0x002fc6000ff1e0ff */
[----:B------:R-:W1:Y:S01]  /*1a80*/  LDS R7, [R34+0x80] ;  /* 0x0000800022077984 */ /* 0x000e620000000800 */
[----:B------:R-:W-:-:S03]  /*1a90*/  IADD3.X R3, PT, PT, R30, UR9, RZ, P0, !PT ;  /* 0x000000091e037c10 */ /* 0x000fc600087fe4ff */
[----:B------:R-:W2:Y:S04]  /*1aa0*/  LDS R11, [R34+0x100] ;  /* 0x00010000220b7984 */ /* 0x000ea80000000800 */
[----:B------:R-:W3:Y:S04]  /*1ab0*/  LDS R13, [R34+0x180] ;  /* 0x00018000220d7984 */ /* 0x000ee80000000800 */
[----:B------:R-:W4:Y:S04]  /*1ac0*/  LDS R5, [R34+0x200] ;  /* 0x0002000022057984 */ /* 0x000f280000000800 */
[----:B------:R-:W5:Y:S04]  /*1ad0*/  LDS R15, [R34+0x280] ;  /* 0x00028000220f7984 */ /* 0x000f680000000800 */
        /* <DEDUP_REMOVED lines=13> */
[----:B0-----:R-:W-:Y:S04]  /*1bb0*/  STG.E desc[UR12][R2.64], R9 ;  /* 0x0000000902007986 */ /* 0x001fe8000c10190c */
[----:B-1----:R-:W-:Y:S04]  /*1bc0*/  STG.E desc[UR12][R2.64+0x80], R7 ;  /* 0x0000800702007986 */ /* 0x002fe8000c10190c */
[----:B--2---:R-:W-:Y:S04]  /*1bd0*/  STG.E desc[UR12][R2.64+0x100], R11 ;  /* 0x0001000b02007986 */ /* 0x004fe8000c10190c */
[----:B---3--:R-:W-:Y:S04]  /*1be0*/  STG.E desc[UR12][R2.64+0x180], R13 ;  /* 0x0001800d02007986 */ /* 0x008fe8000c10190c */
[----:B----4-:R-:W-:Y:S04]  /*1bf0*/  STG.E desc[UR12][R2.64+0x200], R5 ;  /* 0x0002000502007986 */ /* 0x010fe8000c10190c */
[----:B-----5:R-:W-:Y:S04]  /*1c00*/  STG.E desc[UR12][R2.64+0x280], R15 ;  /* 0x0002800f02007986 */ /* 0x020fe8000c10190c */
[----:B------:R-:W-:Y:S04]  /*1c10*/  STG.E desc[UR12][R2.64+0x300], R17 ;  /* 0x0003001102007986 */ /* 0x000fe8000c10190c */
        /* <DEDUP_REMOVED lines=11> */
[----:B------:R-:W-:Y:S01]  /*1cd0*/  STG.E desc[UR12][R2.64+0x900], R43 ;  /* 0x0009002b02007986 */ /* 0x000fe2000c10190c */
[----:B------:R-:W-:Y:S05]  /*1ce0*/  EXIT ;  /* 0x000000000000794d */ /* 0x000fea0003800000 */
.L_x_0:
[----:B------:R-:W-:-:S04]  /*1cf0*/  ISETP.NE.U32.AND P0, PT, RZ, UR7, PT ;  /* 0x00000007ff007c0c */ /* 0x000fc8000bf05070 */
[----:B------:R-:W-:-:S13]  /*1d00*/  ISETP.NE.AND.EX P0, PT, RZ, UR4, PT, P0 ;  /* 0x00000004ff007c0c */ /* 0x000fda000bf05300 */
[----:B------:R-:W-:Y:S05]  /*1d10*/  @!P0 EXIT ;  /* 0x000000000000894d */ /* 0x000fea0003800000 */
[----:B------:R-:W0:Y:S02]  /*1d20*/  LDCU.64 UR4, c[0x0][0x380] ;  /* 0x00007000ff0477ac */ /* 0x000e240008000a00 */
[----:B0-----:R-:W-:-:S06]  /*1d30*/  UIMAD.WIDE UR4, UR6, 0x7b80, UR4 ;  /* 0x00007b80060478a5 */ /* 0x001fcc000f8e0204 */
[----:B------:R-:W-:Y:S02]  /*1d40*/  IMAD.U32 R2, RZ, RZ, UR4 ;  /* 0x00000004ff027e24 */ /* 0x000fe4000f8e00ff */
[----:B------:R-:W-:-:S05]  /*1d50*/  IMAD.U32 R3, RZ, RZ, UR5 ;  /* 0x00000005ff037e24 */ /* 0x000fca000f8e00ff */
[----:B------:R0:W2:Y:S01]  /*1d60*/  LDG.E R0, desc[UR12][R2.64] ;  /* 0x0000000c02007981 */ /* 0x0000a2000c1e1900 */
[----:B------:R-:W3:Y:S02]  /*1d70*/  S2R R31, SR_TID.X ;  /* 0x00000000001f7919 */ /* 0x000ee40000002100 */
[C---:B---3--:R-:W-:Y:S02]  /*1d80*/  LOP3.LUT R30, R31.reuse, 0x1f, RZ, 0xc0, !PT ;  /* 0x0000001f1f1e7812 */ /* 0x048fe400078ec0ff */
[----:B------:R-:W-:-:S05]  /*1d90*/  LOP3.LUT R5, R31, 0x3e0, RZ, 0xc0, !PT ;  /* 0x000003e01f057812 */ /* 0x000fca00078ec0ff */
[----:B------:R-:W-:-:S04]  /*1da0*/  IMAD R30, R5, 0x13, R30 ;  /* 0x00000013051e7824 */ /* 0x000fc800078e021e */
[C---:B------:R-:W-:Y:S01]  /*1db0*/  VIADD R4, R30.reuse, 0x20 ;  /* 0x000000201e047836 */ /* 0x040fe20000000000 */
[C---:B------:R-:W-:Y:S01]  /*1dc0*/  ISETP.GE.U32.AND P1, PT, R30.reuse, UR7, PT ;  /* 0x000000071e007c0c */ /* 0x040fe2000bf26070 */
[C---:B------:R-:W-:Y:S01]  /*1dd0*/  VIADD R5, R30.reuse, 0x40 ;  /* 0x000000401e057836 */ /* 0x040fe20000000000 */
[C---:B0-----:R-:W-:Y:S01]  /*1de0*/  LEA R2, P0, R30.reuse, UR4, 0x2 ;  /* 0x000000041e027c11 */ /* 0x041fe2000f8010ff */
[----:B------:R-:W-:Y:S01]  /*1df0*/  VIADD R3, R30, 0x80 ;  /* 0x000000801e037836 */ /* 0x000fe20000000000 */
[----:B------:R-:W-:Y:S01]  /*1e00*/  ISETP.GE.U32.AND P2, PT, R4, UR7, PT ;  /* 0x0000000704007c0c */ /* 0x000fe2000bf46070 */
[C---:B------:R-:W-:Y:S01]  /*1e10*/  VIADD R4, R30.reuse, 0xa0 ;  /* 0x000000a01e047836 */ /* 0x040fe20000000000 */
[----:B------:R-:W-:Y:S01]  /*1e20*/  ISETP.GE.U32.AND P3, PT, R5, UR7, PT ;  /* 0x0000000705007c0c */ /* 0x000fe2000bf66070 */
[----:B------:R-:W-:Y:S01]  /*1e30*/  VIADD R5, R30, 0xc0 ;  /* 0x000000c01e057836 */ /* 0x000fe20000000000 */
[----:B------:R-:W-:Y:S01]  /*1e40*/  ISETP.GE.U32.AND P5, PT, R3, UR7, PT ;  /* 0x0000000703007c0c */ /* 0x000fe2000bfa6070 */
[----:B------:R-:W-:Y:S01]  /*1e50*/  IMAD.X R3, RZ, RZ, UR5, P0 ;  /* 0x00000005ff037e24 */ /* 0x000fe200080e06ff */
[----:B------:R-:W-:Y:S01]  /*1e60*/  ISETP.GE.U32.AND P6, PT, R4, UR7, PT ;  /* 0x0000000704007c0c */ /* 0x000fe2000bfc6070 */
[C---:B------:R-:W-:Y:S01]  /*1e70*/  VIADD R6, R30.reuse, 0x60 ;  /* 0x000000601e067836 */ /* 0x040fe20000000000 */
[----:B------:R-:W-:Y:S01]  /*1e80*/  ISETP.GE.U32.AND P0, PT, R5, UR7, PT ;  /* 0x0000000705007c0c */ /* 0x000fe2000bf06070 */
[----:B------:R-:W-:-:S02]  /*1e90*/  VIADD R5, R30, 0xe0 ;  /* 0x000000e01e057836 */ /* 0x000fc40000000000 */
[----:B------:R-:W-:Y:S01]  /*1ea0*/  VIADD R37, R30, 0x100 ;  /* 0x000001001e257836 */ /* 0x000fe20000000000 */
[----:B------:R-:W-:Y:S01]  /*1eb0*/  ISETP.GE.U32.AND P4, PT, R6, UR7, PT ;  /* 0x0000000706007c0c */ /* 0x000fe2000bf86070 */
[C---:B------:R-:W-:Y:S02]  /*1ec0*/  VIADD R7, R30.reuse, 0x140 ;  /* 0x000001401e077836 */ /* 0x040fe40000000000 */
[C---:B------:R-:W-:Y:S02]  /*1ed0*/  VIADD R36, R30.reuse, 0x120 ;  /* 0x000001201e247836 */ /* 0x040fe40000000000 */
[C---:B------:R-:W-:Y:S02]  /*1ee0*/  VIADD R35, R30.reuse, 0x220 ;  /* 0x000002201e237836 */ /* 0x040fe40000000000 */
[----:B------:R-:W-:Y:S02]  /*1ef0*/  VIADD R34, R30, 0x240 ;  /* 0x000002401e227836 */ /* 0x000fe40000000000 */
[----:B--2---:R-:W-:-:S02]  /*1f00*/  IMAD.MOV.U32 R4, RZ, RZ, R0 ;  /* 0x000000ffff047224 */ /* 0x004fc400078e0000 */
[----:B------:R-:W2:Y:S02]  /*1f10*/  @!P1 LDG.E R0, desc[UR12][R2.64] ;  /* 0x0000000c02009981 */ /* 0x000ea4000c1e1900 */
[--C-:B------:R-:W-:Y:S01]  /*1f20*/  IMAD.MOV.U32 R12, RZ, RZ, R4.reuse ;  /* 0x000000ffff0c7224 */ /* 0x100fe200078e0004 */
[----:B------:R-:W-:Y:S01]  /*1f30*/  ISETP.GE.U32.AND P1, PT, R5, UR7, PT ;  /* 0x0000000705007c0c */ /* 0x000fe2000bf26070 */
[--C-:B------:R-:W-:Y:S02]  /*1f40*/  IMAD.MOV.U32 R8, RZ, RZ, R4.reuse ;  /* 0x000000ffff087224 */ /* 0x100fe400078e0004 */
[C---:B------:R-:W-:Y:S02]  /*1f50*/  VIADD R5, R30.reuse, 0x160 ;  /* 0x000001601e057836 */ /* 0x040fe40000000000 */
[--C-:B------:R-:W-:Y:S01]  /*1f60*/  IMAD.MOV.U32 R6, RZ, RZ, R4.reuse ;  /* 0x000000ffff067224 */ /* 0x100fe200078e0004 */
[----:B------:R-:W3:Y:S01]  /*1f70*/  @!P5 LDG.E R12, desc[UR12][R2.64+0x200] ;  /* 0x0002000c020cd981 */ /* 0x000ee2000c1e1900 */
[--C-:B------:R-:W-:Y:S01]  /*1f80*/  IMAD.MOV.U32 R14, RZ, RZ, R4.reuse ;  /* 0x000000ffff0e7224 */ /* 0x100fe200078e0004 */
[----:B------:R-:W-:Y:S01]  /*1f90*/  ISETP.GE.U32.AND P5, PT, R37, UR7, PT ;  /* 0x0000000725007c0c */ /* 0x000fe2000bfa6070 */
[----:B------:R-:W-:Y:S01]  /*1fa0*/  IMAD.MOV.U32 R16, RZ, RZ, R4 ;  /* 0x000000ffff107224 */ /* 0x000fe200078e0004 */
[----:B------:R-:W4:Y:S01]  /*1fb0*/  @!P3 LDG.E R8, desc[UR12][R2.64+0x100] ;  /* 0x0001000c0208b981 */ /* 0x000f22000c1e1900 */
[----:B------:R-:W-:Y:S01]  /*1fc0*/  ISETP.GE.U32.AND P3, PT, R5, UR7, PT ;  /* 0x0000000705007c0c */ /* 0x000fe2000bf66070 */
[----:B------:R-:W-:-:S02]  /*1fd0*/  VIADD R5, R30, 0x1a0 ;  /* 0x000001a01e057836 */ /* 0x000fc40000000000 */
[----:B------:R-:W4:Y:S01]  /*1fe0*/  @!P2 LDG.E R6, desc[UR12][R2.64+0x80] ;  /* 0x0000800c0206a981 */ /* 0x000f22000c1e1900 */
[----:B------:R-:W-:Y:S01]  /*1ff0*/  ISETP.GE.U32.AND P2, PT, R7, UR7, PT ;  /* 0x0000000707007c0c */ /* 0x000fe2000bf46070 */
[--C-:B------:R-:W-:Y:S02]  /*2000*/  IMAD.MOV.U32 R10, RZ, RZ, R4.reuse ;  /* 0x000000ffff0a7224 */ /* 0x100fe400078e0004 */
[----:B------:R-:W4:Y:S01]  /*2010*/  @!P6 LDG.E R14, desc[UR12][R2.64+0x280] ;  /* 0x0002800c020ee981 */ /* 0x000f22000c1e1900 */
[----:B------:R-:W-:Y:S01]  /*2020*/  ISETP.GE.U32.AND P6, PT, R36, UR7, PT ;  /* 0x0000000724007c0c */ /* 0x000fe2000bfc6070 */
[----:B------:R-:W-:Y:S02]  /*2030*/  IMAD.MOV.U32 R20, RZ, RZ, R4 ;  /* 0x000000ffff147224 */ /* 0x000fe400078e0004 */
[----:B------:R-:W4:Y:S01]  /*2040*/  @!P0 LDG.E R16, desc[UR12][R2.64+0x300] ;  /* 0x0003000c02108981 */ /* 0x000f22000c1e1900 */
[----:B------:R-:W-:Y:S01]  /*2050*/  ISETP.GE.U32.AND P0, PT, R5, UR7, PT ;  /* 0x0000000705007c0c */ /* 0x000fe2000bf06070 */
[----:B------:R-:W-:-:S02]  /*2060*/  VIADD R7, R30, 0x180 ;  /* 0x000001801e077836 */ /* 0x000fc40000000000 */
[C---:B------:R-:W-:Y:S01]  /*2070*/  VIADD R5, R30.reuse, 0x1e0 ;  /* 0x000001e01e057836 */ /* 0x040fe20000000000 */
[----:B------:R-:W4:Y:S01]  /*2080*/  @!P4 LDG.E R10, desc[UR12][R2.64+0x180] ;  /* 0x0001800c020ac981 */ /* 0x000f22000c1e1900 */
[--C-:B------:R-:W-:Y:S01]  /*2090*/  IMAD.MOV.U32 R18, RZ, RZ, R4.reuse ;  /* 0x000000ffff127224 */ /* 0x100fe200078e0004 */
[----:B------:R-:W-:Y:S01]  /*20a0*/  ISETP.GE.U32.AND P4, PT, R7, UR7, PT ;  /* 0x0000000707007c0c */ /* 0x000fe2000bf86070 */
[--C-:B------:R-:W-:Y:S01]  /*20b0*/  IMAD.MOV.U32 R22, RZ, RZ, R4.reuse ;  /* 0x000000ffff167224 */ /* 0x100fe200078e0004 */
[----:B------:R-:W4:Y:S01]  /*20c0*/  @!P5 LDG.E R20, desc[UR12][R2.64+0x400] ;  /* 0x0004000c0214d981 */ /* 0x000f22000c1e1900 */
[--C-:B------:R-:W-:Y:S01]  /*20d0*/  IMAD.MOV.U32 R24, RZ, RZ, R4.reuse ;  /* 0x000000ffff187224 */ /* 0x100fe200078e0004 */
[----:B------:R-:W-:Y:S01]  /*20e0*/  ISETP.GE.U32.AND P5, PT, R5, UR7, PT ;  /* 0x0000000705007c0c */ /* 0x000fe2000bfa6070 */
[----:B------:R-:W-:Y:S01]  /*20f0*/  IMAD.MOV.U32 R26, RZ, RZ, R4 ;  /* 0x000000ffff1a7224 */ /* 0x000fe200078e0004 */
[----:B------:R-:W4:Y:S01]  /*2100*/  @!P1 LDG.E R18, desc[UR12][R2.64+0x380] ;  /* 0x0003800c02129981 */ /* 0x000f22000c1e1900 */
[----:B------:R-:W-:-:S02]  /*2110*/  VIADD R7, R30, 0x1c0 ;  /* 0x000001c01e077836 */ /* 0x000fc40000000000 */
[----:B------:R-:W-:Y:S01]  /*2120*/  VIADD R5, R30, 0x200 ;  /* 0x000002001e057836 */ /* 0x000fe20000000000 */
[----:B------:R-:W4:Y:S02]  /*2130*/  @!P6 LDG.E R22, desc[UR12][R2.64+0x480] ;  /* 0x0004800c0216e981 */ /* 0x000f24000c1e1900 */
[----:B------:R-:W-:Y:S02]  /*2140*/  ISETP.GE.U32.AND P1, PT, R7, UR7, PT ;  /* 0x0000000707007c0c */ /* 0x000fe4000bf26070 */
[----:B------:R-:W4:Y:S01]  /*2150*/  @!P2 LDG.E R24, desc[UR12][R2.64+0x500] ;  /* 0x0005000c0218a981 */ /* 0x000f22000c1e1900 */
[----:B------:R-:W-:Y:S02]  /*2160*/  ISETP.GE.U32.AND P6, PT, R5, UR7, PT ;  /* 0x0000000705007c0c */ /* 0x000fe4000bfc6070 */
[----:B------:R-:W-:Y:S01]  /*2170*/  ISETP.GE.U32.AND P2, PT, R35, UR7, PT ;  /* 0x0000000723007c0c */ /* 0x000fe2000bf46070 */
[----:B------:R-:W4:Y:S01]  /*2180*/  @!P3 LDG.E R26, desc[UR12][R2.64+0x580] ;  /* 0x0005800c021ab981 */ /* 0x000f22000c1e1900 */
[----:B------:R-:W-:Y:S01]  /*2190*/  ISETP.GE.U32.AND P3, PT, R34, UR7, PT ;  /* 0x0000000722007c0c */ /* 0x000fe2000bf66070 */
[----:B------:R-:W-:-:S02]  /*21a0*/  IMAD.MOV.U32 R28, RZ, RZ, R4 ;  /* 0x000000ffff1c7224 */ /* 0x000fc400078e0004 */
[--C-:B------:R-:W-:Y:S02]  /*21b0*/  IMAD.MOV.U32 R40, RZ, RZ, R4.reuse ;  /* 0x000000ffff287224 */ /* 0x100fe400078e0004 */
[--C-:B------:R-:W-:Y:S02]  /*21c0*/  IMAD.MOV.U32 R42, RZ, RZ, R4.reuse ;  /* 0x000000ffff2a7224 */ /* 0x100fe400078e0004 */
[--C-:B------:R-:W-:Y:S01]  /*21d0*/  IMAD.MOV.U32 R44, RZ, RZ, R4.reuse ;  /* 0x000000ffff2c7224 */ /* 0x100fe200078e0004 */
[----:B------:R-:W4:Y:S01]  /*21e0*/  @!P4 LDG.E R28, desc[UR12][R2.64+0x600] ;  /* 0x0006000c021cc981 */ /* 0x000f22000c1e1900 */
[--C-:B------:R-:W-:Y:S02]  /*21f0*/  IMAD.MOV.U32 R5, RZ, RZ, R4.reuse ;  /* 0x000000ffff057224 */ /* 0x100fe400078e0004 */
[----:B------:R-:W-:Y:S01]  /*2200*/  IMAD.MOV.U32 R7, RZ, RZ, R4 ;  /* 0x000000ffff077224 */ /* 0x000fe200078e0004 */
[----:B------:R-:W4:Y:S04]  /*2210*/  @!P0 LDG.E R40, desc[UR12][R2.64+0x680] ;  /* 0x0006800c02288981 */ /* 0x000f28000c1e1900 */
[----:B------:R-:W4:Y:S04]  /*2220*/  @!P1 LDG.E R42, desc[UR12][R2.64+0x700] ;  /* 0x0007000c022a9981 */ /* 0x000f28000c1e1900 */
[----:B------:R-:W4:Y:S04]  /*2230*/  @!P5 LDG.E R44, desc[UR12][R2.64+0x780] ;  /* 0x0007800c022cd981 */ /* 0x000f28000c1e1900 */
[----:B------:R-:W4:Y:S04]  /*2240*/  @!P6 LDG.E R5, desc[UR12][R2.64+0x800] ;  /* 0x0008000c0205e981 */ /* 0x000f28000c1e1900 */
[----:B------:R-:W4:Y:S04]  /*2250*/  @!P2 LDG.E R7, desc[UR12][R2.64+0x880] ;  /* 0x0008800c0207a981 */ /* 0x000f28000c1e1900 */
[----:B------:R-:W4:Y:S01]  /*2260*/  @!P3 LDG.E R4, desc[UR12][R2.64+0x900] ;  /* 0x0009000c0204b981 */ /* 0x000f22000c1e1900 */
[----:B------:R-:W0:Y:S01]  /*2270*/  S2R R38, SR_LANEID ;  /* 0x0000000000267919 */ /* 0x000e220000000000 */
[----:B------:R-:W1:Y:S01]  /*2280*/  S2UR UR5, SR_CgaCtaId ;  /* 0x00000000000579c3 */ /* 0x000e620000008800 */
[----:B------:R-:W-:Y:S01]  /*2290*/  SHF.R.U32.HI R41, RZ, 0x5, R31 ;  /* 0x00000005ff297819 */ /* 0x000fe2000001161f */
[----:B------:R-:W-:-:S02]  /*22a0*/  UMOV UR4, 0x400 ;  /* 0x0000040000047882 */ /* 0x000fc40000000000 */
[----:B-1----:R-:W-:Y:S02]  /*22b0*/  ULEA UR4, UR5, UR4, 0x18 ;  /* 0x0000000405047291 */ /* 0x002fe4000f8ec0ff */
[----:B0-----:R-:W-:-:S05]  /*22c0*/  IMAD R29, R41, 0x260, R38 ;  /* 0x00000260291d7824 */ /* 0x001fca00078e0226 */
[----:B------:R-:W-:Y:S01]  /*22d0*/  LEA R29, R29, UR4, 0x2 ;  /* 0x000000041d1d7c11 */ /* 0x000fe2000f8e10ff */
[----:B------:R-:W-:-:S04]  /*22e0*/  UISETP.NE.AND UP0, UPT, UR6, URZ, UPT ;  /* 0x000000ff0600728c */ /* 0x000fc8000bf05270 */
[----:B--2---:R-:W-:Y:S04]  /*22f0*/  STS [R29], R0 ;  /* 0x000000001d007388 */ /* 0x004fe80000000800 */
[----:B---3--:R-:W-:Y:S04]  /*2300*/  STS [R29+0x200], R12 ;  /* 0x0002000c1d007388 */ /* 0x008fe80000000800 */
[----:B----4-:R0:W-:Y:S04]  /*2310*/  STS [R29+0x100], R8 ;  /* 0x000100081d007388 */ /* 0x0101e80000000800 */
[----:B------:R1:W-:Y:S01]  /*2320*/  STS [R29+0x80], R6 ;  /* 0x000080061d007388 */ /* 0x0003e20000000800 */
[----:B0-----:R-:W-:-:S03]  /*2330*/  IMAD R8, R38, 0x48, R29 ;  /* 0x0000004826087824 */ /* 0x001fc600078e021d */
        /* <DEDUP_REMOVED lines=16> */
[----:B------:R1:W0:Y:S04]  /*2440*/  LDS R32, [R8] ;  /* 0x0000000008207984 */ /* 0x0002280000000800 */
        /* <DEDUP_REMOVED lines=19> */
[----:B--234-:R-:W-:Y:S05]  /*2580*/  BRA.U UP0, `(.L_x_17) ;  /* 0x0000000500047547 */ /* 0x01cfea000b800000 */
[----:B01----:R-:W-:Y:S02]  /*2590*/  IADD3 R8, PT, PT, R28, R33, R32 ;  /* 0x000000211c087210 */ /* 0x003fe40007ffe020 */
[----:B------:R-:W-:Y:S02]  /*25a0*/  ISETP.NE.AND P1, PT, R38, 0x1f, PT ;  /* 0x0000001f2600780c */ /* 0x000fe40003f25270 */
[----:B------:R-:W-:Y:S02]  /*25b0*/  IADD3 R8, PT, PT, R26, R27, R8 ;  /* 0x0000001b1a087210 */ /* 0x000fe40007ffe008 */
[----:B------:R-:W-:Y:S02]  /*25c0*/  ISETP.NE.AND P2, PT, R41, 0xc, PT ;  /* 0x0000000c2900780c */ /* 0x000fe40003f45270 */
        /* <DEDUP_REMOVED lines=47> */
[----:B------:R-:W-:-:S04]  /*28c0*/  ISETP.NE.AND P0, PT, R41, 0x8, PT ;  /* 0x000000082900780c */ /* 0x000fc80003f05270 */
[----:B------:R-:W-:Y:S02]  /*28d0*/  SEL R8, R15, R8, !P0 ;  /* 0x000000080f087207 */ /* 0x000fe40004000000 */
[C---:B------:R-:W-:Y:S02]  /*28e0*/  ISETP.NE.AND P0, PT, R41.reuse, 0xa, PT ;  /* 0x0000000a2900780c */ /* 0x040fe40003f05270 */
[----:B------:R-:W-:Y:S02]  /*28f0*/  SEL R8, R16, R8, !P1 ;  /* 0x0000000810087207 */ /* 0x000fe40004800000 */
[----:B------:R-:W-:Y:S02]  /*2900*/  ISETP.NE.AND P1, PT, R41, 0xb, PT ;  /* 0x0000000b2900780c */ /* 0x000fe40003f25270 */
[----:B------:R-:W-:Y:S02]  /*2910*/  SEL R8, R17, R8, !P0 ;  /* 0x0000000811087207 */ /* 0x000fe40004000000 */
[----:B------:R-:W-:-:S02]  /*2920*/  ISETP.GE.U32.AND P0, PT, R31, 0x20, PT ;  /* 0x000000201f00780c */ /* 0x000fc40003f06070 */
[----:B------:R-:W-:Y:S01]  /*2930*/  SEL R8, R18, R8, !P1 ;  /* 0x0000000812087207 */ /* 0x000fe20004800000 */
[----:B------:R-:W-:Y:S01]  /*2940*/  @!P2 IMAD.IADD R8, R19, 0x1, R18 ;  /* 0x000000011308a824 */ /* 0x000fe200078e0212 */
[----:B------:R-:W-:-:S04]  /*2950*/  ISETP.NE.AND P1, PT, R38, RZ, PT ;  /* 0x000000ff2600720c */ /* 0x000fc80003f25270 */
[----:B------:R-:W-:Y:S02]  /*2960*/  SEL R40, R40, RZ, P1 ;  /* 0x000000ff28287207 */ /* 0x000fe40000800000 */
[----:B------:R-:W-:-:S04]  /*2970*/  SEL R8, R8, RZ, P0 ;  /* 0x000000ff08087207 */ /* 0x000fc80000000000 */
[----:B-----5:R-:W-:Y:S01]  /*2980*/  IADD3 R39, PT, PT, R8, R40, R39 ;  /* 0x0000002808277210 */ /* 0x020fe20007ffe027 */
[----:B------:R-:W-:Y:S06]  /*2990*/  BRA `(.L_x_18) ;  /* 0x0000000c00547947 */ /* 0x000fec0003800000 */
.L_x_17:
[----:B01----:R-:W-:Y:S02]  /*29a0*/  IADD3 R8, PT, PT, R28, R33, R32 ;  /* 0x000000211c087210 */ /* 0x003fe40007ffe020 */
[----:B------:R-:W-:Y:S02]  /*29b0*/  ISETP.NE.AND P1, PT, R38, 0x1f, PT ;  /* 0x0000001f2600780c */ /* 0x000fe40003f25270 */
        /* <DEDUP_REMOVED lines=9> */
[----:B-----5:R-:W-:-:S05]  /*2a50*/  IADD3 R39, PT, PT, R9, R0, R8 ;  /* 0x0000000009277210 */ /* 0x020fca0007ffe008 */
        /* <DEDUP_REMOVED lines=28> */
[----:B------:R-:W-:Y:S01]  /*2c20*/  IMAD.IADD R14, R14, 0x1, R13 ;  /* 0x000000010e0e7824 */ /* 0x000fe200078e020d */
[----:B------:R-:W0:Y:S02]  /*2c30*/  LDS R11, [UR4+0x40] ;  /* 0x00004004ff0b7984 */ /* 0x000e240008000800 */
        /* <DEDUP_REMOVED lines=14> */
[----:B------:R-:W-:-:S04]  /*2d20*/  ISETP.NE.AND P0, PT, R41, 0xa, PT ;  /* 0x0000000a2900780c */ /* 0x000fc80003f05270 */
[----:B------:R-:W-:Y:S01]  /*2d30*/  SEL R8, R17, R8, !P0 ;  /* 0x0000000811087207 */ /* 0x000fe20004000000 */
[----:B------:R-:W-:Y:S01]  /*2d40*/  IMAD.IADD R17, R40, 0x1, -R39 ;  /* 0x0000000128117824 */ /* 0x000fe200078e0a27 */
[----:B------:R-:W-:-:S04]  /*2d50*/  ISETP.NE.AND P0, PT, R41, 0xb, PT ;  /* 0x0000000b2900780c */ /* 0x000fc80003f05270 */
[----:B------:R-:W-:Y:S02]  /*2d60*/  SEL R8, R18, R8, !P0 ;  /* 0x0000000812087207 */ /* 0x000fe40004000000 */
[----:B------:R-:W-:Y:S01]  /*2d70*/  ISETP.GT.U32.AND P0, PT, R31, 0x1f, PT ;  /* 0x0000001f1f00780c */ /* 0x000fe20003f04070 */
[----:B0-----:R-:W-:Y:S01]  /*2d80*/  IMAD.IADD R11, R19, 0x1, R11 ;  /* 0x00000001130b7824 */ /* 0x001fe200078e020b */
        /* <DEDUP_REMOVED lines=22> */
.L_x_64:
[----:B------:R-:W-:Y:S05]  /*2ef0*/  @!P0 BRA `(.L_x_21) ;  /* 0x0000000000248947 */ /* 0x000fea0003800000 */
[----:B------:R-:W-:-:S07]  /*2f00*/  IMAD.MOV.U32 R14, RZ, RZ, 0x1de ;  /* 0x000001deff0e7424 */ /* 0x000fce00078e00ff */
.L_x_23:
[----:B------:R-:W-:Y:S05]  /*2f10*/  NANOSLEEP R14 ;  /* 0x0000000e0000735d */ /* 0x000fea0003800000 */
[----:B------:R-:W2:Y:S01]  /*2f20*/  LD.E.64.STRONG.GPU R8, desc[UR12][R12.64+0x100] ;  /* 0x0001000c0c087980 */ /* 0x000ea2000c10fb00 */
[----:B------:R-:W-:Y:S01]  /*2f30*/  UMOV UR5, 0xffffffff ;  /* 0xffffffff00057882 */ /* 0x000fe20000000000 */
[----:B------:R-:W-:Y:S02]  /*2f40*/  SHF.R.U32.HI R14, RZ, 0x1, R14 ;  /* 0x00000001ff0e7819 */ /* 0x000fe4000001160e */
[----:B--2---:R-:W-:Y:S01]  /*2f50*/  ISETP.NE.AND P0, PT, R8, 0x63, PT ;  /* 0x000000630800780c */ /* 0x004fe20003f05270 */
[----:B------:R-:W-:-:S12]  /*2f60*/  BRA.DIV UR5, `(.L_x_22) ;  /* 0x0000001a05607947 */ /* 0x000fd8000b800000 */
[----:B------:R-:W-:-:S13]  /*2f70*/  VOTE.ANY P0, !P0 ;  /* 0x0000000000ff7806 */ /* 0x000fda0004000100 */
.L_x_67:
[----:B------:R-:W-:Y:S05]  /*2f80*/  @P0 BRA `(.L_x_23) ;  /* 0xfffffffc00e00947 */ /* 0x000fea000383ffff */
.L_x_21:
[----:B------:R-:W-:Y:S01]  /*2f90*/  UMOV UR5, 0xffffffff ;  /* 0xffffffff00057882 */ /* 0x000fe20000000000 */
[----:B------:R-:W-:Y:S02]  /*2fa0*/  ISETP.NE.AND P2, PT, R8, 0x65, PT ;  /* 0x000000650800780c */ /* 0x000fe40003f45270 */
[----:B------:R-:W-:Y:S11]  /*2fb0*/  BRA.DIV UR5, `(.L_x_24) ;  /* 0x0000001a056c7947 */ /* 0x000ff6000b800000 */
[----:B------:R-:W0:Y:S01]  /*2fc0*/  S2R R19, SR_GEMASK ;  /* 0x0000000000137919 */ /* 0x000e220000003c00 */
[----:B------:R-:W-:-:S04]  /*2fd0*/  VOTE.ANY R10, PT, !P2 ;  /* 0x00000000000a7806 */ /* 0x000fc800050e0100 */
[----:B0-----:R-:W-:-:S05]  /*2fe0*/  LOP3.LUT R10, R10, 0x80000000, R19, 0xec, !PT ;  /* 0x800000000a0a7812 */ /* 0x001fca00078eec13 */
[----:B------:R-:W-:-:S05]  /*2ff0*/  VIADD R13, R10, 0xffffffff ;  /* 0xffffffff0a0d7836 */ /* 0x000fca0000000000 */
[----:B------:R-:W-:Y:S01]  /*3000*/  LOP3.LUT R13, R10, R13, RZ, 0xc, !PT ;  /* 0x0000000d0a0d7212 */ /* 0x000fe200078e0cff */
[----:B------:R-:W-:-:S03]  /*3010*/  VIADD R10, R38, 0x2 ;  /* 0x00000002260a7836 */ /* 0x000fc60000000000 */
[----:B------:R-:W0:Y:S02]  /*3020*/  POPC R15, R13 ;  /* 0x0000000d000f7309 */ /* 0x000e240000000000 */
[----:B0-----:R-:W0:Y:S01]  /*3030*/  SHFL.DOWN PT, R16, R9, 0x1, R15 ;  /* 0x0820000009107989 */ /* 0x001e2200000e000f */
[----:B------:R-:W-:-:S04]  /*3040*/  ISETP.GE.AND P0, PT, R38, R15, PT ;  /* 0x0000000f2600720c */ /* 0x000fc80003f06270 */
[----:B0-----:R-:W-:Y:S02]  /*3050*/  SEL R16, R16, RZ, !P0 ;  /* 0x000000ff10107207 */ /* 0x001fe40004000000 */
[----:B------:R-:W-:Y:S01]  /*3060*/  ISETP.GT.AND P0, PT, R10, R15, PT ;  /* 0x0000000f0a00720c */ /* 0x000fe20003f04270 */
[----:B------:R-:W-:Y:S02]  /*3070*/  VIADD R10, R38, 0x4 ;  /* 0x00000004260a7836 */ /* 0x000fe40000000000 */
[----:B------:R-:W-:-:S05]  /*3080*/  IMAD.IADD R12, R16, 0x1, R9 ;  /* 0x00000001100c7824 */ /* 0x000fca00078e0209 */
[----:B------:R-:W0:Y:S02]  /*3090*/  SHFL.DOWN PT, R16, R12, 0x2, R15 ;  /* 0x084000000c107989 */ /* 0x000e2400000e000f */
[----:B0-----:R-:W-:Y:S02]  /*30a0*/  SEL R39, R16, RZ, !P0 ;  /* 0x000000ff10277207 */ /* 0x001fe40004000000 */
[----:B------:R-:W-:Y:S01]  /*30b0*/  ISETP.GT.AND P0, PT, R10, R15, PT ;  /* 0x0000000f0a00720c */ /* 0x000fe20003f04270 */
[----:B------:R-:W-:Y:S02]  /*30c0*/  VIADD R10, R38, 0x8 ;  /* 0x00000008260a7836 */ /* 0x000fe40000000000 */
[----:B------:R-:W-:Y:S02]  /*30d0*/  IMAD.IADD R40, R12, 0x1, R39 ;  /* 0x000000010c287824 */ /* 0x000fe400078e0227 */
[----:B------:R-:W0:Y:S03]  /*30e0*/  LDC.64 R12, c[0x0][0x390] ;  /* 0x0000e400ff0c7b82 */ /* 0x000e260000000a00 */
[----:B------:R-:W1:Y:S02]  /*30f0*/  SHFL.DOWN PT, R16, R40, 0x4, R15 ;  /* 0x0880000028107989 */ /* 0x000e6400000e000f */
[----:B-1----:R-:W-:-:S02]  /*3100*/  SEL R9, R16, RZ, !P0 ;  /* 0x000000ff10097207 */ /* 0x002fc40004000000 */
[----:B------:R-:W-:-:S03]  /*3110*/  ISETP.GT.AND P0, PT, R10, R15, PT ;  /* 0x0000000f0a00720c */ /* 0x000fc60003f04270 */
[----:B------:R-:W-:Y:S01]  /*3120*/  IMAD.IADD R9, R40, 0x1, R9 ;  /* 0x0000000128097824 */ /* 0x000fe200078e0209 */
[----:B0-----:R-:W-:-:S04]  /*3130*/  IADD3 R40, P3, PT, R12, 0x100, RZ ;  /* 0x000001000c287810 */ /* 0x001fc80007f7e0ff */
[----:B------:R-:W0:Y:S01]  /*3140*/  SHFL.DOWN PT, R16, R9, 0x8, R15 ;  /* 0x0900000009107989 */ /* 0x000e2200000e000f */
[----:B------:R-:W-:Y:S01]  /*3150*/  IMAD.X R41, RZ, RZ, R13, P3 ;  /* 0x000000ffff297224 */ /* 0x000fe200018e060d */
[----:B0-----:R-:W-:Y:S02]  /*3160*/  SEL R16, R16, RZ, !P0 ;  /* 0x000000ff10107207 */ /* 0x001fe40004000000 */
[----:B------:R-:W-:Y:S01]  /*3170*/  ISETP.NE.AND P0, PT, R8, 0x65, PT ;  /* 0x000000650800780c */ /* 0x000fe20003f05270 */
[----:B------:R-:W-:Y:S02]  /*3180*/  VIADD R8, R38, 0x10 ;  /* 0x0000001026087836 */ /* 0x000fe40000000000 */
[----:B------:R-:W-:-:S03]  /*3190*/  IMAD.IADD R44, R9, 0x1, R16 ;  /* 0x00000001092c7824 */ /* 0x000fc600078e0210 */
[----:B------:R-:W-:Y:S02]  /*31a0*/  ISETP.GT.AND P2, PT, R8, R15, PT ;  /* 0x0000000f0800720c */ /* 0x000fe40003f44270 */
[----:B------:R-:W0:Y:S05]  /*31b0*/  SHFL.DOWN PT, R16, R44, 0x10, R15 ;  /* 0x0a0000002c107989 */ /* 0x000e2a00000e000f */
[----:B------:R-:W-:Y:S02]  /*31c0*/  VOTE.ALL P0, P0 ;  /* 0x0000000000ff7806 */ /* 0x000fe40000000000 */
[----:B0-----:R-:W-:-:S05]  /*31d0*/  SEL R9, R16, RZ, !P2 ;  /* 0x000000ff10097207 */ /* 0x001fca0005000000 */
[----:B------:R-:W-:-:S07]  /*31e0*/  IMAD.IADD R12, R44, 0x1, R9 ;  /* 0x000000012c0c7824 */ /* 0x000fce00078e0209 */
.L_x_76:
[----:B------:R-:W-:Y:S05]  /*31f0*/  @!P0 BRA `(.L_x_25) ;  /* 0x0000000000dc8947 */ /* 0x000fea0003800000 */
[----:B------:R-:W-:-:S07]  /*3200*/  IMAD.MOV.U32 R39, RZ, RZ, 0x1de ;  /* 0x000001deff277424 */ /* 0x000fce00078e00ff */
.L_x_31:
        /* <DEDUP_REMOVED lines=8> */
.L_x_79:
[----:B------:R-:W-:Y:S05]  /*3290*/  @!P0 BRA `(.L_x_27) ;  /* 0x0000000000248947 */ /* 0x000fea0003800000 */
[----:B------:R-:W-:-:S07]  /*32a0*/  IMAD.MOV.U32 R13, RZ, RZ, R39 ;  /* 0x000000ffff0d7224 */ /* 0x000fce00078e0027 */
.L_x_29:
[----:B------:R-:W-:Y:S05]  /*32b0*/  NANOSLEEP R13 ;  /* 0x0000000d0000735d */ /* 0x000fea0003800000 */
[----:B------:R-:W2:Y:S01]  /*32c0*/  LD.E.64.STRONG.GPU R8, desc[UR12][R14.64+-0x100] ;  /* 0xffff000c0e087980 */ /* 0x000ea2000c10fb00 */
[----:B------:R-:W-:Y:S01]  /*32d0*/  UMOV UR5, 0xffffffff ;  /* 0xffffffff00057882 */ /* 0x000fe20000000000 */
[----:B------:R-:W-:Y:S02]  /*32e0*/  SHF.R.U32.HI R13, RZ, 0x1, R13 ;  /* 0x00000001ff0d7819 */ /* 0x000fe4000001160d */
[----:B--2---:R-:W-:Y:S01]  /*32f0*/  ISETP.NE.AND P0, PT, R8, 0x63, PT ;  /* 0x000000630800780c */ /* 0x004fe20003f05270 */
[----:B------:R-:W-:-:S12]  /*3300*/  BRA.DIV UR5, `(.L_x_28) ;  /* 0x0000001a05bc7947 */ /* 0x000fd8000b800000 */
[----:B------:R-:W-:-:S13]  /*3310*/  VOTE.ANY P0, !P0 ;  /* 0x0000000000ff7806 */ /* 0x000fda0004000100 */
.L_x_82:
[----:B------:R-:W-:Y:S05]  /*3320*/  @P0 BRA `(.L_x_29) ;  /* 0xfffffffc00e00947 */ /* 0x000fea000383ffff */
.L_x_27:
[----:B------:R-:W-:Y:S01]  /*3330*/  UMOV UR5, 0xffffffff ;  /* 0xffffffff00057882 */ /* 0x000fe20000000000 */
[----:B------:R-:W-:Y:S02]  /*3340*/  ISETP.NE.AND P0, PT, R8, 0x65, PT ;  /* 0x000000650800780c */ /* 0x000fe40003f05270 */
[----:B------:R-:W-:Y:S11]  /*3350*/  BRA.DIV UR5, `(.L_x_30) ;  /* 0x0000001a05c87947 */ /* 0x000ff6000b800000 */
[----:B------:R-:W-:Y:S01]  /*3360*/  VOTE.ANY R10, PT, !P0 ;  /* 0x00000000000a7806 */ /* 0x000fe200040e0100 */
[----:B------:R-:W-:-:S03]  /*3370*/  VIADD R18, R18, 0xffffffe0 ;  /* 0xffffffe012127836 */ /* 0x000fc60000000000 */
[----:B------:R-:W-:-:S05]  /*3380*/  LOP3.LUT R10, R10, 0x80000000, R19, 0xec, !PT ;  /* 0x800000000a0a7812 */ /* 0x000fca00078eec13 */
        /* <DEDUP_REMOVED lines=14> */
[----:B------:R-:W-:-:S05]  /*3470*/  IMAD.IADD R45, R44, 0x1, R45 ;  /* 0x000000012c2d7824 */ /* 0x000fca00078e022d */
[----:B------:R-:W0:Y:S02]  /*3480*/  SHFL.DOWN PT, R16, R45, 0x4, R15 ;  /* 0x088000002d107989 */ /* 0x000e2400000e000f */
[----:B0-----:R-:W-:Y:S02]  /*3490*/  SEL R16, R16, RZ, !P0 ;  /* 0x000000ff10107207 */ /* 0x001fe40004000000 */
[----:B------:R-:W-:-:S03]  /*34a0*/  ISETP.GT.AND P0, PT, R10, R15, PT ;  /* 0x0000000f0a00720c */ /* 0x000fc60003f04270 */
[----:B------:R-:W-:-:S05]  /*34b0*/  IMAD.IADD R9, R45, 0x1, R16 ;  /* 0x000000012d097824 */ /* 0x000fca00078e0210 */
[----:B------:R-:W0:Y:S02]  /*34c0*/  SHFL.DOWN PT, R16, R9, 0x8, R15 ;  /* 0x0900000009107989 */ /* 0x000e2400000e000f */
[----:B0-----:R-:W-:Y:S02]  /*34d0*/  SEL R16, R16, RZ, !P0 ;  /* 0x000000ff10107207 */ /* 0x001fe40004000000 */
[----:B------:R-:W-:Y:S01]  /*34e0*/  ISETP.NE.AND P0, PT, R8, 0x65, PT ;  /* 0x000000650800780c */ /* 0x000fe20003f05270 */
[----:B------:R-:W-:Y:S02]  /*34f0*/  VIADD R8, R38, 0x10 ;  /* 0x0000001026087836 */ /* 0x000fe40000000000 */
[----:B------:R-:W-:-:S03]  /*3500*/  IMAD.IADD R44, R9, 0x1, R16 ;  /* 0x00000001092c7824 */ /* 0x000fc600078e0210 */
[----:B------:R-:W-:Y:S02]  /*3510*/  ISETP.GT.AND P2, PT, R8, R15, PT ;  /* 0x0000000f0800720c */ /* 0x000fe40003f44270 */
[----:B------:R-:W0:Y:S05]  /*3520*/  SHFL.DOWN PT, R16, R44, 0x10, R15 ;  /* 0x0a0000002c107989 */ /* 0x000e2a00000e000f */
[----:B------:R-:W-:Y:S02]  /*3530*/  VOTE.ALL P0, P0 ;  /* 0x0000000000ff7806 */ /* 0x000fe40000000000 */
[----:B0-----:R-:W-:-:S04]  /*3540*/  SEL R13, R16, RZ, !P2 ;  /* 0x000000ff100d7207 */ /* 0x001fc80005000000 */
[----:B------:R-:W-:-:S07]  /*3550*/  IADD3 R12, PT, PT, R44, R13, R12 ;  /* 0x0000000d2c0c7210 */ /* 0x000fce0007ffe00c */
.L_x_91:
[----:B------:R-:W-:Y:S05]  /*3560*/  @P0 BRA `(.L_x_31) ;  /* 0xfffffffc00280947 */ /* 0x000fea000383ffff */
.L_x_25:
[----:B------:R-:W-:Y:S01]  /*3570*/  ISETP.NE.AND P0, PT, R38, RZ, PT ;  /* 0x000000ff2600720c */ /* 0x000fe20003f05270 */
[----:B------:R-:W0:Y:S01]  /*3580*/  @!P1 S2R R9, SR_CgaCtaId ;  /* 0x0000000000099919 */ /* 0x000e220000008800 */
[----:B------:R-:W-:Y:S01]  /*3590*/  @!P1 MOV R8, 0x400 ;  /* 0x0000040000089802 */ /* 0x000fe20000000f00 */
[----:B------:R-:W-:Y:S02]  /*35a0*/  @!P1 IMAD.IADD R11, R11, 0x1, R12 ;  /* 0x000000010b0b9824 */ /* 0x000fe400078e020c */
[----:B------:R-:W-:-:S05]  /*35b0*/  @!P1 IMAD.MOV.U32 R10, RZ, RZ, 0x65 ;  /* 0x00000065ff0a9424 */ /* 0x000fca00078e00ff */
[----:B------:R1:W-:Y:S03]  /*35c0*/  @!P1 ST.E.64.STRONG.GPU desc[UR12][R42.64+0x100], R10 ;  /* 0x0001000a2a009985 */ /* 0x0003e6000c10fb0c */
[----:B------:R-:W-:Y:S01]  /*35d0*/  @!P0 MOV R13, 0x400 ;  /* 0x00000400000d8802 */ /* 0x000fe20000000f00 */
[----:B------:R-:W2:Y:S01]  /*35e0*/  @!P0 S2R R14, SR_CgaCtaId ;  /* 0x00000000000e8919 */ /* 0x000ea20000008800 */
[----:B0-----:R-:W-:Y:S01]  /*35f0*/  @!P1 LEA R9, R9, R8, 0x18 ;  /* 0x0000000809099211 */ /* 0x001fe200078ec0ff */
[----:B------:R-:W-:Y:S02]  /*3600*/  IMAD.MOV.U32 R8, RZ, RZ, R17 ;  /* 0x000000ffff087224 */ /* 0x000fe400078e0011 */
[----:B------:R-:W-:Y:S02]  /*3610*/  @!P0 IMAD.MOV.U32 R8, RZ, RZ, R12 ;  /* 0x000000ffff088224 */ /* 0x000fe400078e000c */
[----:B------:R1:W-:Y:S04]  /*3620*/  @!P1 STS [R9+0x8], R11 ;  /* 0x0000080b09009388 */ /* 0x0003e80000000800 */
[----:B------:R1:W-:Y:S01]  /*3630*/  @!P1 STS [R9+0x4], R12 ;  /* 0x0000040c09009388 */ /* 0x0003e20000000800 */
[----:B--2---:R-:W-:-:S05]  /*3640*/  @!P0 LEA R13, R14, R13, 0x18 ;  /* 0x0000000d0e0d8211 */ /* 0x004fca00078ec0ff */
[----:B------:R1:W-:Y:S02]  /*3650*/  @!P0 STS [R13+0x54], R12 ;  /* 0x0000540c0d008388 */ /* 0x0003e40000000800 */
.L_x_19:
        /* <DEDUP_REMOVED lines=9> */
.L_x_18:
[----:B------:R-:W-:Y:S01]  /*36f0*/  IMAD.IADD R32, R32, 0x1, R39 ;  /* 0x0000000120207824 */ /* 0x000fe200078e0227 */
[----:B------:R-:W0:Y:S01]  /*3700*/  S2R R8, SR_LANEID ;  /* 0x0000000000087919 */ /* 0x000e220000000000 */
[----:B------:R-:W-:Y:S02]  /*3710*/  BAR.SYNC.DEFER_BLOCKING 0x0 ;  /* 0x0000000000007b1d */ /* 0x000fe40000010000 */
[----:B------:R-:W-:Y:S01]  /*3720*/  IMAD.IADD R33, R33, 0x1, R32 ;  /* 0x0000000121217824 */ /* 0x000fe200078e0220 */
[----:B------:R-:W-:Y:S01]  /*3730*/  ISETP.NE.AND P0, PT, R31, RZ, PT ;  /* 0x000000ff1f00720c */ /* 0x000fe20003f05270 */
[----:B------:R-:W-:Y:S02]  /*3740*/  IMAD.U32 R12, RZ, RZ, UR7 ;  /* 0x00000007ff0c7e24 */ /* 0x000fe4000f8e00ff */
[----:B------:R-:W-:Y:S01]  /*3750*/  IMAD.IADD R28, R28, 0x1, R33 ;  /* 0x000000011c1c7824 */ /* 0x000fe200078e0221 */
[----:B------:R-:W1:Y:S03]  /*3760*/  LDCU.64 UR8, c[0x0][0x388] ;  /* 0x00007100ff0877ac */ /* 0x000e660008000a00 */
[----:B------:R-:W-:-:S04]  /*3770*/  IMAD.IADD R27, R27, 0x1, R28 ;  /* 0x000000011b1b7824 */ /* 0x000fc800078e021c */
[----:B------:R-:W-:-:S04]  /*3780*/  IMAD.IADD R26, R26, 0x1, R27 ;  /* 0x000000011a1a7824 */ /* 0x000fc800078e021b */
[----:B------:R-:W-:-:S04]  /*3790*/  IMAD.IADD R25, R25, 0x1, R26 ;  /* 0x0000000119197824 */ /* 0x000fc800078e021a */
[----:B------:R-:W-:-:S04]  /*37a0*/  IMAD.IADD R24, R24, 0x1, R25 ;  /* 0x0000000118187824 */ /* 0x000fc800078e0219 */
[----:B------:R-:W-:Y:S02]  /*37b0*/  IMAD.IADD R23, R23, 0x1, R24 ;  /* 0x0000000117177824 */ /* 0x000fe400078e0218 */
[----:B0-----:R-:W-:Y:S02]  /*37c0*/  IMAD R8, R8, 0x48, R29 ;  /* 0x0000004808087824 */ /* 0x001fe400078e021d */
[----:B------:R-:W-:-:S03]  /*37d0*/  IMAD.IADD R22, R22, 0x1, R23 ;  /* 0x0000000116167824 */ /* 0x000fc600078e0217 */
[----:B------:R-:W-:Y:S01]  /*37e0*/  STS [R8], R39 ;  /* 0x0000002708007388 */ /* 0x000fe20000000800 */
[----:B------:R-:W-:-:S03]  /*37f0*/  IMAD.IADD R21, R21, 0x1, R22 ;  /* 0x0000000115157824 */ /* 0x000fc600078e0216 */
[----:B------:R-:W-:Y:S01]  /*3800*/  STS [R8+0x4], R32 ;  /* 0x0000042008007388 */ /* 0x000fe20000000800 */
        /* <DEDUP_REMOVED lines=15> */
[----:B------:R-:W-:Y:S04]  /*3900*/  STS [R8+0x24], R22 ;  /* 0x0000241608007388 */ /* 0x000fe80000000800 */
        /* <DEDUP_REMOVED lines=8> */
[----:B------:R0:W-:Y:S01]  /*3990*/  STS [R8+0x48], R0 ;  /* 0x0000480008007388 */ /* 0x0001e20000000800 */
[----:B------:R-:W-:-:S03]  /*39a0*/  NOP ;  /* 0x0000000000007918 */ /* 0x000fc60000000000 */
[----:B------:R-:W-:Y:S04]  /*39b0*/  LDS R39, [R29] ;  /* 0x000000001d277984 */ /* 0x000fe80000000800 */
[----:B------:R-:W-:Y:S04]  /*39c0*/  LDS R41, [R29+0x80] ;  /* 0x000080001d297984 */ /* 0x000fe80000000800 */
        /* <DEDUP_REMOVED lines=17> */
[----:B------:R2:W-:Y:S01]  /*3ae0*/  @!P0 STS [UR4+0x7b80], R12 ;  /* 0x007b800cff008988 */ /* 0x0005e20008000804 */
[----:B------:R-:W-:Y:S01]  /*3af0*/  BAR.SYNC.DEFER_BLOCKING 0x0 ;  /* 0x0000000000007b1d */ /* 0x000fe20000010000 */
[----:B0-----:R-:W-:-:S05]  /*3b00*/  IADD3 R0, P0, PT, R30, UR10, RZ ;  /* 0x0000000a1e007c10 */ /* 0x001fca000ff1e0ff */
[----:B------:R-:W0:Y:S01]  /*3b10*/  S2R R2, SR_TID.X ;  /* 0x0000000000027919 */ /* 0x000e220000002100 */
[----:B------:R-:W3:Y:S01]  /*3b20*/  LDS R31, [UR4+0x7b80] ;  /* 0x007b8004ff1f7984 */ /* 0x000ee20008000800 */
[C---:B0-----:R-:W-:Y:S02]  /*3b30*/  LOP3.LUT R3, R2.reuse, 0x3e0, RZ, 0xc0, !PT ;  /* 0x000003e002037812 */ /* 0x041fe400078ec0ff */
[----:B------:R-:W-:-:S05]  /*3b40*/  LOP3.LUT R2, R2, 0x1f, RZ, 0xc0, !PT ;  /* 0x0000001f02027812 */ /* 0x000fca00078ec0ff */
[----:B------:R-:W-:Y:S02]  /*3b50*/  IMAD R8, R3, 0x13, R2 ;  /* 0x0000001303087824 */ /* 0x000fe400078e0202 */
[----:B------:R-:W-:Y:S01]  /*3b60*/  IMAD.X R3, RZ, RZ, UR11, P0 ;  /* 0x0000000bff037e24 */ /* 0x000fe200080e06ff */
[----:B-1----:R-:W-:Y:S01]  /*3b70*/  LEA R2, P0, R0, UR8, 0x2 ;  /* 0x0000000800027c11 */ /* 0x002fe2000f8010ff */
[C---:B------:R-:W-:Y:S02]  /*3b80*/  VIADD R10, R8.reuse, 0x20 ;  /* 0x00000020080a7836 */ /* 0x040fe40000000000 */
[----:B--2---:R-:W-:Y:S01]  /*3b90*/  VIADD R12, R8, 0xa0 ;  /* 0x000000a0080c7836 */ /* 0x004fe20000000000 */
[----:B------:R-:W-:Y:S01]  /*3ba0*/  LEA.HI.X R3, R0, UR9, R3, 0x2, P0 ;  /* 0x0000000900037c11 */ /* 0x000fe200080f1403 */
[----:B------:R-:W-:Y:S01]  /*3bb0*/  VIADD R0, R8, 0x40 ;  /* 0x0000004008007836 */ /* 0x000fe20000000000 */
[-C--:B---3--:R-:W-:Y:S02]  /*3bc0*/  ISETP.GE.AND P1, PT, R30, R31.reuse, PT ;  /* 0x0000001f1e00720c */ /* 0x088fe40003f26270 */
[-C--:B------:R-:W-:Y:S01]  /*3bd0*/  ISETP.GE.AND P2, PT, R10, R31.reuse, PT ;  /* 0x0000001f0a00720c */ /* 0x080fe20003f46270 */
[----:B------:R-:W-:Y:S01]  /*3be0*/  VIADD R10, R8, 0x60 ;  /* 0x00000060080a7836 */ /* 0x000fe20000000000 */
[-C--:B------:R-:W-:Y:S01]  /*3bf0*/  ISETP.GE.AND P3, PT, R0, R31.reuse, PT ;  /* 0x0000001f0000720c */ /* 0x080fe20003f66270 */
[----:B------:R-:W-:Y:S01]  /*3c00*/  VIADD R0, R8, 0x80 ;  /* 0x0000008008007836 */ /* 0x000fe20000000000 */
[----:B------:R-:W-:-:S02]  /*3c10*/  ISETP.GE.AND P6, PT, R12, R31, PT ;  /* 0x0000001f0c00720c */ /* 0x000fc40003fc6270 */
[-C--:B------:R-:W-:Y:S01]  /*3c20*/  ISETP.GE.AND P4, PT, R10, R31.reuse, PT ;  /* 0x0000001f0a00720c */ /* 0x080fe20003f86270 */
[----:B------:R-:W-:Y:S01]  /*3c30*/  VIADD R10, R8, 0xc0 ;  /* 0x000000c0080a7836 */ /* 0x000fe20000000000 */
[-C--:B------:R-:W-:Y:S01]  /*3c40*/  ISETP.GE.AND P5, PT, R0, R31.reuse, PT ;  /* 0x0000001f0000720c */ /* 0x080fe20003fa6270 */
[----:B------:R-:W-:Y:S02]  /*3c50*/  VIADD R0, R8, 0xe0 ;  /* 0x000000e008007836 */ /* 0x000fe40000000000 */
[----:B------:R0:W-:Y:S01]  /*3c60*/  @!P1 STG.E desc[UR12][R2.64], R39 ;  /* 0x0000002702009986 */ /* 0x0001e2000c10190c */
[-C--:B------:R-:W-:Y:S01]  /*3c70*/  ISETP.GE.AND P0, PT, R10, R31.reuse, PT ;  /* 0x0000001f0a00720c */ /* 0x080fe20003f06270 */
[----:B------:R-:W-:Y:S01]  /*3c80*/  VIADD R10, R8, 0x160 ;  /* 0x00000160080a7836 */ /* 0x000fe20000000000 */
[-C--:B------:R-:W-:Y:S01]  /*3c90*/  ISETP.GE.AND P1, PT, R0, R31.reuse, PT ;  /* 0x0000001f0000720c */ /* 0x080fe20003f26270 */
[----:B------:R-:W-:Y:S01]  /*3ca0*/  VIADD R0, R8, 0x140 ;  /* 0x0000014008007836 */ /* 0x000fe20000000000 */
[----:B------:R0:W-:Y:S01]  /*3cb0*/  @!P2 STG.E desc[UR12][R2.64+0x80], R41 ;  /* 0x000080290200a986 */ /* 0x0001e2000c10190c */
[----:B------:R-:W-:-:S03]  /*3cc0*/  ISETP.GE.AND P2, PT, R37, R31, PT ;  /* 0x0000001f2500720c */ /* 0x000fc60003f46270 */
[----:B------:R0:W-:Y:S01]  /*3cd0*/  @!P3 STG.E desc[UR12][R2.64+0x100], R43 ;  /* 0x0001002b0200b986 */ /* 0x0001e2000c10190c */
[----:B------:R-:W-:-:S03]  /*3ce0*/  ISETP.GE.AND P3, PT, R36, R31, PT ;  /* 0x0000001f2400720c */ /* 0x000fc60003f66270 */
[----:B------:R0:W-:Y:S01]  /*3cf0*/  @!P4 STG.E desc[UR12][R2.64+0x180], R45 ;  /* 0x0001802d0200c986 */ /* 0x0001e2000c10190c */
[-C--:B------:R-:W-:Y:S01]  /*3d00*/  ISETP.GE.AND P4, PT, R0, R31.reuse, PT ;  /* 0x0000001f0000720c */ /* 0x080fe20003f86270 */
[----:B------:R-:W-:Y:S02]  /*3d10*/  VIADD R0, R8, 0x180 ;  /* 0x0000018008007836 */ /* 0x000fe40000000000 */
[----:B------:R0:W-:Y:S01]  /*3d20*/  @!P5 STG.E desc[UR12][R2.64+0x200], R4 ;  /* 0x000200040200d986 */ /* 0x0001e2000c10190c */
[-C--:B------:R-:W-:Y:S01]  /*3d30*/  ISETP.GE.AND P5, PT, R10, R31.reuse, PT ;  /* 0x0000001f0a00720c */ /* 0x080fe20003fa6270 */
[----:B------:R-:W-:Y:S02]  /*3d40*/  VIADD R10, R8, 0x1a0 ;  /* 0x000001a0080a7836 */ /* 0x000fe40000000000 */
[----:B------:R0:W-:Y:S01]  /*3d50*/  @!P6 STG.E desc[UR12][R2.64+0x280], R6 ;  /* 0x000280060200e986 */ /* 0x0001e2000c10190c */
[----:B------:R-:W-:Y:S01]  /*3d60*/  ISETP.GE.AND P6, PT, R0, R31, PT ;  /* 0x0000001f0000720c */ /* 0x000fe20003fc6270 */
[----:B------:R-:W-:-:S02]  /*3d70*/  VIADD R0, R8, 0x1c0 ;  /* 0x000001c008007836 */ /* 0x000fc40000000000 */
[----:B------:R0:W-:Y:S01]  /*3d80*/  @!P0 STG.E desc[UR12][R2.64+0x300], R33 ;  /* 0x0003002102008986 */ /* 0x0001e2000c10190c */
[-C--:B------:R-:W-:Y:S01]  /*3d90*/  ISETP.GE.AND P0, PT, R10, R31.reuse, PT ;  /* 0x0000001f0a00720c */ /* 0x080fe20003f06270 */
[C---:B------:R-:W-:Y:S02]  /*3da0*/  VIADD R10, R8.reuse, 0x1e0 ;  /* 0x000001e0080a7836 */ /* 0x040fe40000000000 */
[----:B------:R-:W-:Y:S01]  /*3db0*/  VIADD R8, R8, 0x200 ;  /* 0x0000020008087836 */ /* 0x000fe20000000000 */
[----:B------:R0:W-:Y:S01]  /*3dc0*/  @!P1 STG.E desc[UR12][R2.64+0x380], R25 ;  /* 0x0003801902009986 */ /* 0x0001e2000c10190c */
[----:B------:R-:W-:-:S03]  /*3dd0*/  ISETP.GE.AND P1, PT, R0, R31, PT ;  /* 0x0000001f0000720c */ /* 0x000fc60003f26270 */
        /* <DEDUP_REMOVED lines=8> */
[----:B------:R0:W-:Y:S04]  /*3e60*/  @!P6 STG.E desc[UR12][R2.64+0x600], R15 ;  /* 0x0006000f0200e986 */ /* 0x0001e8000c10190c */
[----:B------:R0:W-:Y:S04]  /*3e70*/  @!P0 STG.E desc[UR12][R2.64+0x680], R13 ;  /* 0x0006800d02008986 */ /* 0x0001e8000c10190c */
[----:B------:R0:W-:Y:S04]  /*3e80*/  @!P1 STG.E desc[UR12][R2.64+0x700], R11 ;  /* 0x0007000b02009986 */ /* 0x0001e8000c10190c */
[----:B------:R0:W-:Y:S04]  /*3e90*/  @!P2 STG.E desc[UR12][R2.64+0x780], R9 ;  /* 0x000780090200a986 */ /* 0x0001e8000c10190c */
[----:B------:R0:W-:Y:S04]  /*3ea0*/  @!P3 STG.E desc[UR12][R2.64+0x800], R7 ;  /* 0x000800070200b986 */ /* 0x0001e8000c10190c */
[----:B------:R0:W-:Y:S01]  /*3eb0*/  @!P4 STG.E desc[UR12][R2.64+0x880], R5 ;  /* 0x000880050200c986 */ /* 0x0001e2000c10190c */
[----:B------:R-:W-:Y:S05]  /*3ec0*/  @P5 EXIT ;  /* 0x000000000000594d */ /* 0x000fea0003800000 */
[----:B------:R-:W-:Y:S01]  /*3ed0*/  STG.E desc[UR12][R2.64+0x900], R27 ;  /* 0x0009001b02007986 */ /* 0x000fe2000c10190c */
[----:B------:R-:W-:Y:S05]  /*3ee0*/  EXIT ;  /* 0x000000000000794d */ /* 0x000fea0003800000 */
.L_x_5:
[----:B------:R-:W-:Y:S01]  /*3ef0*/  BSSY B1, `(.L_x_32) ;  /* 0x0000006000017945 */ /* 0x000fe20003800000 */
[----:B------:R-:W-:Y:S01]  /*3f00*/  PLOP3.LUT P0, PT, P0, PT, PT, 0x8, 0x80 ;  /* 0x000000000080781c */ /* 0x000fe2000070e170 */
[----:B------:R-:W-:-:S12]  /*3f10*/  IMAD.MOV.U32 R10, RZ, RZ, -0x1 ;  /* 0xffffffffff0a7424 */ /* 0x000fd800078e00ff */
[----:B------:R-:W-:Y:S05]  /*3f20*/  WARPSYNC.COLLECTIVE R10, `(.L_x_33) ;  /* 0x000000000a087348 */ /* 0x000fea0003c00000 */
[----:B------:R-:W-:Y:S01]  /*3f30*/  VOTE.ANY P0, P0 ;  /* 0x0000000000ff7806 */ /* 0x000fe20000000100 */
[----:B------:R-:W-:-:S12]  /*3f40*/  ENDCOLLECTIVE ;  /* 0x000000000000791b */ /* 0x000fd80003800000 */
.L_x_33:
[----:B------:R-:W-:Y:S05]  /*3f50*/  BSYNC B1 ;  /* 0x0000000000017941 */ /* 0x000fea0003800000 */
.L_x_32:
[----:B------:R-:W-:Y:S05]  /*3f60*/  BRA `(.L_x_34) ;  /* 0xffffffd000287947 */ /* 0x000fea000383ffff */
.L_x_7:
[----:B------:R-:W-:Y:S01]  /*3f70*/  BSSY B1, `(.L_x_35) ;  /* 0x0000006000017945 */ /* 0x000fe20003800000 */
[----:B------:R-:W-:Y:S01]  /*3f80*/  PLOP3.LUT P0, PT, P0, PT, PT, 0x8, 0x80 ;  /* 0x000000000080781c */ /* 0x000fe2000070e170 */
[----:B------:R-:W-:-:S12]  /*3f90*/  IMAD.MOV.U32 R10, RZ, RZ, -0x1 ;  /* 0xffffffffff0a7424 */ /* 0x000fd800078e00ff */
[----:B------:R-:W-:Y:S05]  /*3fa0*/  WARPSYNC.COLLECTIVE R10, `(.L_x_36) ;  /* 0x000000000a087348 */ /* 0x000fea0003c00000 */
[----:B------:R-:W-:Y:S01]  /*3fb0*/  VOTE.ANY P0, P0 ;  /* 0x0000000000ff7806 */ /* 0x000fe20000000100 */
[----:B------:R-:W-:-:S12]  /*3fc0*/  ENDCOLLECTIVE ;  /* 0x000000000000791b */ /* 0x000fd80003800000 */
.L_x_36:
[----:B------:R-:W-:Y:S05]  /*3fd0*/  BSYNC B1 ;  /* 0x0000000000017941 */ /* 0x000fea0003800000 */
.L_x_35:
[----:B------:R-:W-:Y:S05]  /*3fe0*/  BRA `(.L_x_37) ;  /* 0xffffffd0002c7947 */ /* 0x000fea000383ffff */
.L_x_9:
[----:B------:R-:W0:Y:S01]  /*3ff0*/  S2R R8, SR_GEMASK ;  /* 0x0000000000087919 */ /* 0x000e220000003c00 */
[----:B------:R-:W-:Y:S01]  /*4000*/  BSSY B1, `(.L_x_38) ;  /* 0x0000006000017945 */ /* 0x000fe20003800000 */
[----:B------:R-:W-:Y:S01]  /*4010*/  PLOP3.LUT P2, PT, P0, PT, PT, 0x8, 0x80 ;  /* 0x000000000080781c */ /* 0x000fe2000074e170 */
[----:B------:R-:W-:-:S12]  /*4020*/  IMAD.MOV.U32 R10, RZ, RZ, -0x1 ;  /* 0xffffffffff0a7424 */ /* 0x000fd800078e00ff */
[----:B0-----:R-:W-:Y:S05]  /*4030*/  WARPSYNC.COLLECTIVE R10, `(.L_x_39) ;  /* 0x000000000a087348 */ /* 0x001fea0003c00000 */
[----:B------:R-:W-:Y:S01]  /*4040*/  VOTE.ANY R10, PT, P2 ;  /* 0x00000000000a7806 */ /* 0x000fe200010e0100 */
[----:B0-----:R-:W-:Y:S06]  /*4050*/  ENDCOLLECTIVE ;  /* 0x000000000000791b */ /* 0x001fec0003800000 */
.L_x_39:
[----:B------:R-:W-:Y:S05]  /*4060*/  BSYNC B1 ;  /* 0x0000000000017941 */ /* 0x000fea0003800000 */
.L_x_38:
[----:B------:R-:W-:Y:S01]  /*4070*/  LOP3.LUT R10, R10, 0x80000000, R8, 0xec, !PT ;  /* 0x800000000a0a7812 */ /* 0x000fe200078eec08 */
[----:B------:R-:W-:Y:S01]  /*4080*/  IMAD.MOV.U32 R14, RZ, RZ, 0x1 ;  /* 0x00000001ff0e7424 */ /* 0x000fe200078e00ff */
[----:B------:R-:W-:Y:S01]  /*4090*/  ISETP.NE.AND P0, PT, R12, 0x65, PT ;  /* 0x000000650c00780c */ /* 0x000fe20003f05270 */
[C---:B------:R-:W-:Y:S02]  /*40a0*/  VIADD R38, R37.reuse, 0x2 ;  /* 0x0000000225267836 */ /* 0x040fe40000000000 */
[C---:B------:R-:W-:Y:S02]  /*40b0*/  VIADD R11, R10.reuse, 0xffffffff ;  /* 0xffffffff0a0b7836 */ /* 0x040fe40000000000 */
[C---:B------:R-:W-:Y:S02]  /*40c0*/  VIADD R19, R37.reuse, 0x4 ;  /* 0x0000000425137836 */ /* 0x040fe40000000000 */
[----:B------:R-:W-:Y:S01]  /*40d0*/  VIADD R39, R37, 0x10 ;  /* 0x0000001025277836 */ /* 0x000fe20000000000 */
[----:B------:R-:W-:Y:S01]  /*40e0*/  LOP3.LUT R11, R10, R11, RZ, 0xc, !PT ;  /* 0x0000000b0a0b7212 */ /* 0x000fe200078e0cff */
[----:B------:R-:W-:-:S03]  /*40f0*/  IMAD.MOV.U32 R10, RZ, RZ, -0x1 ;  /* 0xffffffffff0a7424 */ /* 0x000fc600078e00ff */
[----:B------:R0:W1:Y:S04]  /*4100*/  POPC R15, R11 ;  /* 0x0000000b000f7309 */ /* 0x0000680000000000 */
[----:B01----:R-:W-:Y:S05]  /*4110*/  WARPSYNC.COLLECTIVE R10, `(.L_x_40) ;  /* 0x000000000a087348 */ /* 0x003fea0003c00000 */
[----:B-1----:R1:W2:Y:S02]  /*4120*/  SHFL.DOWN P2, R16, R13, R14, R15 ;  /* 0x0800000e0d107389 */ /* 0x0022a4000004000f */
[----:B012---:R-:W-:Y:S05]  /*4130*/  ENDCOLLECTIVE ;  /* 0x000000000000791b */ /* 0x007fea0003800000 */
.L_x_40:
[----:B------:R-:W-:Y:S01]  /*4140*/  IMAD.MOV.U32 R14, RZ, RZ, 0x2 ;  /* 0x00000002ff0e7424 */ /* 0x000fe200078e00ff */
[----:B------:R-:W-:-:S04]  /*4150*/  ISETP.GE.AND P2, PT, R37, R15, PT ;  /* 0x0000000f2500720c */ /* 0x000fc80003f46270 */
[----:B------:R-:W-:-:S05]  /*4160*/  SEL R16, R16, RZ, !P2 ;  /* 0x000000ff10107207 */ /* 0x000fca0005000000 */
[----:B------:R-:W-:-:S04]  /*4170*/  IMAD.IADD R36, R16, 0x1, R13 ;  /* 0x0000000110247824 */ /* 0x000fc800078e020d */
[----:B------:R-:W-:-:S07]  /*4180*/  IMAD.MOV.U32 R13, RZ, RZ, R36 ;  /* 0x000000ffff0d7224 */ /* 0x000fce00078e0024 */
[----:B------:R-:W-:Y:S05]  /*4190*/  WARPSYNC.COLLECTIVE R10, `(.L_x_41) ;  /* 0x000000000a087348 */ /* 0x000fea0003c00000 */
[----:B------:R0:W1:Y:S02]  /*41a0*/  SHFL.DOWN P2, R16, R13, R14, R15 ;  /* 0x0800000e0d107389 */ /* 0x000064000004000f */
[----:B01----:R-:W-:Y:S05]  /*41b0*/  ENDCOLLECTIVE ;  /* 0x000000000000791b */ /* 0x003fea0003800000 */
.L_x_41:
[----:B------:R-:W-:Y:S01]  /*41c0*/  IMAD.MOV.U32 R14, RZ, RZ, 0x4 ;  /* 0x00000004ff0e7424 */ /* 0x000fe200078e00ff */
[----:B------:R-:W-:-:S04]  /*41d0*/  ISETP.GT.AND P2, PT, R38, R15, PT ;  /* 0x0000000f2600720c */ /* 0x000fc80003f44270 */
[----:B------:R-:W-:-:S05]  /*41e0*/  SEL R11, R16, RZ, !P2 ;  /* 0x000000ff100b7207 */ /* 0x000fca0005000000 */
[----:B------:R-:W-:Y:S02]  /*41f0*/  IMAD.IADD R40, R36, 0x1, R11 ;  /* 0x0000000124287824 */ /* 0x000fe400078e020b */
[----:B------:R-:W-:Y:S02]  /*4200*/  VIADD R36, R37, 0x8 ;  /* 0x0000000825247836 */ /* 0x000fe40000000000 */
[----:B------:R-:W-:-:S07]  /*4210*/  IMAD.MOV.U32 R13, RZ, RZ, R40 ;  /* 0x000000ffff0d7224 */ /* 0x000fce00078e0028 */
[----:B------:R-:W-:Y:S05]  /*4220*/  WARPSYNC.COLLECTIVE R10, `(.L_x_42) ;  /* 0x000000000a087348 */ /* 0x000fea0003c00000 */
[----:B------:R0:W1:Y:S02]  /*4230*/  SHFL.DOWN P2, R16, R13, R14, R15 ;  /* 0x0800000e0d107389 */ /* 0x000064000004000f */
[----:B01----:R-:W-:Y:S05]  /*4240*/  ENDCOLLECTIVE ;  /* 0x000000000000791b */ /* 0x003fea0003800000 */
.L_x_42:
[----:B------:R-:W-:Y:S01]  /*4250*/  IMAD.MOV.U32 R14, RZ, RZ, 0x8 ;  /* 0x00000008ff0e7424 */ /* 0x000fe200078e00ff */
[----:B------:R-:W-:-:S04]  /*4260*/  ISETP.GT.AND P2, PT, R19, R15, PT ;  /* 0x0000000f1300720c */ /* 0x000fc80003f44270 */
[----:B------:R-:W-:-:S05]  /*4270*/  SEL R11, R16, RZ, !P2 ;  /* 0x000000ff100b7207 */ /* 0x000fca0005000000 */
[----:B------:R-:W-:-:S04]  /*4280*/  IMAD.IADD R42, R40, 0x1, R11 ;  /* 0x00000001282a7824 */ /* 0x000fc800078e020b */
[----:B------:R-:W-:-:S07]  /*4290*/  IMAD.MOV.U32 R13, RZ, RZ, R42 ;  /* 0x000000ffff0d7224 */ /* 0x000fce00078e002a */
[----:B------:R-:W-:Y:S05]  /*42a0*/  WARPSYNC.COLLECTIVE R10, `(.L_x_43) ;  /* 0x000000000a087348 */ /* 0x000fea0003c00000 */
[----:B------:R0:W1:Y:S02]  /*42b0*/  SHFL.DOWN P2, R16, R13, R14, R15 ;  /* 0x0800000e0d107389 */ /* 0x000064000004000f */
[----:B01----:R-:W-:Y:S05]  /*42c0*/  ENDCOLLECTIVE ;  /* 0x000000000000791b */ /* 0x003fea0003800000 */
.L_x_43:
        /* <DEDUP_REMOVED lines=8> */
.L_x_44:
[----:B------:R-:W-:Y:S05]  /*4350*/  WARPSYNC.COLLECTIVE R10, `(.L_x_45) ;  /* 0x000000000a087348 */ /* 0x000fea0003c00000 */
[----:B------:R-:W-:Y:S01]  /*4360*/  VOTE.ALL P0, P0 ;  /* 0x0000000000ff7806 */ /* 0x000fe20000000000 */
[----:B------:R-:W-:-:S12]  /*4370*/  ENDCOLLECTIVE ;  /* 0x000000000000791b */ /* 0x000fd80003800000 */
.L_x_45:
[----:B------:R-:W0:Y:S01]  /*4380*/  LDC.64 R12, c[0x0][0x390] ;  /* 0x0000e400ff0c7b82 */ /* 0x000e220000000a00 */
[----:B------:R-:W-:-:S04]  /*4390*/  ISETP.GT.AND P2, PT, R39, R15, PT ;  /* 0x0000000f2700720c */ /* 0x000fc80003f44270 */
[----:B------:R-:W-:-:S05]  /*43a0*/  SEL R16, R16, RZ, !P2 ;  /* 0x000000ff10107207 */ /* 0x000fca0005000000 */
[----:B------:R-:W-:Y:S01]  /*43b0*/  IMAD.IADD R40, R41, 0x1, R16 ;  /* 0x0000000129287824 */ /* 0x000fe200078e0210 */
[----:B0-----:R-:W-:-:S05]  /*43c0*/  IADD3 R42, P2, PT, R12, 0x100, RZ ;  /* 0x000001000c2a7810 */ /* 0x001fca0007f5e0ff */
[----:B------:R-:W-:Y:S01]  /*43d0*/  IMAD.X R43, RZ, RZ, R13, P2 ;  /* 0x000000ffff2b7224 */ /* 0x000fe200010e060d */
[----:B------:R-:W-:Y:S07]  /*43e0*/  BRA `(.L_x_46) ;  /* 0xffffffcc00c87947 */ /* 0x000fee000383ffff */
.L_x_11:
[----:B------:R-:W-:Y:S01]  /*43f0*/  BSSY B1, `(.L_x_47) ;  /* 0x0000006000017945 */ /* 0x000fe20003800000 */
[----:B------:R-:W-:Y:S01]  /*4400*/  PLOP3.LUT P0, PT, P0, PT, PT, 0x8, 0x80 ;  /* 0x000000000080781c */ /* 0x000fe2000070e170 */
[----:B------:R-:W-:-:S12]  /*4410*/  IMAD.MOV.U32 R10, RZ, RZ, -0x1 ;  /* 0xffffffffff0a7424 */ /* 0x000fd800078e00ff */
[----:B------:R-:W-:Y:S05]  /*4420*/  WARPSYNC.COLLECTIVE R10, `(.L_x_48) ;  /* 0x000000000a087348 */ /* 0x000fea0003c00000 */
[----:B------:R-:W-:Y:S01]  /*4430*/  VOTE.ANY P0, P0 ;  /* 0x0000000000ff7806 */ /* 0x000fe20000000100 */
[----:B------:R-:W-:-:S12]  /*4440*/  ENDCOLLECTIVE ;  /* 0x000000000000791b */ /* 0x000fd80003800000 */
.L_x_48:
[----:B------:R-:W-:Y:S05]  /*4450*/  BSYNC B1 ;  /* 0x0000000000017941 */ /* 0x000fea0003800000 */
.L_x_47:
[----:B------:R-:W-:Y:S05]  /*4460*/  BRA `(.L_x_49) ;  /* 0xffffffcc00d07947 */ /* 0x000fea000383ffff */
.L_x_13:
[----:B------:R-:W-:Y:S01]  /*4470*/  BSSY B1, `(.L_x_50) ;  /* 0x0000006000017945 */ /* 0x000fe20003800000 */
[----:B------:R-:W-:Y:S01]  /*4480*/  PLOP3.LUT P0, PT, P0, PT, PT, 0x8, 0x80 ;  /* 0x000000000080781c */ /* 0x000fe2000070e170 */
[----:B------:R-:W-:-:S12]  /*4490*/  IMAD.MOV.U32 R10, RZ, RZ, -0x1 ;  /* 0xffffffffff0a7424 */ /* 0x000fd800078e00ff */
[----:B------:R-:W-:Y:S05]  /*44a0*/  WARPSYNC.COLLECTIVE R10, `(.L_x_51) ;  /* 0x000000000a087348 */ /* 0x000fea0003c00000 */
[----:B------:R-:W-:Y:S01]  /*44b0*/  VOTE.ANY P0, P0 ;  /* 0x0000000000ff7806 */ /* 0x000fe20000000100 */
[----:B------:R-:W-:-:S12]  /*44c0*/  ENDCOLLECTIVE ;  /* 0x000000000000791b */ /* 0x000fd80003800000 */
.L_x_51:
[----:B------:R-:W-:Y:S05]  /*44d0*/  BSYNC B1 ;  /* 0x0000000000017941 */ /* 0x000fea0003800000 */
.L_x_50:
[----:B------:R-:W-:Y:S05]  /*44e0*/  BRA `(.L_x_52) ;  /* 0xffffffcc00d47947 */ /* 0x000fea000383ffff */
.L_x_15:
[----:B------:R-:W-:Y:S01]  /*44f0*/  BSSY B1, `(.L_x_53) ;  /* 0x0000006000017945 */ /* 0x000fe20003800000 */
[----:B------:R-:W-:Y:S01]  /*4500*/  PLOP3.LUT P2, PT, P0, PT, PT, 0x8, 0x80 ;  /* 0x000000000080781c */ /* 0x000fe2000074e170 */
[----:B------:R-:W-:-:S12]  /*4510*/  IMAD.MOV.U32 R10, RZ, RZ, -0x1 ;  /* 0xffffffffff0a7424 */ /* 0x000fd800078e00ff */
[----:B------:R-:W-:Y:S05]  /*4520*/  WARPSYNC.COLLECTIVE R10, `(.L_x_54) ;  /* 0x000000000a087348 */ /* 0x000fea0003c00000 */
[----:B------:R-:W-:Y:S01]  /*4530*/  VOTE.ANY R10, PT, P2 ;  /* 0x00000000000a7806 */ /* 0x000fe200010e0100 */
[----:B------:R-:W-:Y:S06]  /*4540*/  ENDCOLLECTIVE ;  /* 0x000000000000791b */ /* 0x000fec0003800000 */
.L_x_54:
[----:B------:R-:W-:Y:S05]  /*4550*/  BSYNC B1 ;  /* 0x0000000000017941 */ /* 0x000fea0003800000 */
.L_x_53:
[----:B------:R-:W-:Y:S01]  /*4560*/  LOP3.LUT R10, R10, 0x80000000, R8, 0xec, !PT ;  /* 0x800000000a0a7812 */ /* 0x000fe200078eec08 */
[----:B------:R-:W-:Y:S02]  /*4570*/  IMAD.MOV.U32 R14, RZ, RZ, 0x1 ;  /* 0x00000001ff0e7424 */ /* 0x000fe400078e00ff */
[----:B------:R-:W-:Y:S02]  /*4580*/  VIADD R18, R18, 0xffffffe0 ;  /* 0xffffffe012127836 */ /* 0x000fe40000000000 */
[----:B------:R-:W-:-:S05]  /*4590*/  VIADD R15, R10, 0xffffffff ;  /* 0xffffffff0a0f7836 */ /* 0x000fca0000000000 */
[----:B------:R-:W-:Y:S01]  /*45a0*/  LOP3.LUT R15, R10, R15, RZ, 0xc, !PT ;  /* 0x0000000f0a0f7212 */ /* 0x000fe200078e0cff */
[----:B------:R-:W-:-:S05]  /*45b0*/  IMAD.MOV.U32 R10, RZ, RZ, -0x1 ;  /* 0xffffffffff0a7424 */ /* 0x000fca00078e00ff */
[----:B------:R-:W0:Y:S02]  /*45c0*/  POPC R15, R15 ;  /* 0x0000000f000f7309 */ /* 0x000e240000000000 */
[----:B0-----:R-:W-:Y:S05]  /*45d0*/  WARPSYNC.COLLECTIVE R10, `(.L_x_55) ;  /* 0x000000000a087348 */ /* 0x001fea0003c00000 */
[----:B0-----:R0:W1:Y:S02]  /*45e0*/  SHFL.DOWN P2, R16, R13, R14, R15 ;  /* 0x0800000e0d107389 */ /* 0x001064000004000f */
[----:B01----:R-:W-:Y:S05]  /*45f0*/  ENDCOLLECTIVE ;  /* 0x000000000000791b */ /* 0x003fea0003800000 */
.L_x_55:
[----:B------:R-:W-:Y:S01]  /*4600*/  ISETP.GE.AND P0, PT, R37, R15, PT ;  /* 0x0000000f2500720c */ /* 0x000fe20003f06270 */
[----:B------:R-:W-:-:S03]  /*4610*/  IMAD.MOV.U32 R14, RZ, RZ, 0x2 ;  /* 0x00000002ff0e7424 */ /* 0x000fc600078e00ff */
[----:B------:R-:W-:Y:S02]  /*4620*/  SEL R16, R16, RZ, !P0 ;  /* 0x000000ff10107207 */ /* 0x000fe40004000000 */
[----:B------:R-:W-:-:S03]  /*4630*/  ISETP.GT.AND P0, PT, R38, R15, PT ;  /* 0x0000000f2600720c */ /* 0x000fc60003f04270 */
[----:B------:R-:W-:-:S04]  /*4640*/  IMAD.IADD R41, R16, 0x1, R13 ;  /* 0x0000000110297824 */ /* 0x000fc800078e020d */
[----:B------:R-:W-:-:S07]  /*4650*/  IMAD.MOV.U32 R13, RZ, RZ, R41 ;  /* 0x000000ffff0d7224 */ /* 0x000fce00078e0029 */
[----:B------:R-:W-:Y:S05]  /*4660*/  WARPSYNC.COLLECTIVE R10, `(.L_x_56) ;  /* 0x000000000a087348 */ /* 0x000fea0003c00000 */
[----:B------:R0:W1:Y:S02]  /*4670*/  SHFL.DOWN P2, R16, R13, R14, R15 ;  /* 0x0800000e0d107389 */ /* 0x000064000004000f */
[----:B01----:R-:W-:Y:S05]  /*4680*/  ENDCOLLECTIVE ;  /* 0x000000000000791b */ /* 0x003fea0003800000 */
.L_x_56:
[----:B------:R-:W-:Y:S01]  /*4690*/  IMAD.MOV.U32 R14, RZ, RZ, 0x4 ;  /* 0x00000004ff0e7424 */ /* 0x000fe200078e00ff */
[----:B------:R-:W-:Y:S02]  /*46a0*/  SEL R16, R16, RZ, !P0 ;  /* 0x000000ff10107207 */ /* 0x000fe40004000000 */
[----:B------:R-:W-:-:S03]  /*46b0*/  ISETP.GT.AND P0, PT, R19, R15, PT ;  /* 0x0000000f1300720c */ /* 0x000fc60003f04270 */
[----:B------:R-:W-:-:S04]  /*46c0*/  IMAD.IADD R41, R41, 0x1, R16 ;  /* 0x0000000129297824 */ /* 0x000fc800078e0210 */
[----:B------:R-:W-:-:S07]  /*46d0*/  IMAD.MOV.U32 R13, RZ, RZ, R41 ;  /* 0x000000ffff0d7224 */ /* 0x000fce00078e0029 */
[----:B------:R-:W-:Y:S05]  /*46e0*/  WARPSYNC.COLLECTIVE R10, `(.L_x_57) ;  /* 0x000000000a087348 */ /* 0x000fea0003c00000 */
[----:B------:R0:W1:Y:S02]  /*46f0*/  SHFL.DOWN P2, R16, R13, R14, R15 ;  /* 0x0800000e0d107389 */ /* 0x000064000004000f */
[----:B01----:R-:W-:Y:S05]  /*4700*/  ENDCOLLECTIVE ;  /* 0x000000000000791b */ /* 0x003fea0003800000 */
.L_x_57:
[----:B------:R-:W-:Y:S01]  /*4710*/  IMAD.MOV.U32 R14, RZ, RZ, 0x8 ;  /* 0x00000008ff0e7424 */ /* 0x000fe200078e00ff */
[----:B------:R-:W-:Y:S02]  /*4720*/  SEL R16, R16, RZ, !P0 ;  /* 0x000000ff10107207 */ /* 0x000fe40004000000 */
[----:B------:R-:W-:-:S03]  /*4730*/  ISETP.GT.AND P0, PT, R36, R15, PT ;  /* 0x0000000f2400720c */ /* 0x000fc60003f04270 */
[----:B------:R-:W-:-:S10]  /*4740*/  IMAD.IADD R13, R41, 0x1, R16 ;  /* 0x00000001290d7824 */ /* 0x000fd400078e0210 */
[----:B------:R-:W-:Y:S05]  /*4750*/  WARPSYNC.COLLECTIVE R10, `(.L_x_58) ;  /* 0x000000000a087348 */ /* 0x000fea0003c00000 */
[----:B------:R0:W1:Y:S02]  /*4760*/  SHFL.DOWN P2, R16, R13, R14, R15 ;  /* 0x0800000e0d107389 */ /* 0x000064000004000f */
[----:B01----:R-:W-:Y:S05]  /*4770*/  ENDCOLLECTIVE ;  /* 0x000000000000791b */ /* 0x003fea0003800000 */
.L_x_58:
        /* <DEDUP_REMOVED lines=8> */
.L_x_59:
[----:B------:R-:W-:Y:S02]  /*4800*/  SEL R16, R16, RZ, !P0 ;  /* 0x000000ff10107207 */ /* 0x000fe40004000000 */
[----:B------:R-:W-:Y:S02]  /*4810*/  ISETP.NE.AND P0, PT, R12, 0x65, PT ;  /* 0x000000650c00780c */ /* 0x000fe40003f05270 */
[----:B------:R-:W-:-:S11]  /*4820*/  IADD3 R40, PT, PT, R41, R16, R40 ;  /* 0x0000001029287210 */ /* 0x000fd60007ffe028 */
[----:B------:R-:W-:Y:S05]  /*4830*/  WARPSYNC.COLLECTIVE R10, `(.L_x_60) ;  /* 0x000000000a087348 */ /* 0x000fea0003c00000 */
[----:B------:R-:W-:Y:S01]  /*4840*/  VOTE.ALL P0, P0 ;  /* 0x0000000000ff7806 */ /* 0x000fe20000000000 */
[----:B------:R-:W-:-:S12]  /*4850*/  ENDCOLLECTIVE ;  /* 0x000000000000791b */ /* 0x000fd80003800000 */
.L_x_60:
[----:B------:R-:W-:Y:S05]  /*4860*/  BRA `(.L_x_61) ;  /* 0xffffffcc00747947 */ /* 0x000fea000383ffff */
.L_x_20:
[----:B------:R-:W-:Y:S01]  /*4870*/  BSSY B0, `(.L_x_62) ;  /* 0x0000006000007945 */ /* 0x000fe20003800000 */
[----:B------:R-:W-:Y:S01]  /*4880*/  PLOP3.LUT P0, PT, P0, PT, PT, 0x8, 0x80 ;  /* 0x000000000080781c */ /* 0x000fe2000070e170 */
[----:B------:R-:W-:-:S12]  /*4890*/  IMAD.MOV.U32 R10, RZ, RZ, -0x1 ;  /* 0xffffffffff0a7424 */ /* 0x000fd800078e00ff */
[----:B------:R-:W-:Y:S05]  /*48a0*/  WARPSYNC.COLLECTIVE R10, `(.L_x_63) ;  /* 0x000000000a087348 */ /* 0x000fea0003c00000 */
[----:B------:R-:W-:Y:S01]  /*48b0*/  VOTE.ANY P0, P0 ;  /* 0x0000000000ff7806 */ /* 0x000fe20000000100 */
[----:B------:R-:W-:-:S12]  /*48c0*/  ENDCOLLECTIVE ;  /* 0x000000000000791b */ /* 0x000fd80003800000 */
.L_x_63:
[----:B------:R-:W-:Y:S05]  /*48d0*/  BSYNC B0 ;  /* 0x0000000000007941 */ /* 0x000fea0003800000 */
.L_x_62:
[----:B------:R-:W-:Y:S05]  /*48e0*/  BRA `(.L_x_64) ;  /* 0xffffffe400807947 */ /* 0x000fea000383ffff */
.L_x_22:
[----:B------:R-:W-:Y:S01]  /*48f0*/  BSSY B0, `(.L_x_65) ;  /* 0x0000006000007945 */ /* 0x000fe20003800000 */
[----:B------:R-:W-:Y:S01]  /*4900*/  PLOP3.LUT P0, PT, P0, PT, PT, 0x8, 0x80 ;  /* 0x000000000080781c */ /* 0x000fe2000070e170 */
[----:B------:R-:W-:-:S12]  /*4910*/  IMAD.MOV.U32 R10, RZ, RZ, -0x1 ;  /* 0xffffffffff0a7424 */ /* 0x000fd800078e00ff */
[----:B------:R-:W-:Y:S05]  /*4920*/  WARPSYNC.COLLECTIVE R10, `(.L_x_66) ;  /* 0x000000000a087348 */ /* 0x000fea0003c00000 */
[----:B------:R-:W-:Y:S01]  /*4930*/  VOTE.ANY P0, P0 ;  /* 0x0000000000ff7806 */ /* 0x000fe20000000100 */
[----:B------:R-:W-:-:S12]  /*4940*/  ENDCOLLECTIVE ;  /* 0x000000000000791b */ /* 0x000fd80003800000 */
.L_x_66:
[----:B------:R-:W-:Y:S05]  /*4950*/  BSYNC B0 ;  /* 0x0000000000007941 */ /* 0x000fea0003800000 */
.L_x_65:
[----:B------:R-:W-:Y:S05]  /*4960*/  BRA `(.L_x_67) ;  /* 0xffffffe400847947 */ /* 0x000fea000383ffff */
.L_x_24:
[----:B------:R-:W0:Y:S01]  /*4970*/  S2R R19, SR_GEMASK ;  /* 0x0000000000137919 */ /* 0x000e220000003c00 */
[----:B------:R-:W-:Y:S01]  /*4980*/  BSSY B0, `(.L_x_68) ;  /* 0x0000007000007945 */ /* 0x000fe20003800000 */
[----:B------:R-:W-:Y:S01]  /*4990*/  ISETP.NE.AND P0, PT, R8, 0x65, PT ;  /* 0x000000650800780c */ /* 0x000fe20003f05270 */
[----:B------:R-:W-:Y:S01]  /*49a0*/  IMAD.MOV.U32 R10, RZ, RZ, -0x1 ;  /* 0xffffffffff0a7424 */ /* 0x000fe200078e00ff */
[----:B------:R-:W-:-:S13]  /*49b0*/  PLOP3.LUT P2, PT, P2, PT, PT, 0x8, 0x80 ;  /* 0x000000000080781c */ /* 0x000fda000174e170 */
[----:B0-----:R-:W-:Y:S05]  /*49c0*/  WARPSYNC.COLLECTIVE R10, `(.L_x_69) ;  /* 0x000000000a087348 */ /* 0x001fea0003c00000 */
[----:B------:R-:W-:Y:S01]  /*49d0*/  VOTE.ANY R10, PT, P2 ;  /* 0x00000000000a7806 */ /* 0x000fe200010e0100 */
[----:B0-----:R-:W-:Y:S06]  /*49e0*/  ENDCOLLECTIVE ;  /* 0x000000000000791b */ /* 0x001fec0003800000 */
.L_x_69:
[----:B------:R-:W-:Y:S05]  /*49f0*/  BSYNC B0 ;  /* 0x0000000000007941 */ /* 0x000fea0003800000 */
.L_x_68:
[----:B------:R-:W-:Y:S01]  /*4a00*/  LOP3.LUT R10, R10, 0x80000000, R19, 0xec, !PT ;  /* 0x800000000a0a7812 */ /* 0x000fe200078eec13 */
[----:B------:R-:W-:-:S04]  /*4a10*/  IMAD.MOV.U32 R14, RZ, RZ, 0x1 ;  /* 0x00000001ff0e7424 */ /* 0x000fc800078e00ff */
[----:B------:R-:W-:-:S05]  /*4a20*/  VIADD R13, R10, 0xffffffff ;  /* 0xffffffff0a0d7836 */ /* 0x000fca0000000000 */
[----:B------:R-:W-:Y:S01]  /*4a30*/  LOP3.LUT R8, R10, R13, RZ, 0xc, !PT ;  /* 0x0000000d0a087212 */ /* 0x000fe200078e0cff */
[----:B------:R-:W-:Y:S02]  /*4a40*/  IMAD.MOV.U32 R13, RZ, RZ, R9 ;  /* 0x000000ffff0d7224 */ /* 0x000fe400078e0009 */
[----:B------:R-:W-:Y:S01]  /*4a50*/  IMAD.MOV.U32 R10, RZ, RZ, -0x1 ;  /* 0xffffffffff0a7424 */ /* 0x000fe200078e00ff */
[----:B------:R0:W1:Y:S02]  /*4a60*/  POPC R15, R8 ;  /* 0x00000008000f7309 */ /* 0x0000640000000000 */
[----:B0-----:R-:W-:-:S07]  /*4a70*/  VIADD R8, R38, 0x4 ;  /* 0x0000000426087836 */ /* 0x001fce0000000000 */
[----:B-1----:R-:W-:Y:S05]  /*4a80*/  WARPSYNC.COLLECTIVE R10, `(.L_x_70) ;  /* 0x000000000a087348 */ /* 0x002fea0003c00000 */
[----:B-1----:R0:W1:Y:S02]  /*4a90*/  SHFL.DOWN P2, R16, R13, R14, R15 ;  /* 0x0800000e0d107389 */ /* 0x002064000004000f */
[----:B01----:R-:W-:Y:S05]  /*4aa0*/  ENDCOLLECTIVE ;  /* 0x000000000000791b */ /* 0x003fea0003800000 */
.L_x_70:
[----:B------:R-:W-:Y:S01]  /*4ab0*/  IMAD.MOV.U32 R14, RZ, RZ, 0x2 ;  /* 0x00000002ff0e7424 */ /* 0x000fe200078e00ff */
[----:B------:R-:W-:-:S04]  /*4ac0*/  ISETP.GE.AND P2, PT, R38, R15, PT ;  /* 0x0000000f2600720c */ /* 0x000fc80003f46270 */
[----:B------:R-:W-:Y:S01]  /*4ad0*/  SEL R12, R16, RZ, !P2 ;  /* 0x000000ff100c7207 */ /* 0x000fe20005000000 */
[----:B------:R-:W-:-:S04]  /*4ae0*/  VIADD R16, R38, 0x2 ;  /* 0x0000000226107836 */ /* 0x000fc80000000000 */
[----:B------:R-:W-:Y:S01]  /*4af0*/  IMAD.IADD R12, R12, 0x1, R9 ;  /* 0x000000010c0c7824 */ /* 0x000fe200078e0209 */
[----:B------:R-:W-:-:S03]  /*4b00*/  ISETP.GT.AND P3, PT, R16, R15, PT ;  /* 0x0000000f1000720c */ /* 0x000fc60003f64270 */
[----:B------:R-:W-:-:S10]  /*4b10*/  IMAD.MOV.U32 R13, RZ, RZ, R12 ;  /* 0x000000ffff0d7224 */ /* 0x000fd400078e000c */
[----:B------:R-:W-:Y:S05]  /*4b20*/  WARPSYNC.COLLECTIVE R10, `(.L_x_71) ;  /* 0x000000000a087348 */ /* 0x000fea0003c00000 */
[----:B------:R0:W1:Y:S02]  /*4b30*/  SHFL.DOWN P2, R16, R13, R14, R15 ;  /* 0x0800000e0d107389 */ /* 0x000064000004000f */
[----:B01----:R-:W-:Y:S05]  /*4b40*/  ENDCOLLECTIVE ;  /* 0x000000000000791b */ /* 0x003fea0003800000 */
.L_x_71:
[----:B------:R-:W-:Y:S01]  /*4b50*/  IMAD.MOV.U32 R14, RZ, RZ, 0x4 ;  /* 0x00000004ff0e7424 */ /* 0x000fe200078e00ff */
[----:B------:R-:W-:Y:S02]  /*4b60*/  SEL R9, R16, RZ, !P3 ;  /* 0x000000ff10097207 */ /* 0x000fe40005800000 */
[----:B------:R-:W-:Y:S01]  /*4b70*/  ISETP.GT.AND P3, PT, R8, R15, PT ;  /* 0x0000000f0800720c */ /* 0x000fe20003f64270 */
[----:B------:R-:W-:Y:S02]  /*4b80*/  VIADD R8, R38, 0x8 ;  /* 0x0000000826087836 */ /* 0x000fe40000000000 */
[----:B------:R-:W-:-:S04]  /*4b90*/  IMAD.IADD R40, R12, 0x1, R9 ;  /* 0x000000010c287824 */ /* 0x000fc800078e0209 */
[----:B------:R-:W-:-:S07]  /*4ba0*/  IMAD.MOV.U32 R13, RZ, RZ, R40 ;  /* 0x000000ffff0d7224 */ /* 0x000fce00078e0028 */
[----:B------:R-:W-:Y:S05]  /*4bb0*/  WARPSYNC.COLLECTIVE R10, `(.L_x_72) ;  /* 0x000000000a087348 */ /* 0x000fea0003c00000 */
[----:B------:R0:W1:Y:S02]  /*4bc0*/  SHFL.DOWN P2, R16, R13, R14, R15 ;  /* 0x0800000e0d107389 */ /* 0x000064000004000f */
[----:B01----:R-:W-:Y:S05]  /*4bd0*/  ENDCOLLECTIVE ;  /* 0x000000000000791b */ /* 0x003fea0003800000 */
.L_x_72:
        /* <DEDUP_REMOVED lines=9> */
.L_x_73:
[----:B------:R-:W-:Y:S01]  /*4c70*/  IMAD.MOV.U32 R14, RZ, RZ, 0x10 ;  /* 0x00000010ff0e7424 */ /* 0x000fe200078e00ff */
[----:B------:R-:W-:-:S05]  /*4c80*/  SEL R16, R16, RZ, !P3 ;  /* 0x000000ff10107207 */ /* 0x000fca0005800000 */
[----:B------:R-:W-:-:S04]  /*4c90*/  IMAD.IADD R44, R9, 0x1, R16 ;  /* 0x00000001092c7824 */ /* 0x000fc800078e0210 */
[----:B------:R-:W-:-:S07]  /*4ca0*/  IMAD.MOV.U32 R13, RZ, RZ, R44 ;  /* 0x000000ffff0d7224 */ /* 0x000fce00078e002c */
[----:B------:R-:W-:Y:S05]  /*4cb0*/  WARPSYNC.COLLECTIVE R10, `(.L_x_74) ;  /* 0x000000000a087348 */ /* 0x000fea0003c00000 */
[----:B------:R0:W1:Y:S02]  /*4cc0*/  SHFL.DOWN P2, R16, R13, R14, R15 ;  /* 0x0800000e0d107389 */ /* 0x000064000004000f */
[----:B01----:R-:W-:Y:S05]  /*4cd0*/  ENDCOLLECTIVE ;  /* 0x000000000000791b */ /* 0x003fea0003800000 */
.L_x_74:
[----:B------:R-:W-:Y:S05]  /*4ce0*/  WARPSYNC.COLLECTIVE R10, `(.L_x_75) ;  /* 0x000000000a087348 */ /* 0x000fea0003c00000 */
[----:B------:R-:W-:Y:S01]  /*4cf0*/  VOTE.ALL P0, P0 ;  /* 0x0000000000ff7806 */ /* 0x000fe20000000000 */
[----:B------:R-:W-:-:S12]  /*4d00*/  ENDCOLLECTIVE ;  /* 0x000000000000791b */ /* 0x000fd80003800000 */
.L_x_75:
[----:B------:R-:W-:-:S04]  /*4d10*/  ISETP.GT.AND P2, PT, R8, R15, PT ;  /* 0x0000000f0800720c */ /* 0x000fc80003f44270 */
[----:B------:R-:W-:-:S05]  /*4d20*/  SEL R9, R16, RZ, !P2 ;  /* 0x000000ff10097207 */ /* 0x000fca0005000000 */
[----:B------:R-:W-:Y:S02]  /*4d30*/  IMAD.IADD R12, R44, 0x1, R9 ;  /* 0x000000012c0c7824 */ /* 0x000fe400078e0209 */
[----:B------:R-:W0:Y:S02]  /*4d40*/  LDC.64 R8, c[0x0][0x390] ;  /* 0x0000e400ff087b82 */ /* 0x000e240000000a00 */
[----:B0-----:R-:W-:-:S05]  /*4d50*/  IADD3 R40, P2, PT, R8, 0x100, RZ ;  /* 0x0000010008287810 */ /* 0x001fca0007f5e0ff */
[----:B------:R-:W-:Y:S01]  /*4d60*/  IMAD.X R41, RZ, RZ, R9, P2 ;  /* 0x000000ffff297224 */ /* 0x000fe200010e0609 */
[----:B------:R-:W-:Y:S07]  /*4d70*/  BRA `(.L_x_76) ;  /* 0xffffffe4001c7947 */ /* 0x000fee000383ffff */
.L_x_26:
[----:B------:R-:W-:Y:S01]  /*4d80*/  BSSY B0, `(.L_x_77) ;  /* 0x0000006000007945 */ /* 0x000fe20003800000 */
[----:B------:R-:W-:Y:S01]  /*4d90*/  PLOP3.LUT P0, PT, P0, PT, PT, 0x8, 0x80 ;  /* 0x000000000080781c */ /* 0x000fe2000070e170 */
[----:B------:R-:W-:-:S12]  /*4da0*/  IMAD.MOV.U32 R10, RZ, RZ, -0x1 ;  /* 0xffffffffff0a7424 */ /* 0x000fd800078e00ff */
[----:B------:R-:W-:Y:S05]  /*4db0*/  WARPSYNC.COLLECTIVE R10, `(.L_x_78) ;  /* 0x000000000a087348 */ /* 0x000fea0003c00000 */
[----:B------:R-:W-:Y:S01]  /*4dc0*/  VOTE.ANY P0, P0 ;  /* 0x0000000000ff7806 */ /* 0x000fe20000000100 */
[----:B------:R-:W-:-:S12]  /*4dd0*/  ENDCOLLECTIVE ;  /* 0x000000000000791b */ /* 0x000fd80003800000 */
.L_x_78:
[----:B------:R-:W-:Y:S05]  /*4de0*/  BSYNC B0 ;  /* 0x0000000000007941 */ /* 0x000fea0003800000 */
.L_x_77:
[----:B------:R-:W-:Y:S05]  /*4df0*/  BRA `(.L_x_79) ;  /* 0xffffffe400247947 */ /* 0x000fea000383ffff */
.L_x_28:
[----:B------:R-:W-:Y:S01]  /*4e00*/  BSSY B0, `(.L_x_80) ;  /* 0x0000006000007945 */ /* 0x000fe20003800000 */
[----:B------:R-:W-:Y:S01]  /*4e10*/  PLOP3.LUT P0, PT, P0, PT, PT, 0x8, 0x80 ;  /* 0x000000000080781c */ /* 0x000fe2000070e170 */
[----:B------:R-:W-:-:S12]  /*4e20*/  IMAD.MOV.U32 R10, RZ, RZ, -0x1 ;  /* 0xffffffffff0a7424 */ /* 0x000fd800078e00ff */
[----:B------:R-:W-:Y:S05]  /*4e30*/  WARPSYNC.COLLECTIVE R10, `(.L_x_81) ;  /* 0x000000000a087348 */ /* 0x000fea0003c00000 */
[----:B------:R-:W-:Y:S01]  /*4e40*/  VOTE.ANY P0, P0 ;  /* 0x0000000000ff7806 */ /* 0x000fe20000000100 */
[----:B------:R-:W-:-:S12]  /*4e50*/  ENDCOLLECTIVE ;  /* 0x000000000000791b */ /* 0x000fd80003800000 */
.L_x_81:
[----:B------:R-:W-:Y:S05]  /*4e60*/  BSYNC B0 ;  /* 0x0000000000007941 */ /* 0x000fea0003800000 */
.L_x_80:
[----:B------:R-:W-:Y:S05]  /*4e70*/  BRA `(.L_x_82) ;  /* 0xffffffe400287947 */ /* 0x000fea000383ffff */
.L_x_30:
[----:B------:R-:W-:Y:S01]  /*4e80*/  BSSY B0, `(.L_x_83) ;  /* 0x0000006000007945 */ /* 0x000fe20003800000 */
[----:B------:R-:W-:Y:S01]  /*4e90*/  PLOP3.LUT P2, PT, P0, PT, PT, 0x8, 0x80 ;  /* 0x000000000080781c */ /* 0x000fe2000074e170 */
[----:B------:R-:W-:-:S12]  /*4ea0*/  IMAD.MOV.U32 R10, RZ, RZ, -0x1 ;  /* 0xffffffffff0a7424 */ /* 0x000fd800078e00ff */
[----:B------:R-:W-:Y:S05]  /*4eb0*/  WARPSYNC.COLLECTIVE R10, `(.L_x_84) ;  /* 0x000000000a087348 */ /* 0x000fea0003c00000 */
[----:B------:R-:W-:Y:S01]  /*4ec0*/  VOTE.ANY R10, PT, P2 ;  /* 0x00000000000a7806 */ /* 0x000fe200010e0100 */
[----:B------:R-:W-:Y:S06]  /*4ed0*/  ENDCOLLECTIVE ;  /* 0x000000000000791b */ /* 0x000fec0003800000 */
.L_x_84:
[----:B------:R-:W-:Y:S05]  /*4ee0*/  BSYNC B0 ;  /* 0x0000000000007941 */ /* 0x000fea0003800000 */
.L_x_83:
[----:B------:R-:W-:Y:S01]  /*4ef0*/  LOP3.LUT R10, R10, 0x80000000, R19, 0xec, !PT ;  /* 0x800000000a0a7812 */ /* 0x000fe200078eec13 */
[----:B------:R-:W-:Y:S02]  /*4f00*/  IMAD.MOV.U32 R14, RZ, RZ, 0x1 ;  /* 0x00000001ff0e7424 */ /* 0x000fe400078e00ff */
[----:B------:R-:W-:Y:S02]  /*4f10*/  VIADD R18, R18, 0xffffffe0 ;  /* 0xffffffe012127836 */ /* 0x000fe40000000000 */
[----:B------:R-:W-:-:S05]  /*4f20*/  VIADD R13, R10, 0xffffffff ;  /* 0xffffffff0a0d7836 */ /* 0x000fca0000000000 */
[----:B------:R-:W-:Y:S01]  /*4f30*/  LOP3.LUT R45, R10, R13, RZ, 0xc, !PT ;  /* 0x0000000d0a2d7212 */ /* 0x000fe200078e0cff */
[----:B------:R-:W-:Y:S02]  /*4f40*/  IMAD.MOV.U32 R13, RZ, RZ, R9 ;  /* 0x000000ffff0d7224 */ /* 0x000fe400078e0009 */
[----:B------:R-:W-:Y:S01]  /*4f50*/  IMAD.MOV.U32 R10, RZ, RZ, -0x1 ;  /* 0xffffffffff0a7424 */ /* 0x000fe200078e00ff */
[----:B------:R0:W1:Y:S06]  /*4f60*/  POPC R15, R45 ;  /* 0x0000002d000f7309 */ /* 0x00006c0000000000 */
[----:B01----:R-:W-:Y:S05]  /*4f70*/  WARPSYNC.COLLECTIVE R10, `(.L_x_85) ;  /* 0x000000000a087348 */ /* 0x003fea0003c00000 */
[----:B-1----:R1:W2:Y:S02]  /*4f80*/  SHFL.DOWN P2, R16, R13, R14, R15 ;  /* 0x0800000e0d107389 */ /* 0x0022a4000004000f */
[----:B012---:R-:W-:Y:S05]  /*4f90*/  ENDCOLLECTIVE ;  /* 0x000000000000791b */ /* 0x007fea0003800000 */
.L_x_85:
[----:B------:R-:W-:Y:S01]  /*4fa0*/  ISETP.GE.AND P0, PT, R38, R15, PT ;  /* 0x0000000f2600720c */ /* 0x000fe20003f06270 */
[----:B------:R-:W-:-:S03]  /*4fb0*/  IMAD.MOV.U32 R14, RZ, RZ, 0x2 ;  /* 0x00000002ff0e7424 */ /* 0x000fc600078e00ff */
[----:B------:R-:W-:-:S05]  /*4fc0*/  SEL R16, R16, RZ, !P0 ;  /* 0x000000ff10107207 */ /* 0x000fca0004000000 */
[----:B------:R-:W-:Y:S02]  /*4fd0*/  IMAD.IADD R44, R16, 0x1, R9 ;  /* 0x00000001102c7824 */ /* 0x000fe400078e0209 */
[----:B------:R-:W-:Y:S02]  /*4fe0*/  VIADD R16, R38, 0x2 ;  /* 0x0000000226107836 */ /* 0x000fe40000000000 */
[----:B------:R-:W-:-:S03]  /*4ff0*/  IMAD.MOV.U32 R13, RZ, RZ, R44 ;  /* 0x000000ffff0d7224 */ /* 0x000fc600078e002c */
[----:B------:R-:W-:-:S13]  /*5000*/  ISETP.GT.AND P0, PT, R16, R15, PT ;  /* 0x0000000f1000720c */ /* 0x000fda0003f04270 */
[----:B------:R-:W-:Y:S05]  /*5010*/  WARPSYNC.COLLECTIVE R10, `(.L_x_86) ;  /* 0x000000000a087348 */ /* 0x000fea0003c00000 */
[----:B------:R0:W1:Y:S02]  /*5020*/  SHFL.DOWN P2, R16, R13, R14, R15 ;  /* 0x0800000e0d107389 */ /* 0x000064000004000f */
[----:B01----:R-:W-:Y:S05]  /*5030*/  ENDCOLLECTIVE ;  /* 0x000000000000791b */ /* 0x003fea0003800000 */
.L_x_86:
[----:B------:R-:W-:Y:S01]  /*5040*/  IMAD.MOV.U32 R14, RZ, RZ, 0x4 ;  /* 0x00000004ff0e7424 */ /* 0x000fe200078e00ff */
        /* <DEDUP_REMOVED lines=8> */
.L_x_87:
[----:B------:R-:W-:Y:S01]  /*50d0*/  IMAD.MOV.U32 R14, RZ, RZ, 0x8 ;  /* 0x00000008ff0e7424 */ /* 0x000fe200078e00ff */
        /* <DEDUP_REMOVED lines=8> */
.L_x_88:
        /* <DEDUP_REMOVED lines=9> */
.L_x_89:
[----:B------:R-:W-:Y:S02]  /*51f0*/  SEL R9, R16, RZ, !P0 ;  /* 0x000000ff10097207 */ /* 0x000fe40004000000 */
[----:B------:R-:W-:Y:S02]  /*5200*/  ISETP.NE.AND P0, PT, R8, 0x65, PT ;  /* 0x000000650800780c */ /* 0x000fe40003f05270 */
[----:B------:R-:W-:-:S11]  /*5210*/  IADD3 R12, PT, PT, R44, R9, R12 ;  /* 0x000000092c0c7210 */ /* 0x000fd60007ffe00c */
[----:B------:R-:W-:Y:S05]  /*5220*/  WARPSYNC.COLLECTIVE R10, `(.L_x_90) ;  /* 0x000000000a087348 */ /* 0x000fea0003c00000 */
[----:B------:R-:W-:Y:S01]  /*5230*/  VOTE.ALL P0, P0 ;  /* 0x0000000000ff7806 */ /* 0x000fe20000000000 */
[----:B------:R-:W-:-:S12]  /*5240*/  ENDCOLLECTIVE ;  /* 0x000000000000791b */ /* 0x000fd80003800000 */
.L_x_90:
[----:B------:R-:W-:Y:S05]  /*5250*/  BRA `(.L_x_91) ;  /* 0xffffffe000c07947 */ /* 0x000fea000383ffff */
.L_x_92:
[----:B------:R-:W-:-:S00]  /*5260*/  BRA `(.L_x_92) ;  /* 0xfffffffc00fc7947 */ /* 0x000fc0000383ffff */
[----:B------:R-:W-:-:S00]  /*5270*/  NOP ;  /* 0x0000000000007918 */ /* 0x000fc00000000000 */
        /* <DEDUP_REMOVED lines=8> */
.L_x_195:


//--------------------- .text._ZN3cub18CUB_300001_SM_10006detail4scan16DeviceScanKernelINS2_10policy_hubIjjjjN4cuda3std3__44plusIvEEE10Policy1000EN6thrust24THRUST_300001_SM_1000_NS6detail15normal_iteratorINSD_10device_ptrIjEEEESI_NS0_13ScanTileStateIjLb1EEES9_NS1_10InputValueIjPjEEjjLb0EjEEvT0_T1_T2_iT3_T4_T5_ --------------------------
	.section	.text._ZN3cub18CUB_300001_SM_10006detail4scan16DeviceScanKernelINS2_10policy_hubIjjjjN4cuda3std3__44plusIvEEE10Policy1000EN6thrust24THRUST_300001_SM_1000_NS6detail15normal_iteratorINSD_10device_ptrIjEEEESI_NS0_13ScanTileStateIjLb1EEES9_NS1_10InputValueIjPjEEjjLb0EjEEvT0_T1_T2_iT3_T4_T5_,"ax",@progbits
	.align	128
        .global         _ZN3cub18CUB_300001_SM_10006detail4scan16DeviceScanKernelINS2_10policy_hubIjjjjN4cuda3std3__44plusIvEEE10Policy1000EN6thrust24THRUST_300001_SM_1000_NS6detail15normal_iteratorINSD_10device_ptrIjEEEESI_NS0_13ScanTileStateIjLb1EEES9_NS1_10InputValueIjPjEEjjLb0EjEEvT0_T1_T2_iT3_T4_T5_
        .type           _ZN3cub18CUB_300001_SM_10006detail4scan16DeviceScanKernelINS2_10policy_hubIjjjjN4cuda3std3__44plusIvEEE10Policy1000EN6thrust24THRUST_300001_SM_1000_NS6detail15normal_iteratorINSD_10device_ptrIjEEEESI_NS0_13ScanTileStateIjLb1EEES9_NS1_10InputValueIjPjEEjjLb0EjEEvT0_T1_T2_iT3_T4_T5_,@function
        .size           _ZN3cub18CUB_300001_SM_10006detail4scan16DeviceScanKernelINS2_10policy_hubIjjjjN4cuda3std3__44plusIvEEE10Policy1000EN6thrust24THRUST_300001_SM_1000_NS6detail15normal_iteratorINSD_10device_ptrIjEEEESI_NS0_13ScanTileStateIjLb1EEES9_NS1_10InputValueIjPjEEjjLb0EjEEvT0_T1_T2_iT3_T4_T5_,(.L_x_196 - _ZN3cub18CUB_300001_SM_10006detail4scan16DeviceScanKernelINS2_10policy_hubIjjjjN4cuda3std3__44plusIvEEE10Policy1000EN6thrust24THRUST_300001_SM_1000_NS6detail15normal_iteratorINSD_10device_ptrIjEEEESI_NS0_13ScanTileStateIjLb1EEES9_NS1_10InputValueIjPjEEjjLb0EjEEvT0_T1_T2_iT3_T4_T5_)
        .other          _ZN3cub18CUB_300001_SM_10006detail4scan16DeviceScanKernelINS2_10policy_hubIjjjjN4cuda3std3__44plusIvEEE10Policy1000EN6thrust24THRUST_300001_SM_1000_NS6detail15normal_iteratorINSD_10device_ptrIjEEEESI_NS0_13ScanTileStateIjLb1EEES9_NS1_10InputValueIjPjEEjjLb0EjEEvT0_T1_T2_iT3_T4_T5_,@"STO_CUDA_ENTRY STV_DEFAULT"
_ZN3cub18CUB_300001_SM_10006detail4scan16DeviceScanKernelINS2_10policy_hubIjjjjN4cuda3std3__44plusIvEEE10Policy1000EN6thrust24THRUST_300001_SM_1000_NS6detail15normal_iteratorINSD_10device_ptrIjEEEESI_NS0_13ScanTileStateIjLb1EEES9_NS1_10InputValueIjPjEEjjLb0EjEEvT0_T1_T2_iT3_T4_T5_:
.text._ZN3cub18CUB_300001_SM_10006detail4scan16DeviceScanKernelINS2_10policy_hubIjjjjN4cuda3std3__44plusIvEEE10Policy1000EN6thrust24THRUST_300001_SM_1000_NS6detail15normal_iteratorINSD_10device_ptrIjEEEESI_NS0_13ScanTileStateIjLb1EEES9_NS1_10InputValueIjPjEEjjLb0EjEEvT0_T1_T2_iT3_T4_T5_:
[----:B------:R-:W-:Y:S01]  /*0000*/  LDC R1, c[0x0][0x37c] ;  /* 0x0000df00ff017b82 */ /* 0x000fe20000000800 */
[----:B------:R-:W0:Y:S07]  /*0010*/  LDCU UR4, c[0x0][0x3a0] ;  /* 0x00007400ff0477ac */ /* 0x000e2e0008000800 */
[----:B------:R-:W1:Y:S01]  /*0020*/  LDC R42, c[0x0][0x398] ;  /* 0x0000e600ff2a7b82 */ /* 0x000e620000000800 */
[----:B------:R-:W2:Y:S01]  /*0030*/  LDCU.64 UR8, c[0x0][0x358] ;  /* 0x00006b00ff0877ac */ /* 0x000ea20008000a00 */
[----:B------:R-:W3:Y:S01]  /*0040*/  LDCU UR5, c[0x0][0x3b0] ;  /* 0x00007600ff0577ac */ /* 0x000ee20008000800 */
[----:B0-----:R-:W-:-:S06]  /*0050*/  UPRMT UR4, UR4, 0x7770, URZ ;  /* 0x0000777004047896 */ /* 0x001fcc00080000ff */
[----:B------:R-:W-:-:S13]  /*0060*/  ISETP.NE.AND P0, PT, RZ, UR4, PT ;  /* 0x00000004ff007c0c */ /* 0x000fda000bf05270 */
[----:B------:R-:W2:Y:S02]  /*0070*/  @P0 LDC.64 R2, c[0x0][0x3a8] ;  /* 0x0000ea00ff020b82 */ /* 0x000ea40000000a00 */
[----:B--2---:R0:W5:Y:S06]  /*0080*/  @P0 LDG.E R44, desc[UR8][R2.64] ;  /* 0x00000008022c0981 */ /* 0x00416c000c1e1900 */
[----:B------:R-:W1:Y:S02]  /*0090*/  S2UR UR4, SR_CTAID.X ;  /* 0x00000000000479c3 */ /* 0x000e640000002500 */
[----:B-1----:R-:W-:-:S04]  /*00a0*/  VIADD R42, R42, UR4 ;  /* 0x000000042a2a7c36 */ /* 0x002fc80008000000 */
[----:B------:R-:W-:-:S05]  /*00b0*/  IMAD R7, R42, 0x2100, RZ ;  /* 0x000021002a077824 */ /* 0x000fca00078e02ff */
[----:B---3--:R-:W-:Y:S01]  /*00c0*/  IADD3 R0, PT, PT, -R7, UR5, RZ ;  /* 0x0000000507007c10 */ /* 0x008fe2000fffe1ff */
[----:B------:R-:W1:Y:S03]  /*00d0*/  @!P0 LDC R44, c[0x0][0x3a8] ;  /* 0x0000ea00ff2c8b82 */ /* 0x000e660000000800 */
[----:B------:R-:W-:-:S13]  /*00e0*/  ISETP.GE.U32.AND P0, PT, R0, 0x2101, PT ;  /* 0x000021010000780c */ /* 0x000fda0003f06070 */
[----:B0-----:R-:W-:Y:S05]  /*00f0*/  @!P0 BRA `(.L_x_93) ;  /* 0x0000001c00ac8947 */ /* 0x001fea0003800000 */
[----:B------:R-:W0:Y:S01]  /*0100*/  S2R R16, SR_TID.X ;  /* 0x0000000000107919 */ /* 0x000e220000002100 */
[----:B------:R-:W2:Y:S01]  /*0110*/  LDCU.64 UR4, c[0x0][0x380] ;  /* 0x00007000ff0477ac */ /* 0x000ea20008000a00 */
[C---:B0-----:R-:W-:Y:S02]  /*0120*/  LOP3.LUT R0, R16.reuse, 0x1f, RZ, 0xc0, !PT ;  /* 0x0000001f10007812 */ /* 0x041fe400078ec0ff */
[----:B------:R-:W-:-:S05]  /*0130*/  LOP3.LUT R3, R16, 0x3e0, RZ, 0xc0, !PT ;  /* 0x000003e010037812 */ /* 0x000fca00078ec0ff */
[----:B------:R-:W-:-:S05]  /*0140*/  IMAD R0, R3, 0x16, R0 ;  /* 0x0000001603007824 */ /* 0x000fca00078e0200 */
[----:B------:R-:W-:-:S05]  /*0150*/  IADD3 R0, P0, PT, R7, R0, RZ ;  /* 0x0000000007007210 */ /* 0x000fca0007f1e0ff */
[----:B------:R-:W-:Y:S02]  /*0160*/  IMAD.X R3, RZ, RZ, RZ, P0 ;  /* 0x000000ffff037224 */ /* 0x000fe400000e06ff */
        /* <DEDUP_REMOVED lines=30> */
[----:B------:R-:W-:Y:S01]  /*0350*/  ISETP.NE.AND P0, PT, R42, RZ, PT ;  /* 0x000000ff2a00720c */ /* 0x000fe20003f05270 */
        /* <DEDUP_REMOVED lines=28> */
[----:B------:R0:W1:Y:S04]  /*0520*/  LDS.64 R36, [R27] ;  /* 0x000000001b247984 */ /* 0x0000680000000a00 */
[----:B------:R0:W2:Y:S04]  /*0530*/  LDS.64 R34, [R27+0x8] ;  /* 0x000008001b227984 */ /* 0x0000a80000000a00 */
[----:B------:R0:W3:Y:S04]  /*0540*/  LDS.64 R32, [R27+0x10] ;  /* 0x000010001b207984 */ /* 0x0000e80000000a00 */
[----:B------:R0:W4:Y:S04]  /*0550*/  LDS.64 R18, [R27+0x18] ;  /* 0x000018001b127984 */ /* 0x0001280000000a00 */
[----:B------:R0:W0:Y:S04]  /*0560*/  LDS.64 R14, [R27+0x20] ;  /* 0x000020001b0e7984 */ /* 0x0000280000000a00 */
[----:B------:R0:W0:Y:S04]  /*0570*/  LDS.64 R12, [R27+0x28] ;  /* 0x000028001b0c7984 */ /* 0x0000280000000a00 */
[----:B------:R0:W0:Y:S04]  /*0580*/  LDS.64 R10, [R27+0x30] ;  /* 0x000030001b0a7984 */ /* 0x0000280000000a00 */
[----:B------:R0:W0:Y:S04]  /*0590*/  LDS.64 R8, [R27+0x38] ;  /* 0x000038001b087984 */ /* 0x0000280000000a00 */
[----:B------:R0:W0:Y:S04]  /*05a0*/  LDS.64 R6, [R27+0x40] ;  /* 0x000040001b067984 */ /* 0x0000280000000a00 */
[----:B------:R0:W0:Y:S04]  /*05b0*/  LDS.64 R4, [R27+0x48] ;  /* 0x000048001b047984 */ /* 0x0000280000000a00 */
[----:B------:R0:W0:Y:S01]  /*05c0*/  LDS.64 R2, [R27+0x50] ;  /* 0x000050001b027984 */ /* 0x0000220000000a00 */
[----:B------:R-:W-:Y:S06]  /*05d0*/  BAR.SYNC.DEFER_BLOCKING 0x0 ;  /* 0x0000000000007b1d */ /* 0x000fec0000010000 */
[----:B-1----:R-:W-:Y:S05]  /*05e0*/  @P0 BRA `(.L_x_95) ;  /* 0x00000004001c0947 */ /* 0x002fea0003800000 */
[----:B0-2---:R-:W-:Y:S02]  /*05f0*/  IADD3 R17, PT, PT, R34, R37, R36 ;  /* 0x0000002522117210 */ /* 0x005fe40007ffe024 */
[C---:B------:R-:W-:Y:S02]  /*0600*/  ISETP.NE.AND P1, PT, R39.reuse, 0x1f, PT ;  /* 0x0000001f2700780c */ /* 0x040fe40003f25270 */
[----:B---3--:R-:W-:Y:S02]  /*0610*/  IADD3 R17, PT, PT, R32, R35, R17 ;  /* 0x0000002320117210 */ /* 0x008fe40007ffe011 */
[----:B------:R-:W-:Y:S02]  /*0620*/  ISETP.NE.AND P2, PT, R39, RZ, PT ;  /* 0x000000ff2700720c */ /* 0x000fe40003f45270 */
[----:B----4-:R-:W-:-:S04]  /*0630*/  IADD3 R17, PT, PT, R18, R33, R17 ;  /* 0x0000002112117210 */ /* 0x010fc80007ffe011 */
[----:B------:R-:W-:-:S03]  /*0640*/  IADD3 R17, PT, PT, R14, R19, R17 ;  /* 0x000000130e117210 */ /* 0x000fc60007ffe011 */
[----:B------:R-:W-:Y:S02]  /*0650*/  @!P1 LEA R43, R40, UR4, 0x2 ;  /* 0x00000004282b9c11 */ /* 0x000fe4000f8e10ff */
[----:B------:R-:W-:-:S04]  /*0660*/  IADD3 R17, PT, PT, R12, R15, R17 ;  /* 0x0000000f0c117210 */ /* 0x000fc80007ffe011 */
[----:B------:R-:W-:-:S04]  /*0670*/  IADD3 R17, PT, PT, R10, R13, R17 ;  /* 0x0000000d0a117210 */ /* 0x000fc80007ffe011 */
[----:B------:R-:W-:-:S04]  /*0680*/  IADD3 R17, PT, PT, R8, R11, R17 ;  /* 0x0000000b08117210 */ /* 0x000fc80007ffe011 */
[----:B------:R-:W-:-:S04]  /*0690*/  IADD3 R17, PT, PT, R6, R9, R17 ;  /* 0x0000000906117210 */ /* 0x000fc80007ffe011 */
[----:B------:R-:W-:-:S04]  /*06a0*/  IADD3 R17, PT, PT, R4, R7, R17 ;  /* 0x0000000704117210 */ /* 0x000fc80007ffe011 */
[----:B------:R-:W-:-:S05]  /*06b0*/  IADD3 R20, PT, PT, R2, R5, R17 ;  /* 0x0000000502147210 */ /* 0x000fca0007ffe011 */
[----:B------:R-:W-:-:S05]  /*06c0*/  IMAD.IADD R3, R3, 0x1, R20 ;  /* 0x0000000103037824 */ /* 0x000fca00078e0214 */
        /* <DEDUP_REMOVED lines=37> */
[----:B------:R-:W-:Y:S02]  /*0920*/  SEL R20, R26, R20, !P0 ;  /* 0x000000141a147207 */ /* 0x000fe40004000000 */
[----:B------:R-:W-:-:S04]  /*0930*/  ISETP.NE.AND P0, PT, R40, 0x8, PT ;  /* 0x000000082800780c */ /* 0x000fc80003f05270 */
[----:B------:R-:W-:Y:S02]  /*0940*/  SEL R20, R27, R20, !P0 ;  /* 0x000000141b147207 */ /* 0x000fe40004000000 */
[----:B------:R-:W-:Y:S02]  /*0950*/  ISETP.NE.AND P0, PT, R40, 0xa, PT ;  /* 0x0000000a2800780c */ /* 0x000fe40003f05270 */
[----:B------:R-:W-:Y:S02]  /*0960*/  SEL R20, R28, R20, !P1 ;  /* 0x000000141c147207 */ /* 0x000fe40004800000 */
[----:B------:R-:W-:Y:S02]  /*0970*/  ISETP.NE.AND P1, PT, R40, 0xb, PT ;  /* 0x0000000b2800780c */ /* 0x000fe40003f25270 */
[----:B------:R-:W-:Y:S01]  /*0980*/  SEL R20, R29, R20, !P0 ;  /* 0x000000141d147207 */ /* 0x000fe20004000000 */
[----:B------:R-:W-:Y:S01]  /*0990*/  IMAD.IADD R29, R30, 0x1, R29 ;  /* 0x000000011e1d7824 */ /* 0x000fe200078e021d */
[----:B------:R-:W-:-:S04]  /*09a0*/  ISETP.GE.U32.AND P0, PT, R16, 0x20, PT ;  /* 0x000000201000780c */ /* 0x000fc80003f06070 */
[----:B------:R-:W-:Y:S02]  /*09b0*/  SEL R20, R29, R20, !P1 ;  /* 0x000000141d147207 */ /* 0x000fe40004800000 */
[----:B------:R-:W-:Y:S02]  /*09c0*/  ISETP.NE.AND P1, PT, R16, RZ, PT ;  /* 0x000000ff1000720c */ /* 0x000fe40003f25270 */
[----:B------:R-:W-:Y:S02]  /*09d0*/  SEL R16, R3, RZ, P2 ;  /* 0x000000ff03107207 */ /* 0x000fe40001000000 */
[----:B------:R-:W-:Y:S02]  /*09e0*/  SEL R3, R20, RZ, P0 ;  /* 0x000000ff14037207 */ /* 0x000fe40000000000 */
[--C-:B-----5:R-:W-:Y:S02]  /*09f0*/  IADD3 R31, PT, PT, R29, R31, R44.reuse ;  /* 0x0000001f1d1f7210 */ /* 0x120fe40007ffe02c */
[----:B------:R-:W-:-:S05]  /*0a00*/  IADD3 R44, PT, PT, R3, R16, R44 ;  /* 0x00000010032c7210 */ /* 0x000fca0007ffe02c */
[----:B------:R-:W-:Y:S05]  /*0a10*/  @P1 BRA `(.L_x_96) ;  /* 0x0000000c00f41947 */ /* 0x000fea0003800000 */
[----:B------:R-:W0:Y:S01]  /*0a20*/  LDC.64 R16, c[0x0][0x390] ;  /* 0x0000e400ff107b82 */ /* 0x000e220000000a00 */
[----:B------:R-:W-:-:S05]  /*0a30*/  IMAD.MOV.U32 R30, RZ, RZ, 0x65 ;  /* 0x00000065ff1e7424 */ /* 0x000fca00078e00ff */
[----:B0-----:R0:W-:Y:S01]  /*0a40*/  ST.E.64.STRONG.GPU desc[UR8][R16.64+0x100], R30 ;  /* 0x0001001e10007985 */ /* 0x0011e2000c10fb08 */
[----:B------:R-:W-:Y:S05]  /*0a50*/  BRA `(.L_x_96) ;  /* 0x0000000c00e47947 */ /* 0x000fea0003800000 */
.L_x_95:
        /* <DEDUP_REMOVED lines=57> */
[----:B------:R-:W-:Y:S02]  /*0df0*/  ISETP.NE.AND P0, PT, R40, 0xa, PT ;  /* 0x0000000a2800780c */ /* 0x000fe40003f05270 */
[----:B------:R-:W-:Y:S02]  /*0e00*/  SEL R20, R28, R20, !P1 ;  /* 0x000000141c147207 */ /* 0x000fe40004800000 */
[----:B------:R-:W-:Y:S02]  /*0e10*/  ISETP.NE.AND P1, PT, R40, 0xb, PT ;  /* 0x0000000b2800780c */ /* 0x000fe40003f25270 */
[----:B------:R-:W-:Y:S02]  /*0e20*/  SEL R20, R29, R20, !P0 ;  /* 0x000000141d147207 */ /* 0x000fe40004000000 */
[----:B------:R-:W-:-:S02]  /*0e30*/  ISETP.GT.U32.AND P0, PT, R16, 0x1f, PT ;  /* 0x0000001f1000780c */ /* 0x000fc40003f04070 */
[----:B------:R-:W-:Y:S02]  /*0e40*/  SEL R20, R30, R20, !P1 ;  /* 0x000000141e147207 */ /* 0x000fe40004800000 */
[----:B------:R-:W-:-:S03]  /*0e50*/  ISETP.GE.U32.AND P1, PT, R16, 0x20, PT ;  /* 0x000000201000780c */ /* 0x000fc60003f26070 */
[----:B------:R-:W-:-:S05]  /*0e60*/  IMAD.IADD R20, R20, 0x1, R17 ;  /* 0x0000000114147824 */ /* 0x000fca00078e0211 */
[----:B------:R-:W-:Y:S01]  /*0e70*/  SEL R23, R3, R20, !P1 ;  /* 0x0000001403177207 */ /* 0x000fe20004800000 */
[----:B------:R-:W-:Y:S06]  /*0e80*/  @P0 BRA `(.L_x_97) ;  /* 0x0000000800b00947 */ /* 0x000fec0003800000 */
[----:B------:R-:W0:Y:S01]  /*0e90*/  LDC.64 R20, c[0x0][0x390] ;  /* 0x0000e400ff147b82 */ /* 0x000e220000000a00 */
[----:B------:R-:W-:Y:S02]  /*0ea0*/  ISETP.NE.AND P1, PT, R16, RZ, PT ;  /* 0x000000ff1000720c */ /* 0x000fe40003f25270 */
[----:B------:R-:W-:-:S05]  /*0eb0*/  LOP3.LUT R3, RZ, R16, RZ, 0x33, !PT ;  /* 0x00000010ff037212 */ /* 0x000fca00078e33ff */
[----:B------:R-:W-:-:S06]  /*0ec0*/  IMAD.IADD R40, R42, 0x1, R3 ;  /* 0x000000012a287824 */ /* 0x000fcc00078e0203 */
        /* <DEDUP_REMOVED lines=11> */
.L_x_127:
[----:B------:R-:W-:Y:S05]  /*0f80*/  @!P0 BRA `(.L_x_99) ;  /* 0x0000000000748947 */ /* 0x000fea0003800000 */
[----:B------:R-:W-:-:S07]  /*0f90*/  IMAD.MOV.U32 R3, RZ, RZ, 0x3b8 ;  /* 0x000003b8ff037424 */ /* 0x000fce00078e00ff */
.L_x_101:
[----:B------:R-:W-:Y:S02]  /*0fa0*/  VIADD R27, R3, 0x1 ;  /* 0x00000001031b7836 */ /* 0x000fe40000000000 */
[----:B------:R-:W-:Y:S02]  /*0fb0*/  IMAD R42, R42, 0x41a7, RZ ;  /* 0x000041a72a2a7824 */ /* 0x000fe400078e02ff */
[----:B------:R-:W0:Y:S01]  /*0fc0*/  I2F.U32.RP R22, R27 ;  /* 0x0000001b00167306 */ /* 0x000e220000209000 */
[----:B------:R-:W-:Y:S01]  /*0fd0*/  IMAD.MOV R29, RZ, RZ, -R27 ;  /* 0x000000ffff1d7224 */ /* 0x000fe200078e0a1b */
[----:B------:R-:W-:Y:S02]  /*0fe0*/  ISETP.NE.U32.AND P2, PT, R27, RZ, PT ;  /* 0x000000ff1b00720c */ /* 0x000fe40003f45070 */
[----:B------:R-:W-:-:S04]  /*0ff0*/  LOP3.LUT R42, R42, 0x7fffffff, RZ, 0xc0, !PT ;  /* 0x7fffffff2a2a7812 */ /* 0x000fc800078ec0ff */
[----:B0-----:R-:W0:Y:S02]  /*1000*/  MUFU.RCP R22, R22 ;  /* 0x0000001600167308 */ /* 0x001e240000001000 */
[----:B0-----:R-:W-:-:S06]  /*1010*/  VIADD R20, R22, 0xffffffe ;  /* 0x0ffffffe16147836 */ /* 0x001fcc0000000000 */
[----:B------:R0:W1:Y:S02]  /*1020*/  F2I.FTZ.U32.TRUNC.NTZ R21, R20 ;  /* 0x0000001400157305 */ /* 0x000064000021f000 */
[----:B0-----:R-:W-:Y:S02]  /*1030*/  IMAD.MOV.U32 R20, RZ, RZ, RZ ;  /* 0x000000ffff147224 */ /* 0x001fe400078e00ff */
[----:B-1----:R-:W-:-:S04]  /*1040*/  IMAD R29, R29, R21, RZ ;  /* 0x000000151d1d7224 */ /* 0x002fc800078e02ff */
[----:B------:R-:W-:-:S06]  /*1050*/  IMAD.HI.U32 R21, R21, R29, R20 ;  /* 0x0000001d15157227 */ /* 0x000fcc00078e0014 */
[----:B------:R-:W-:-:S04]  /*1060*/  IMAD.HI.U32 R21, R21, R42, RZ ;  /* 0x0000002a15157227 */ /* 0x000fc800078e00ff */
[----:B------:R-:W-:-:S04]  /*1070*/  IMAD.MOV R21, RZ, RZ, -R21 ;  /* 0x000000ffff157224 */ /* 0x000fc800078e0a15 */
[----:B------:R-:W-:-:S05]  /*1080*/  IMAD R22, R27, R21, R42 ;  /* 0x000000151b167224 */ /* 0x000fca00078e022a */
[----:B------:R-:W-:-:S13]  /*1090*/  ISETP.GE.U32.AND P0, PT, R22, R27, PT ;  /* 0x0000001b1600720c */ /* 0x000fda0003f06070 */
[----:B------:R-:W-:-:S05]  /*10a0*/  @P0 IMAD.IADD R22, R22, 0x1, -R27 ;  /* 0x0000000116160824 */ /* 0x000fca00078e0a1b */
[----:B------:R-:W-:-:S13]  /*10b0*/  ISETP.GE.U32.AND P0, PT, R22, R27, PT ;  /* 0x0000001b1600720c */ /* 0x000fda0003f06070 */
[----:B------:R-:W-:Y:S01]  /*10c0*/  @P0 IMAD.IADD R22, R22, 0x1, -R27 ;  /* 0x0000000116160824 */ /* 0x000fe200078e0a1b */
[----:B------:R-:W-:-:S04]  /*10d0*/  @!P2 LOP3.LUT R22, RZ, R27, RZ, 0x33, !PT ;  /* 0x0000001bff16a212 */ /* 0x000fc800078e33ff */
[----:B------:R-:W-:Y:S05]  /*10e0*/  NANOSLEEP R22 ;  /* 0x000000160000735d */ /* 0x000fea0003800000 */
[----:B------:R-:W2:Y:S01]  /*10f0*/  LD.E.64.STRONG.GPU R26, desc[UR8][R16.64+0x100] ;  /* 0x00010008101a7980 */ /* 0x000ea2000c10fb00 */
[----:B------:R-:W-:Y:S01]  /*1100*/  UMOV UR5, 0xffffffff ;  /* 0xffffffff00057882 */ /* 0x000fe20000000000 */
[----:B------:R-:W-:Y:S02]  /*1110*/  SHF.R.U32.HI R3, RZ, 0x1, R3 ;  /* 0x00000001ff037819 */ /* 0x000fe40000011603 */
[----:B--2---:R-:W-:Y:S01]  /*1120*/  ISETP.NE.AND P0, PT, R26, 0x63, PT ;  /* 0x000000631a00780c */ /* 0x004fe20003f05270 */
[----:B------:R-:W-:-:S12]  /*1130*/  BRA.DIV UR5, `(.L_x_100) ;  /* 0x0000003605187947 */ /* 0x000fd8000b800000 */
[----:B------:R-:W-:-:S13]  /*1140*/  VOTE.ANY P0, !P0 ;  /* 0x0000000000ff7806 */ /* 0x000fda0004000100 */
.L_x_130:
[----:B------:R-:W-:Y:S05]  /*1150*/  @P0 BRA `(.L_x_101) ;  /* 0xfffffffc00900947 */ /* 0x000fea000383ffff */
.L_x_99:
[----:B------:R-:W-:Y:S01]  /*1160*/  UMOV UR5, 0xffffffff ;  /* 0xffffffff00057882 */ /* 0x000fe20000000000 */
[----:B------:R-:W-:Y:S02]  /*1170*/  ISETP.NE.AND P0, PT, R26, 0x65, PT ;  /* 0x000000651a00780c */ /* 0x000fe40003f05270 */
[----:B------:R-:W-:Y:S11]  /*1180*/  BRA.DIV UR5, `(.L_x_102) ;  /* 0x0000003605247947 */ /* 0x000ff6000b800000 */
[----:B------:R-:W0:Y:S01]  /*1190*/  S2R R30, SR_GEMASK ;  /* 0x00000000001e7919 */ /* 0x000e220000003c00 */
[----:B------:R-:W-:Y:S01]  /*11a0*/  VOTE.ANY R21, PT, !P0 ;  /* 0x0000000000157806 */ /* 0x000fe200040e0100 */
[C---:B------:R-:W-:Y:S02]  /*11b0*/  VIADD R41, R39.reuse, 0x2 ;  /* 0x0000000227297836 */ /* 0x040fe40000000000 */
[C---:B------:R-:W-:Y:S02]  /*11c0*/  VIADD R43, R39.reuse, 0x4 ;  /* 0x00000004272b7836 */ /* 0x040fe40000000000 */
[C---:B------:R-:W-:Y:S02]  /*11d0*/  VIADD R44, R39.reuse, 0x8 ;  /* 0x00000008272c7836 */ /* 0x040fe40000000000 */
[----:B------:R-:W-:Y:S01]  /*11e0*/  VIADD R45, R39, 0x10 ;  /* 0x00000010272d7836 */ /* 0x000fe20000000000 */
[----:B0-----:R-:W-:-:S05]  /*11f0*/  LOP3.LUT R21, R21, 0x80000000, R30, 0xec, !PT ;  /* 0x8000000015157812 */ /* 0x001fca00078eec1e */
[----:B------:R-:W-:-:S05]  /*1200*/  VIADD R16, R21, 0xffffffff ;  /* 0xffffffff15107836 */ /* 0x000fca0000000000 */
[----:B------:R-:W-:-:S04]  /*1210*/  LOP3.LUT R16, R21, R16, RZ, 0xc, !PT ;  /* 0x0000001015107212 */ /* 0x000fc800078e0cff */
[----:B------:R0:W1:Y:S02]  /*1220*/  POPC R20, R16 ;  /* 0x0000001000147309 */ /* 0x0000640000000000 */
[----:B0-----:R-:W0:Y:S01]  /*1230*/  LDC.64 R16, c[0x0][0x390] ;  /* 0x0000e400ff107b82 */ /* 0x001e220000000a00 */
[----:B-1----:R-:W1:Y:S01]  /*1240*/  SHFL.DOWN PT, R22, R27, 0x1, R20 ;  /* 0x082000001b167989 */ /* 0x002e6200000e0014 */
[-C--:B------:R-:W-:Y:S02]  /*1250*/  ISETP.GE.AND P0, PT, R39, R20.reuse, PT ;  /* 0x000000142700720c */ /* 0x080fe40003f06270 */
[----:B------:R-:W-:Y:S02]  /*1260*/  ISETP.GT.AND P2, PT, R45, R20, PT ;  /* 0x000000142d00720c */ /* 0x000fe40003f44270 */
[----:B0-----:R-:W-:Y:S02]  /*1270*/  IADD3 R28, P3, PT, R16, 0x100, RZ ;  /* 0x00000100101c7810 */ /* 0x001fe40007f7e0ff */
[----:B-1----:R-:W-:-:S02]  /*1280*/  SEL R22, R22, RZ, !P0 ;  /* 0x000000ff16167207 */ /* 0x002fc40004000000 */
[----:B------:R-:W-:-:S03]  /*1290*/  ISETP.GT.AND P0, PT, R41, R20, PT ;  /* 0x000000142900720c */ /* 0x000fc60003f04270 */
[----:B------:R-:W-:-:S05]  /*12a0*/  IMAD.IADD R3, R22, 0x1, R27 ;  /* 0x0000000116037824 */ /* 0x000fca00078e021b */
[----:B------:R-:W0:Y:S02]  /*12b0*/  SHFL.DOWN PT, R22, R3, 0x2, R20 ;  /* 0x0840000003167989 */ /* 0x000e2400000e0014 */
[----:B0-----:R-:W-:Y:S02]  /*12c0*/  SEL R22, R22, RZ, !P0 ;  /* 0x000000ff16167207 */ /* 0x001fe40004000000 */
[----:B------:R-:W-:-:S03]  /*12d0*/  ISETP.GT.AND P0, PT, R43, R20, PT ;  /* 0x000000142b00720c */ /* 0x000fc60003f04270 */
[----:B------:R-:W-:Y:S02]  /*12e0*/  IMAD.IADD R29, R3, 0x1, R22 ;  /* 0x00000001031d7824 */ /* 0x000fe400078e0216 */
[----:B------:R-:W-:-:S03]  /*12f0*/  IMAD.X R3, RZ, RZ, R17, P3 ;  /* 0x000000ffff037224 */ /* 0x000fc600018e0611 */
        /* <DEDUP_REMOVED lines=10> */
[----:B0-----:R-:W-:-:S05]  /*13a0*/  SEL R22, R22, RZ, !P2 ;  /* 0x000000ff16167207 */ /* 0x001fca0005000000 */
[----:B------:R-:W-:-:S07]  /*13b0*/  IMAD.IADD R46, R47, 0x1, R22 ;  /* 0x000000012f2e7824 */ /* 0x000fce00078e0216 */
.L_x_139:
[----:B------:R-:W-:Y:S05]  /*13c0*/  @!P0 BRA `(.L_x_103) ;  /* 0x0000000400248947 */ /* 0x000fea0003800000 */
[----:B------:R-:W-:-:S07]  /*13d0*/  IMAD.MOV.U32 R29, RZ, RZ, 0x3b8 ;  /* 0x000003b8ff1d7424 */ /* 0x000fce00078e00ff */
.L_x_109:
[----:B------:R-:W-:Y:S02]  /*13e0*/  IMAD.MOV.U32 R16, RZ, RZ, R28 ;  /* 0x000000ffff107224 */ /* 0x000fe400078e001c */
[----:B------:R-:W-:Y:S02]  /*13f0*/  IMAD.MOV.U32 R17, RZ, RZ, R3 ;  /* 0x000000ffff117224 */ /* 0x000fe400078e0003 */
        /* <DEDUP_REMOVED lines=8> */
.L_x_142:
[----:B------:R-:W-:Y:S05]  /*1480*/  @!P0 BRA `(.L_x_105) ;  /* 0x0000000000748947 */ /* 0x000fea0003800000 */
[----:B------:R-:W-:-:S07]  /*1490*/  IMAD.MOV.U32 R22, RZ, RZ, R29 ;  /* 0x000000ffff167224 */ /* 0x000fce00078e001d */
.L_x_107:
        /* <DEDUP_REMOVED lines=27> */
.L_x_145:
[----:B------:R-:W-:Y:S05]  /*1650*/  @P0 BRA `(.L_x_107) ;  /* 0xfffffffc00900947 */ /* 0x000fea000383ffff */
.L_x_105:
[----:B------:R-:W-:Y:S01]  /*1660*/  UMOV UR5, 0xffffffff ;  /* 0xffffffff00057882 */ /* 0x000fe20000000000 */
[----:B------:R-:W-:Y:S02]  /*1670*/  ISETP.NE.AND P0, PT, R26, 0x65, PT ;  /* 0x000000651a00780c */ /* 0x000fe40003f05270 */
[----:B------:R-:W-:Y:S11]  /*1680*/  BRA.DIV UR5, `(.L_x_108) ;  /* 0x0000003605287947 */ /* 0x000ff6000b800000 */
[----:B------:R-:W-:Y:S01]  /*1690*/  VOTE.ANY R21, PT, !P0 ;  /* 0x0000000000157806 */ /* 0x000fe200040e0100 */
[----:B------:R-:W-:-:S03]  /*16a0*/  VIADD R40, R40, 0xffffffe0 ;  /* 0xffffffe028287836 */ /* 0x000fc60000000000 */
[----:B------:R-:W-:-:S05]  /*16b0*/  LOP3.LUT R21, R21, 0x80000000, R30, 0xec, !PT ;  /* 0x8000000015157812 */ /* 0x000fca00078eec1e */
        /* <DEDUP_REMOVED lines=25> */
.L_x_154:
[----:B------:R-:W-:Y:S05]  /*1850*/  @P0 BRA `(.L_x_109) ;  /* 0xfffffff800e00947 */ /* 0x000fea000383ffff */
.L_x_103:
        /* <DEDUP_REMOVED lines=8> */
[----:B0-----:R-:W-:-:S05]  /*18e0*/  @!P1 LEA R3, R16, R3, 0x18 ;  /* 0x0000000310039211 */ /* 0x001fca00078ec0ff */
[----:B------:R1:W-:Y:S04]  /*18f0*/  @!P1 STS [R3+0x8], R31 ;  /* 0x0000081f03009388 */ /* 0x0003e80000000800 */
[----:B------:R1:W-:Y:S01]  /*1900*/  @!P1 STS [R3+0x4], R46 ;  /* 0x0000042e03009388 */ /* 0x0003e20000000800 */
[----:B--2---:R-:W-:Y:S01]  /*1910*/  @!P0 LEA R17, R20, R17, 0x18 ;  /* 0x0000001114118211 */ /* 0x004fe200078ec0ff */
[----:B------:R-:W-:Y:S02]  /*1920*/  IMAD.MOV.U32 R20, RZ, RZ, R23 ;  /* 0x000000ffff147224 */ /* 0x000fe400078e0017 */
[----:B------:R-:W-:Y:S02]  /*1930*/  @!P0 IMAD.MOV.U32 R20, RZ, RZ, R46 ;  /* 0x000000ffff148224 */ /* 0x000fe400078e002e */
[----:B------:R1:W-:Y:S05]  /*1940*/  @!P0 STS [R17+0x4c], R46 ;  /* 0x00004c2e11008388 */ /* 0x0003ea0000000800 */
.L_x_97:
[----:B------:R-:W-:Y:S05]  /*1950*/  WARPSYNC.ALL ;  /* 0x0000000000007948 */ /* 0x000fea0003800000 */
[----:B------:R-:W0:Y:S08]  /*1960*/  S2UR UR6, SR_CgaCtaId ;  /* 0x00000000000679c3 */ /* 0x000e300000008800 */
[----:B------:R-:W-:Y:S06]  /*1970*/  BAR.SYNC.DEFER_BLOCKING 0x0 ;  /* 0x0000000000007b1d */ /* 0x000fec0000010000 */
[----:B------:R-:W-:Y:S01]  /*1980*/  UMOV UR5, 0x400 ;  /* 0x0000040000057882 */ /* 0x000fe20000000000 */
[----:B------:R-:W2:Y:S01]  /*1990*/  S2R R16, SR_TID.X ;  /* 0x0000000000107919 */ /* 0x000ea20000002100 */
[----:B0-----:R-:W-:-:S09]  /*19a0*/  ULEA UR5, UR6, UR5, 0x18 ;  /* 0x0000000506057291 */ /* 0x001fd2000f8ec0ff */
[----:B-1----:R-:W0:Y:S01]  /*19b0*/  LDS R3, [UR5+0x4c] ;  /* 0x00004c05ff037984 */ /* 0x002e220008000800 */
[----:B--2---:R-:W-:-:S04]  /*19c0*/  ISETP.NE.AND P0, PT, R16, RZ, PT ;  /* 0x000000ff1000720c */ /* 0x004fc80003f05270 */
[----:B0-----:R-:W-:-:S05]  /*19d0*/  SEL R3, R3, RZ, P0 ;  /* 0x000000ff03037207 */ /* 0x001fca0000000000 */
[----:B------:R-:W-:-:S07]  /*19e0*/  IMAD.IADD R44, R3, 0x1, R20 ;  /* 0x00000001032c7824 */ /* 0x000fce00078e0214 */
.L_x_96:
[----:B------:R-:W-:Y:S05]  /*19f0*/  BSYNC.RECONVERGENT B0 ;  /* 0x0000000000007941 */ /* 0x000fea0003800200 */
.L_x_94:
[----:B------:R-:W-:Y:S01]  /*1a00*/  IMAD.IADD R45, R36, 0x1, R44 ;  /* 0x00000001242d7824 */ /* 0x000fe200078e022c */
[----:B------:R-:W1:Y:S01]  /*1a10*/  S2R R3, SR_TID.X ;  /* 0x0000000000037919 */ /* 0x000e620000002100 */
[----:B------:R-:W2:Y:S01]  /*1a20*/  S2UR UR6, SR_CgaCtaId ;  /* 0x00000000000679c3 */ /* 0x000ea20000008800 */
[----:B------:R-:W-:Y:S01]  /*1a30*/  UMOV UR5, 0x400 ;  /* 0x0000040000057882 */ /* 0x000fe20000000000 */
[----:B0-----:R-:W-:Y:S01]  /*1a40*/  IMAD.IADD R16, R37, 0x1, R45 ;  /* 0x0000000125107824 */ /* 0x001fe200078e022d */
[----:B------:R-:W0:Y:S03]  /*1a50*/  S2R R24, SR_LANEID ;  /* 0x0000000000187919 */ /* 0x000e260000000000 */
[----:B------:R-:W-:Y:S02]  /*1a60*/  IMAD.IADD R17, R34, 0x1, R16 ;  /* 0x0000000122117824 */ /* 0x000fe400078e0210 */
[----:B------:R-:W-:Y:S02]  /*1a70*/  BAR.SYNC.DEFER_BLOCKING 0x0 ;  /* 0x0000000000007b1d */ /* 0x000fe40000010000 */
[----:B------:R-:W-:-:S04]  /*1a80*/  IMAD.IADD R22, R35, 0x1, R17 ;  /* 0x0000000123167824 */ /* 0x000fc800078e0211 */
[----:B------:R-:W-:-:S04]  /*1a90*/  IMAD.IADD R23, R32, 0x1, R22 ;  /* 0x0000000120177824 */ /* 0x000fc800078e0216 */
[----:B------:R-:W-:-:S04]  /*1aa0*/  IMAD.IADD R20, R33, 0x1, R23 ;  /* 0x0000000121147824 */ /* 0x000fc800078e0217 */
[----:B------:R-:W-:Y:S01]  /*1ab0*/  IMAD.IADD R21, R18, 0x1, R20 ;  /* 0x0000000112157824 */ /* 0x000fe200078e0214 */
[----:B--2---:R-:W-:-:S03]  /*1ac0*/  ULEA UR5, UR6, UR5, 0x18 ;  /* 0x0000000506057291 */ /* 0x004fc6000f8ec0ff */
[----:B------:R-:W-:Y:S01]  /*1ad0*/  IMAD.IADD R18, R19, 0x1, R21 ;  /* 0x0000000113127824 */ /* 0x000fe200078e0215 */
[----:B------:R-:W2:Y:S03]  /*1ae0*/  LDCU.64 UR6, c[0x0][0x388] ;  /* 0x00007100ff0677ac */ /* 0x000ea60008000a00 */
[----:B------:R-:W-:Y:S01]  /*1af0*/  IMAD.IADD R19, R14, 0x1, R18 ;  /* 0x000000010e137824 */ /* 0x000fe200078e0212 */
[----:B-1----:R-:W-:-:S03]  /*1b00*/  SHF.R.U32.HI R3, RZ, 0x5, R3 ;  /* 0x00000005ff037819 */ /* 0x002fc60000011603 */
[----:B------:R-:W-:Y:S02]  /*1b10*/  IMAD.IADD R14, R15, 0x1, R19 ;  /* 0x000000010f0e7824 */ /* 0x000fe400078e0213 */
[----:B0-----:R-:W-:Y:S02]  /*1b20*/  IMAD R3, R3, 0x2c0, R24 ;  /* 0x000002c003037824 */ /* 0x001fe400078e0218 */
[----:B------:R-:W-:-:S03]  /*1b30*/  IMAD.IADD R15, R12, 0x1, R14 ;  /* 0x000000010c0f7824 */ /* 0x000fc600078e020e */
[----:B------:R-:W-:Y:S01]  /*1b40*/  LEA R49, R3, UR5, 0x2 ;  /* 0x0000000503317c11 */ /* 0x000fe2000f8e10ff */
[----:B------:R-:W-:Y:S01]  /*1b50*/  IMAD.IADD R12, R13, 0x1, R15 ;  /* 0x000000010d0c7824 */ /* 0x000fe200078e020f */
[----:B--2---:R-:W-:-:S03]  /*1b60*/  IADD3 R38, P0, PT, R38, UR6, RZ ;  /* 0x0000000626267c10 */ /* 0x004fc6000ff1e0ff */
[----:B------:R-:W-:Y:S02]  /*1b70*/  IMAD.IADD R13, R10, 0x1, R12 ;  /* 0x000000010a0d7824 */ /* 0x000fe400078e020c */
[----:B------:R-:W-:Y:S01]  /*1b80*/  IMAD R24, R24, 0x54, R49 ;  /* 0x0000005418187824 */ /* 0x000fe200078e0231 */
[----:B------:R-:W-:Y:S01]  /*1b90*/  IADD3.X R39, PT, PT, R0, UR7, RZ, P0, !PT ;  /* 0x0000000700277c10 */ /* 0x000fe200087fe4ff */
[----:B------:R-:W-:-:S03]  /*1ba0*/  IMAD.IADD R10, R11, 0x1, R13 ;  /* 0x000000010b0a7824 */ /* 0x000fc600078e020d */
[----:B------:R-:W-:Y:S01]  /*1bb0*/  STS.64 [R24], R44 ;  /* 0x0000002c18007388 */ /* 0x000fe20000000a00 */
[----:B------:R-:W-:-:S03]  /*1bc0*/  IMAD.IADD R11, R8, 0x1, R10 ;  /* 0x00000001080b7824 */ /* 0x000fc600078e020a */
[----:B------:R-:W-:Y:S01]  /*1bd0*/  STS.64 [R24+0x8], R16 ;  /* 0x0000081018007388 */ /* 0x000fe20000000a00 */
        /* <DEDUP_REMOVED lines=11> */
[----:B------:R-:W-:Y:S04]  /*1c90*/  STS.64 [R24+0x38], R10 ;  /* 0x0000380a18007388 */ /* 0x000fe80000000a00 */
[----:B------:R-:W-:Y:S04]  /*1ca0*/  STS.64 [R24+0x40], R8 ;  /* 0x0000400818007388 */ /* 0x000fe80000000a00 */
[----:B------:R-:W-:Y:S04]  /*1cb0*/  STS.64 [R24+0x48], R6 ;  /* 0x0000480618007388 */ /* 0x000fe80000000a00 */
[----:B------:R-:W-:Y:S01]  /*1cc0*/  STS.64 [R24+0x50], R4 ;  /* 0x0000500418007388 */ /* 0x000fe20000000a00 */
[----:B------:R-:W-:-:S03]  /*1cd0*/  NOP ;  /* 0x0000000000007918 */ /* 0x000fc60000000000 */
[----:B------:R-:W0:Y:S04]  /*1ce0*/  LDS R3, [R49] ;  /* 0x0000000031037984 */ /* 0x000e280000000800 */
[----:B------:R-:W1:Y:S04]  /*1cf0*/  LDS R17, [R49+0x80] ;  /* 0x0000800031117984 */ /* 0x000e680000000800 */
        /* <DEDUP_REMOVED lines=43> */
.L_x_93:
[----:B------:R-:W-:-:S13]  /*1fb0*/  ISETP.NE.AND P0, PT, R0, RZ, PT ;  /* 0x000000ff0000720c */ /* 0x000fda0003f05270 */
[----:B------:R-:W-:Y:S05]  /*1fc0*/  @!P0 EXIT ;  /* 0x000000000000894d */ /* 0x000fea0003800000 */
[----:B------:R-:W0:Y:S02]  /*1fd0*/  LDC.64 R4, c[0x0][0x380] ;  /* 0x0000e000ff047b82 */ /* 0x000e240000000a00 */
[----:B0-----:R-:W-:-:S05]  /*1fe0*/  IMAD.WIDE.U32 R4, R7, 0x4, R4 ;  /* 0x0000000407047825 */ /* 0x001fca00078e0004 */
[----:B------:R0:W2:Y:S01]  /*1ff0*/  LDG.E R6, desc[UR8][R4.64] ;  /* 0x0000000804067981 */ /* 0x0000a2000c1e1900 */
[----:B------:R-:W3:Y:S02]  /*2000*/  S2R R2, SR_TID.X ;  /* 0x0000000000027919 */ /* 0x000ee40000002100 */
[C---:B---3--:R-:W-:Y:S02]  /*2010*/  LOP3.LUT R3, R2.reuse, 0x1f, RZ, 0xc0, !PT ;  /* 0x0000001f02037812 */ /* 0x048fe400078ec0ff */
[----:B------:R-:W-:-:S05]  /*2020*/  LOP3.LUT R8, R2, 0x3e0, RZ, 0xc0, !PT ;  /* 0x000003e002087812 */ /* 0x000fca00078ec0ff */
[----:B------:R-:W-:-:S04]  /*2030*/  IMAD R3, R8, 0x16, R3 ;  /* 0x0000001608037824 */ /* 0x000fc800078e0203 */
[C---:B------:R-:W-:Y:S01]  /*2040*/  VIADD R7, R3.reuse, 0x20 ;  /* 0x0000002003077836 */ /* 0x040fe20000000000 */
[C---:B------:R-:W-:Y:S01]  /*2050*/  ISETP.GE.U32.AND P6, PT, R3.reuse, R0, PT ;  /* 0x000000000300720c */ /* 0x040fe20003fc6070 */
[C---:B------:R-:W-:Y:S01]  /*2060*/  VIADD R9, R3.reuse, 0x40 ;  /* 0x0000004003097836 */ /* 0x040fe20000000000 */
[C---:B0-----:R-:W-:Y:S01]  /*2070*/  LEA R4, P1, R3.reuse, R4, 0x2 ;  /* 0x0000000403047211 */ /* 0x041fe200078210ff */
[----:B------:R-:W-:Y:S01]  /*2080*/  VIADD R11, R3, 0x60 ;  /* 0x00000060030b7836 */ /* 0x000fe20000000000 */
[-C--:B------:R-:W-:Y:S01]  /*2090*/  ISETP.GE.U32.AND P5, PT, R7, R0.reuse, PT ;  /* 0x000000000700720c */ /* 0x080fe20003fa6070 */
[----:B------:R-:W-:Y:S01]  /*20a0*/  VIADD R7, R3, 0x80 ;  /* 0x0000008003077836 */ /* 0x000fe20000000000 */
[-C--:B------:R-:W-:Y:S01]  /*20b0*/  ISETP.GE.U32.AND P0, PT, R9, R0.reuse, PT ;  /* 0x000000000900720c */ /* 0x080fe20003f06070 */
[----:B------:R-:W-:Y:S01]  /*20c0*/  IMAD.X R5, RZ, RZ, R5, P1 ;  /* 0x000000ffff057224 */ /* 0x000fe200008e0605 */
[-C--:B------:R-:W-:Y:S01]  /*20d0*/  ISETP.GE.U32.AND P4, PT, R11, R0.reuse, PT ;  /* 0x000000000b00720c */ /* 0x080fe20003f86070 */
[----:B------:R-:W-:Y:S01]  /*20e0*/  VIADD R9, R3, 0xa0 ;  /* 0x000000a003097836 */ /* 0x000fe20000000000 */
[----:B------:R-:W-:Y:S01]  /*20f0*/  ISETP.GE.U32.AND P3, PT, R7, R0, PT ;  /* 0x000000000700720c */ /* 0x000fe20003f66070 */
[----:B------:R-:W-:-:S03]  /*2100*/  VIADD R7, R3, 0xc0 ;  /* 0x000000c003077836 */ /* 0x000fc60000000000 */
[-C--:B------:R-:W-:Y:S01]  /*2110*/  ISETP.GE.U32.AND P2, PT, R9, R0.reuse, PT ;  /* 0x000000000900720c */ /* 0x080fe20003f46070 */
[----:B------:R-:W-:Y:S01]  /*2120*/  VIADD R9, R3, 0x100 ;  /* 0x0000010003097836 */ /* 0x000fe20000000000 */
[-C--:B------:R-:W-:Y:S01]  /*2130*/  ISETP.GE.U32.AND P1, PT, R7, R0.reuse, PT ;  /* 0x000000000700720c */ /* 0x080fe20003f26070 */
[C---:B------:R-:W-:Y:S02]  /*2140*/  VIADD R7, R3.reuse, 0xe0 ;  /* 0x000000e003077836 */ /* 0x040fe40000000000 */
[----:B------:R-:W-:Y:S02]  /*2150*/  VIADD R39, R3, 0x2a0 ;  /* 0x000002a003277836 */ /* 0x000fe40000000000 */
[----:B--2---:R-:W-:Y:S02]  /*2160*/  IMAD.MOV.U32 R16, RZ, RZ, R6 ;  /* 0x000000ffff107224 */ /* 0x004fe400078e0006 */
[----:B------:R-:W2:Y:S01]  /*2170*/  @!P6 LDG.E R6, desc[UR8][R4.64] ;  /* 0x000000080406e981 */ /* 0x000ea2000c1e1900 */
[----:B------:R-:W-:Y:S01]  /*2180*/  ISETP.GE.U32.AND P6, PT, R7, R0, PT ;  /* 0x000000000700720c */ /* 0x000fe20003fc6070 */
[----:B------:R-:W-:-:S02]  /*2190*/  IMAD.MOV.U32 R10, RZ, RZ, R16 ;  /* 0x000000ffff0a7224 */ /* 0x000fc400078e0010 */
[----:B------:R-:W-:Y:S02]  /*21a0*/  VIADD R7, R3, 0x120 ;  /* 0x0000012003077836 */ /* 0x000fe40000000000 */
[--C-:B------:R-:W-:Y:S02]  /*21b0*/  IMAD.MOV.U32 R12, RZ, RZ, R16.reuse ;  /* 0x000000ffff0c7224 */ /* 0x100fe400078e0010 */
[----:B------:R-:W3:Y:S01]  /*21c0*/  @!P0 LDG.E R10, desc[UR8][R4.64+0x100] ;  /* 0x00010008040a8981 */ /* 0x000ee2000c1e1900 */
[-C--:B------:R-:W-:Y:S01]  /*21d0*/  ISETP.GE.U32.AND P0, PT, R7, R0.reuse, PT ;  /* 0x000000000700720c */ /* 0x080fe20003f06070 */
[----:B------:R-:W-:Y:S02]  /*21e0*/  VIADD R7, R3, 0x140 ;  /* 0x0000014003077836 */ /* 0x000fe40000000000 */
[--C-:B------:R-:W-:Y:S01]  /*21f0*/  IMAD.MOV.U32 R8, RZ, RZ, R16.reuse ;  /* 0x000000ffff087224 */ /* 0x100fe200078e0010 */
[----:B------:R-:W4:Y:S01]  /*2200*/  @!P4 LDG.E R12, desc[UR8][R4.64+0x180] ;  /* 0x00018008040cc981 */ /* 0x000f22000c1e1900 */
[----:B------:R-:W-:Y:S01]  /*2210*/  IMAD.MOV.U32 R18, RZ, RZ, R16 ;  /* 0x000000ffff127224 */ /* 0x000fe200078e0010 */
[----:B------:R-:W-:Y:S01]  /*2220*/  ISETP.GE.U32.AND P4, PT, R7, R0, PT ;  /* 0x000000000700720c */ /* 0x000fe20003f86070 */
[----:B------:R-:W-:-:S02]  /*2230*/  VIADD R7, R3, 0x180 ;  /* 0x0000018003077836 */ /* 0x000fc40000000000 */
[----:B------:R-:W4:Y:S01]  /*2240*/  @!P5 LDG.E R8, desc[UR8][R4.64+0x80] ;  /* 0x000080080408d981 */ /* 0x000f22000c1e1900 */
[-C--:B------:R-:W-:Y:S01]  /*2250*/  ISETP.GE.U32.AND P5, PT, R9, R0.reuse, PT ;  /* 0x000000000900720c */ /* 0x080fe20003fa6070 */
[--C-:B------:R-:W-:Y:S02]  /*2260*/  IMAD.MOV.U32 R20, RZ, RZ, R16.reuse ;  /* 0x000000ffff147224 */ /* 0x100fe400078e0010 */
[----:B------:R-:W4:Y:S01]  /*2270*/  @!P2 LDG.E R18, desc[UR8][R4.64+0x280] ;  /* 0x000280080412a981 */ /* 0x000f22000c1e1900 */
[-C--:B------:R-:W-:Y:S01]  /*2280*/  ISETP.GE.U32.AND P2, PT, R7, R0.reuse, PT ;  /* 0x000000000700720c */ /* 0x080fe20003f46070 */
[C---:B------:R-:W-:Y:S02]  /*2290*/  VIADD R7, R3.reuse, 0x1a0 ;  /* 0x000001a003077836 */ /* 0x040fe40000000000 */
[--C-:B------:R-:W-:Y:S01]  /*22a0*/  IMAD.MOV.U32 R14, RZ, RZ, R16.reuse ;  /* 0x000000ffff0e7224 */ /* 0x100fe200078e0010 */
[----:B------:R-:W4:Y:S01]  /*22b0*/  @!P1 LDG.E R20, desc[UR8][R4.64+0x300] ;  /* 0x0003000804149981 */ /* 0x000f22000c1e1900 */
[----:B------:R-:W-:Y:S01]  /*22c0*/  VIADD R9, R3, 0x160 ;  /* 0x0000016003097836 */ /* 0x000fe20000000000 */
[----:B------:R-:W-:Y:S01]  /*22d0*/  ISETP.GE.U32.AND P1, PT, R7, R0, PT ;  /* 0x000000000700720c */ /* 0x000fe20003f26070 */
[----:B------:R-:W-:-:S02]  /*22e0*/  IMAD.MOV.U32 R24, RZ, RZ, R16 ;  /* 0x000000ffff187224 */ /* 0x000fc400078e0010 */
[----:B------:R-:W-:Y:S01]  /*22f0*/  VIADD R7, R3, 0x1e0 ;  /* 0x000001e003077836 */ /* 0x000fe20000000000 */
[----:B------:R-:W4:Y:S01]  /*2300*/  @!P3 LDG.E R14, desc[UR8][R4.64+0x200] ;  /* 0x00020008040eb981 */ /* 0x000f22000c1e1900 */
[--C-:B------:R-:W-:Y:S01]  /*2310*/  IMAD.MOV.U32 R22, RZ, RZ, R16.reuse ;  /* 0x000000ffff167224 */ /* 0x100fe200078e0010 */
[-C--:B------:R-:W-:Y:S01]  /*2320*/  ISETP.GE.U32.AND P3, PT, R9, R0.reuse, PT ;  /* 0x000000000900720c */ /* 0x080fe20003f66070 */
[----:B------:R-:W-:Y:S01]  /*2330*/  VIADD R9, R3, 0x1c0 ;  /* 0x000001c003097836 */ /* 0x000fe20000000000 */
[----:B------:R-:W4:Y:S01]  /*2340*/  @!P5 LDG.E R24, desc[UR8][R4.64+0x400] ;  /* 0x000400080418d981 */ /* 0x000f22000c1e1900 */
[--C-:B------:R-:W-:Y:S01]  /*2350*/  IMAD.MOV.U32 R26, RZ, RZ, R16.reuse ;  /* 0x000000ffff1a7224 */ /* 0x100fe200078e0010 */
[-C--:B------:R-:W-:Y:S01]  /*2360*/  ISETP.GE.U32.AND P5, PT, R7, R0.reuse, PT ;  /* 0x000000000700720c */ /* 0x080fe20003fa6070 */
[----:B------:R-:W-:Y:S01]  /*2370*/  VIADD R7, R3, 0x200 ;  /* 0x0000020003077836 */ /* 0x000fe20000000000 */
[----:B------:R-:W4:Y:S01]  /*2380*/  @!P6 LDG.E R22, desc[UR8][R4.64+0x380] ;  /* 0x000380080416e981 */ /* 0x000f22000c1e1900 */
[----:B------:R-:W-:Y:S01]  /*2390*/  ISETP.GE.U32.AND P6, PT, R9, R0, PT ;  /* 0x000000000900720c */ /* 0x000fe20003fc6070 */
[----:B------:R-:W-:-:S02]  /*23a0*/  IMAD.MOV.U32 R28, RZ, RZ, R16 ;  /* 0x000000ffff1c7224 */ /* 0x000fc400078e0010 */
[--C-:B------:R-:W-:Y:S01]  /*23b0*/  IMAD.MOV.U32 R30, RZ, RZ, R16.reuse ;  /* 0x000000ffff1e7224 */ /* 0x100fe200078e0010 */
[----:B------:R-:W4:Y:S01]  /*23c0*/  @!P0 LDG.E R26, desc[UR8][R4.64+0x480] ;  /* 0x00048008041a8981 */ /* 0x000f22000c1e1900 */
[-C--:B------:R-:W-:Y:S01]  /*23d0*/  ISETP.GE.U32.AND P0, PT, R7, R0.reuse, PT ;  /* 0x000000000700720c */ /* 0x080fe20003f06070 */
[C---:B------:R-:W-:Y:S02]  /*23e0*/  VIADD R9, R3.reuse, 0x220 ;  /* 0x0000022003097836 */ /* 0x040fe40000000000 */
[----:B------:R-:W-:Y:S01]  /*23f0*/  VIADD R7, R3, 0x240 ;  /* 0x0000024003077836 */ /* 0x000fe20000000000 */
[----:B------:R-:W4:Y:S01]  /*2400*/  @!P4 LDG.E R28, desc[UR8][R4.64+0x500] ;  /* 0x00050008041cc981 */ /* 0x000f22000c1e1900 */
[--C-:B------:R-:W-:Y:S01]  /*2410*/  IMAD.MOV.U32 R32, RZ, RZ, R16.reuse ;  /* 0x000000ffff207224 */ /* 0x100fe200078e0010 */
[-C--:B------:R-:W-:Y:S01]  /*2420*/  ISETP.GE.U32.AND P4, PT, R9, R0.reuse, PT ;  /* 0x000000000900720c */ /* 0x080fe20003f86070 */
[--C-:B------:R-:W-:Y:S01]  /*2430*/  IMAD.MOV.U32 R34, RZ, RZ, R16.reuse ;  /* 0x000000ffff227224 */ /* 0x100fe200078e0010 */
[----:B------:R-:W4:Y:S01]  /*2440*/  @!P3 LDG.E R30, desc[UR8][R4.64+0x580] ;  /* 0x00058008041eb981 */ /* 0x000f22000c1e1900 */
[----:B------:R-:W-:Y:S01]  /*2450*/  IMAD.MOV.U32 R36, RZ, RZ, R16 ;  /* 0x000000ffff247224 */ /* 0x000fe200078e0010 */
[----:B------:R-:W-:Y:S01]  /*2460*/  ISETP.GE.U32.AND P3, PT, R7, R0, PT ;  /* 0x000000000700720c */ /* 0x000fe20003f66070 */
[C---:B------:R-:W-:Y:S01]  /*2470*/  VIADD R7, R3.reuse, 0x260 ;  /* 0x0000026003077836 */ /* 0x040fe20000000000 */
[----:B------:R-:W4:Y:S01]  /*2480*/  @!P2 LDG.E R32, desc[UR8][R4.64+0x600] ;  /* 0x000600080420a981 */ /* 0x000f22000c1e1900 */
[----:B------:R-:W-:-:S03]  /*2490*/  VIADD R9, R3, 0x280 ;  /* 0x0000028003097836 */ /* 0x000fc60000000000 */
[----:B------:R-:W4:Y:S01]  /*24a0*/  @!P1 LDG.E R34, desc[UR8][R4.64+0x680] ;  /* 0x0006800804229981 */ /* 0x000f22000c1e1900 */
[-C--:B------:R-:W-:Y:S02]  /*24b0*/  ISETP.GE.U32.AND P2, PT, R7, R0.reuse, PT ;  /* 0x000000000700720c */ /* 0x080fe40003f46070 */
[-C--:B------:R-:W-:Y:S01]  /*24c0*/  ISETP.GE.U32.AND P1, PT, R9, R0.reuse, PT ;  /* 0x000000000900720c */ /* 0x080fe20003f26070 */
[----:B------:R-:W4:Y:S01]  /*24d0*/  @!P6 LDG.E R36, desc[UR8][R4.64+0x700] ;  /* 0x000700080424e981 */ /* 0x000f22000c1e1900 */
[----:B------:R-:W-:Y:S01]  /*24e0*/  ISETP.GE.U32.AND P6, PT, R39, R0, PT ;  /* 0x000000002700720c */ /* 0x000fe20003fc6070 */
[--C-:B------:R-:W-:Y:S02]  /*24f0*/  IMAD.MOV.U32 R46, RZ, RZ, R16.reuse ;  /* 0x000000ffff2e7224 */ /* 0x100fe400078e0010 */
[--C-:B------:R-:W-:Y:S02]  /*2500*/  IMAD.MOV.U32 R48, RZ, RZ, R16.reuse ;  /* 0x000000ffff307224 */ /* 0x100fe400078e0010 */
[----:B------:R-:W-:-:S02]  /*2510*/  IMAD.MOV.U32 R50, RZ, RZ, R16 ;  /* 0x000000ffff327224 */ /* 0x000fc400078e0010 */
        /* <DEDUP_REMOVED lines=13> */
[----:B------:R-:W-:Y:S01]  /*25f0*/  UMOV UR4, 0x400 ;  /* 0x0000040000047882 */ /* 0x000fe20000000000 */
[----:B------:R-:W-:Y:S01]  /*2600*/  ISETP.NE.AND P0, PT, R42, RZ, PT ;  /* 0x000000ff2a00720c */ /* 0x000fe20003f05270 */
[----:B-1----:R-:W-:-:S02]  /*2610*/  ULEA UR4, UR5, UR4, 0x18 ;  /* 0x0000000405047291 */ /* 0x002fc4000f8ec0ff */
[----:B0-----:R-:W-:-:S05]  /*2620*/  IMAD R41, R43, 0x2c0, R38 ;  /* 0x000002c02b297824 */ /* 0x001fca00078e0226 */
        /* <DEDUP_REMOVED lines=39> */
[----:B------:R-:W-:Y:S02]  /*28a0*/  ISETP.NE.AND P1, PT, R38, 0x1f, PT ;  /* 0x0000001f2600780c */ /* 0x000fe40003f25270 */
[----:B---3--:R-:W-:Y:S02]  /*28b0*/  IADD3 R16, PT, PT, R8, R7, R16 ;  /* 0x0000000708107210 */ /* 0x008fe40007ffe010 */
[----:B------:R-:W-:Y:S02]  /*28c0*/  ISETP.NE.AND P2, PT, R43, 0xb, PT ;  /* 0x0000000b2b00780c */ /* 0x000fe40003f45270 */
        /* <DEDUP_REMOVED lines=52> */
[----:B------:R-:W-:Y:S02]  /*2c10*/  ISETP.NE.AND P1, PT, R38, RZ, PT ;  /* 0x000000ff2600720c */ /* 0x000fe40003f25270 */
[----:B------:R-:W-:Y:S01]  /*2c20*/  SEL R16, R25, R16, !P0 ;  /* 0x0000001019107207 */ /* 0x000fe20004000000 */
[----:B------:R-:W-:Y:S01]  /*2c30*/  @!P2 IMAD.IADD R16, R26, 0x1, R25 ;  /* 0x000000011a10a824 */ /* 0x000fe200078e0219 */
[----:B------:R-:W-:-:S02]  /*2c40*/  ISETP.GE.U32.AND P0, PT, R2, 0x20, PT ;  /* 0x000000200200780c */ /* 0x000fc40003f06070 */
[----:B------:R-:W-:Y:S02]  /*2c50*/  SEL R37, R37, RZ, P1 ;  /* 0x000000ff25257207 */ /* 0x000fe40000800000 */
[----:B------:R-:W-:-:S04]  /*2c60*/  SEL R17, R16, RZ, P0 ;  /* 0x000000ff10117207 */ /* 0x000fc80000000000 */
[----:B-----5:R-:W-:Y:S01]  /*2c70*/  IADD3 R44, PT, PT, R17, R37, R44 ;  /* 0x00000025112c7210 */ /* 0x020fe20007ffe02c */
[----:B------:R-:W-:Y:S06]  /*2c80*/  BRA `(.L_x_111) ;  /* 0x0000000c00e87947 */ /* 0x000fec0003800000 */
.L_x_110:
[----:B0-2---:R-:W-:Y:S02]  /*2c90*/  IADD3 R16, PT, PT, R6, R5, R4 ;  /* 0x0000000506107210 */ /* 0x005fe40007ffe004 */
[----:B------:R-:W-:Y:S02]  /*2ca0*/  ISETP.NE.AND P1, PT, R38, 0x1f, PT ;  /* 0x0000001f2600780c */ /* 0x000fe40003f25270 */
        /* <DEDUP_REMOVED lines=52> */
[----:B------:R-:W-:Y:S01]  /*2ff0*/  SEL R16, R23, R16, !P0 ;  /* 0x0000001017107207 */ /* 0x000fe20004000000 */
[----:B------:R-:W-:Y:S01]  /*3000*/  IMAD.IADD R23, R44, 0x1, -R37 ;  /* 0x000000012c177824 */ /* 0x000fe200078e0a25 */
[C---:B------:R-:W-:Y:S02]  /*3010*/  ISETP.NE.AND P0, PT, R43.reuse, 0xa, PT ;  /* 0x0000000a2b00780c */ /* 0x040fe40003f05270 */
[----:B------:R-:W-:Y:S02]  /*3020*/  SEL R16, R24, R16, !P1 ;  /* 0x0000001018107207 */ /* 0x000fe40004800000 */
[----:B------:R-:W-:Y:S02]  /*3030*/  ISETP.NE.AND P1, PT, R43, 0xb, PT ;  /* 0x0000000b2b00780c */ /* 0x000fe40003f25270 */
[----:B------:R-:W-:Y:S02]  /*3040*/  SEL R16, R25, R16, !P0 ;  /* 0x0000001019107207 */ /* 0x000fe40004000000 */
[----:B------:R-:W-:-:S02]  /*3050*/  ISETP.GT.U32.AND P0, PT, R2, 0x1f, PT ;  /* 0x0000001f0200780c */ /* 0x000fc40003f04070 */
[----:B------:R-:W-:Y:S02]  /*3060*/  SEL R17, R23, RZ, P2 ;  /* 0x000000ff17117207 */ /* 0x000fe40001000000 */
        /* <DEDUP_REMOVED lines=20> */
.L_x_157:
[----:B------:R-:W-:Y:S05]  /*31b0*/  @!P0 BRA `(.L_x_114) ;  /* 0x0000000000748947 */ /* 0x000fea0003800000 */
[----:B------:R-:W-:-:S07]  /*31c0*/  IMAD.MOV.U32 R20, RZ, RZ, 0x3b8 ;  /* 0x000003b8ff147424 */ /* 0x000fce00078e00ff */
.L_x_116:
        /* <DEDUP_REMOVED lines=27> */
.L_x_160:
[----:B------:R-:W-:Y:S05]  /*3380*/  @P0 BRA `(.L_x_116) ;  /* 0xfffffffc00900947 */ /* 0x000fea000383ffff */
.L_x_114:
[----:B------:R-:W-:Y:S01]  /*3390*/  UMOV UR5, 0xffffffff ;  /* 0xffffffff00057882 */ /* 0x000fe20000000000 */
[----:B------:R-:W-:Y:S02]  /*33a0*/  ISETP.NE.AND P0, PT, R18, 0x65, PT ;  /* 0x000000651200780c */ /* 0x000fe40003f05270 */
[----:B------:R-:W-:Y:S11]  /*33b0*/  BRA.DIV UR5, `(.L_x_117) ;  /* 0x0000001e05047947 */ /* 0x000ff6000b800000 */
[----:B------:R-:W0:Y:S01]  /*33c0*/  S2R R26, SR_GEMASK ;  /* 0x00000000001a7919 */ /* 0x000e220000003c00 */
[----:B------:R-:W-:Y:S01]  /*33d0*/  VOTE.ANY R21, PT, !P0 ;  /* 0x0000000000157806 */ /* 0x000fe200040e0100 */
[----:B------:R-:W-:-:S03]  /*33e0*/  VIADD R17, R38, 0x2 ;  /* 0x0000000226117836 */ /* 0x000fc60000000000 */
[----:B0-----:R-:W-:-:S05]  /*33f0*/  LOP3.LUT R21, R21, 0x80000000, R26, 0xec, !PT ;  /* 0x8000000015157812 */ /* 0x001fca00078eec1a */
[----:B------:R-:W-:-:S05]  /*3400*/  VIADD R16, R21, 0xffffffff ;  /* 0xffffffff15107836 */ /* 0x000fca0000000000 */
[----:B------:R-:W-:Y:S01]  /*3410*/  LOP3.LUT R16, R21, R16, RZ, 0xc, !PT ;  /* 0x0000001015107212 */ /* 0x000fe200078e0cff */
[----:B------:R-:W-:-:S03]  /*3420*/  VIADD R21, R38, 0x10 ;  /* 0x0000001026157836 */ /* 0x000fc60000000000 */
[----:B------:R-:W0:Y:S02]  /*3430*/  POPC R20, R16 ;  /* 0x0000001000147309 */ /* 0x000e240000000000 */
[----:B0-----:R-:W0:Y:S01]  /*3440*/  SHFL.DOWN PT, R22, R19, 0x1, R20 ;  /* 0x0820000013167989 */ /* 0x001e2200000e0014 */
[-C--:B------:R-:W-:Y:S02]  /*3450*/  ISETP.GE.AND P0, PT, R38, R20.reuse, PT ;  /* 0x000000142600720c */ /* 0x080fe40003f06270 */
[-C--:B------:R-:W-:Y:S02]  /*3460*/  ISETP.GT.AND P2, PT, R21, R20.reuse, PT ;  /* 0x000000141500720c */ /* 0x080fe40003f44270 */
[----:B0-----:R-:W-:Y:S02]  /*3470*/  SEL R22, R22, RZ, !P0 ;  /* 0x000000ff16167207 */ /* 0x001fe40004000000 */
[----:B------:R-:W-:Y:S01]  /*3480*/  ISETP.GT.AND P0, PT, R17, R20, PT ;  /* 0x000000141100720c */ /* 0x000fe20003f04270 */
[----:B------:R-:W-:-:S02]  /*3490*/  VIADD R17, R38, 0x4 ;  /* 0x0000000426117836 */ /* 0x000fc40000000000 */
        /* <DEDUP_REMOVED lines=8> */
[----:B------:R-:W-:Y:S02]  /*3520*/  ISETP.GT.AND P0, PT, R17, R20, PT ;  /* 0x000000141100720c */ /* 0x000fe40003f04270 */
[----:B------:R-:W0:Y:S01]  /*3530*/  LDC.64 R16, c[0x0][0x390] ;  /* 0x0000e400ff107b82 */ /* 0x000e220000000a00 */
[----:B------:R-:W-:-:S05]  /*3540*/  IMAD.IADD R19, R45, 0x1, R22 ;  /* 0x000000012d137824 */ /* 0x000fca00078e0216 */
[----:B------:R-:W1:Y:S01]  /*3550*/  SHFL.DOWN PT, R22, R19, 0x8, R20 ;  /* 0x0900000013167989 */ /* 0x000e6200000e0014 */
[----:B0-----:R-:W-:-:S05]  /*3560*/  IADD3 R44, P3, PT, R16, 0x100, RZ ;  /* 0x00000100102c7810 */ /* 0x001fca0007f7e0ff */
[----:B------:R-:W-:Y:S01]  /*3570*/  IMAD.X R45, RZ, RZ, R17, P3 ;  /* 0x000000ffff2d7224 */ /* 0x000fe200018e0611 */
[----:B-1----:R-:W-:Y:S02]  /*3580*/  SEL R22, R22, RZ, !P0 ;  /* 0x000000ff16167207 */ /* 0x002fe40004000000 */
[----:B------:R-:W-:-:S03]  /*3590*/  ISETP.NE.AND P0, PT, R18, 0x65, PT ;  /* 0x000000651200780c */ /* 0x000fc60003f05270 */
[----:B------:R-:W-:-:S05]  /*35a0*/  IMAD.IADD R43, R19, 0x1, R22 ;  /* 0x00000001132b7824 */ /* 0x000fca00078e0216 */
[----:B------:R-:W0:Y:S05]  /*35b0*/  SHFL.DOWN PT, R22, R43, 0x10, R20 ;  /* 0x0a0000002b167989 */ /* 0x000e2a00000e0014 */
[----:B------:R-:W-:Y:S02]  /*35c0*/  VOTE.ALL P0, P0 ;  /* 0x0000000000ff7806 */ /* 0x000fe40000000000 */
[----:B0-----:R-:W-:-:S05]  /*35d0*/  SEL R22, R22, RZ, !P2 ;  /* 0x000000ff16167207 */ /* 0x001fca0005000000 */
[----:B------:R-:W-:-:S07]  /*35e0*/  IMAD.IADD R46, R43, 0x1, R22 ;  /* 0x000000012b2e7824 */ /* 0x000fce00078e0216 */
.L_x_169:
[----:B------:R-:W-:Y:S05]  /*35f0*/  @!P0 BRA `(.L_x_118) ;  /* 0x00000004002c8947 */ /* 0x000fea0003800000 */
[----:B------:R-:W-:-:S07]  /*3600*/  IMAD.MOV.U32 R43, RZ, RZ, 0x3b8 ;  /* 0x000003b8ff2b7424 */ /* 0x000fce00078e00ff */
.L_x_124:
        /* <DEDUP_REMOVED lines=8> */
.L_x_172:
[----:B------:R-:W-:Y:S05]  /*3690*/  @!P0 BRA `(.L_x_120) ;  /* 0x0000000000748947 */ /* 0x000fea0003800000 */
[----:B------:R-:W-:-:S07]  /*36a0*/  IMAD.MOV.U32 R20, RZ, RZ, R43 ;  /* 0x000000ffff147224 */ /* 0x000fce00078e002b */
.L_x_122:
        /* <DEDUP_REMOVED lines=27> */
.L_x_175:
[----:B------:R-:W-:Y:S05]  /*3860*/  @P0 BRA `(.L_x_122) ;  /* 0xfffffffc00900947 */ /* 0x000fea000383ffff */
.L_x_120:
[----:B------:R-:W-:Y:S01]  /*3870*/  UMOV UR5, 0xffffffff ;  /* 0xffffffff00057882 */ /* 0x000fe20000000000 */
[----:B------:R-:W-:Y:S02]  /*3880*/  ISETP.NE.AND P0, PT, R18, 0x65, PT ;  /* 0x000000651200780c */ /* 0x000fe40003f05270 */
[----:B------:R-:W-:Y:S11]  /*3890*/  BRA.DIV UR5, `(.L_x_123) ;  /* 0x0000001e05107947 */ /* 0x000ff6000b800000 */
[----:B------:R-:W-:Y:S01]  /*38a0*/  VOTE.ANY R21, PT, !P0 ;  /* 0x0000000000157806 */ /* 0x000fe200040e0100 */
[----:B------:R-:W-:Y:S02]  /*38b0*/  VIADD R17, R38, 0x2 ;  /* 0x0000000226117836 */ /* 0x000fe40000000000 */
[----:B------:R-:W-:Y:S01]  /*38c0*/  VIADD R37, R37, 0xffffffe0 ;  /* 0xffffffe025257836 */ /* 0x000fe20000000000 */
[----:B------:R-:W-:-:S05]  /*38d0*/  LOP3.LUT R21, R21, 0x80000000, R26, 0xec, !PT ;  /* 0x8000000015157812 */ /* 0x000fca00078eec1a */
[----:B------:R-:W-:-:S05]  /*38e0*/  VIADD R16, R21, 0xffffffff ;  /* 0xffffffff15107836 */ /* 0x000fca0000000000 */
[----:B------:R-:W-:-:S04]  /*38f0*/  LOP3.LUT R16, R21, R16, RZ, 0xc, !PT ;  /* 0x0000001015107212 */ /* 0x000fc800078e0cff */
        /* <DEDUP_REMOVED lines=16> */
[----:B------:R-:W-:-:S03]  /*3a00*/  IMAD.IADD R19, R49, 0x1, R22 ;  /* 0x0000000131137824 */ /* 0x000fc600078e0216 */
[----:B------:R-:W-:Y:S02]  /*3a10*/  ISETP.GT.AND P2, PT, R17, R20, PT ;  /* 0x000000141100720c */ /* 0x000fe40003f44270 */
        /* <DEDUP_REMOVED lines=8> */
.L_x_184:
[----:B------:R-:W-:Y:S05]  /*3aa0*/  @P0 BRA `(.L_x_124) ;  /* 0xfffffff800d80947 */ /* 0x000fea000383ffff */
.L_x_118:
        /* <DEDUP_REMOVED lines=15> */
.L_x_112:
        /* <DEDUP_REMOVED lines=9> */
.L_x_111:
[----:B------:R-:W-:Y:S01]  /*3c30*/  IMAD.IADD R45, R4, 0x1, R44 ;  /* 0x00000001042d7824 */ /* 0x000fe200078e022c */
[----:B------:R-:W-:Y:S01]  /*3c40*/  BAR.SYNC.DEFER_BLOCKING 0x0 ;  /* 0x0000000000007b1d */ /* 0x000fe20000010000 */
[----:B------:R-:W-:Y:S02]  /*3c50*/  ISETP.NE.AND P0, PT, R2, RZ, PT ;  /* 0x000000ff0200720c */ /* 0x000fe40003f05270 */
[----:B------:R-:W-:-:S05]  /*3c60*/  IMAD.IADD R4, R5, 0x1, R45 ;  /* 0x0000000105047824 */ /* 0x000fca00078e022d */
[----:B------:R-:W0:Y:S01]  /*3c70*/  S2UR UR5, SR_CTAID.X ;  /* 0x00000000000579c3 */ /* 0x000e220000002500 */
[----:B------:R-:W-:Y:S01]  /*3c80*/  IMAD.IADD R5, R6, 0x1, R4 ;  /* 0x0000000106057824 */ /* 0x000fe200078e0204 */
[----:B------:R-:W1:Y:S03]  /*3c90*/  LDCU.64 UR6, c[0x0][0x388] ;  /* 0x00007100ff0677ac */ /* 0x000e660008000a00 */
[----:B------:R-:W-:-:S04]  /*3ca0*/  IMAD.IADD R6, R7, 0x1, R5 ;  /* 0x0000000107067824 */ /* 0x000fc800078e0205 */
[----:B------:R-:W-:-:S04]  /*3cb0*/  IMAD.IADD R7, R8, 0x1, R6 ;  /* 0x0000000108077824 */ /* 0x000fc800078e0206 */
[----:B------:R-:W-:-:S04]  /*3cc0*/  IMAD.IADD R8, R9, 0x1, R7 ;  /* 0x0000000109087824 */ /* 0x000fc800078e0207 */
[----:B------:R-:W-:Y:S01]  /*3cd0*/  IMAD.IADD R9, R10, 0x1, R8 ;  /* 0x000000010a097824 */ /* 0x000fe200078e0208 */
[----:B------:R-:W-:Y:S03]  /*3ce0*/  STS.64 [R40], R44 ;  /* 0x0000002c28007388 */ /* 0x000fe60000000a00 */
[----:B------:R-:W-:Y:S01]  /*3cf0*/  IMAD.IADD R10, R11, 0x1, R9 ;  /* 0x000000010b0a7824 */ /* 0x000fe200078e0209 */
[----:B------:R2:W-:Y:S03]  /*3d00*/  STS.64 [R40+0x8], R4 ;  /* 0x0000080428007388 */ /* 0x0005e60000000a00 */
[----:B------:R-:W-:Y:S01]  /*3d10*/  IMAD.IADD R11, R12, 0x1, R10 ;  /* 0x000000010c0b7824 */ /* 0x000fe200078e020a */
[----:B------:R3:W-:Y:S03]  /*3d20*/  STS.64 [R40+0x10], R6 ;  /* 0x0000100628007388 */ /* 0x0007e60000000a00 */
[----:B------:R-:W-:Y:S01]  /*3d30*/  IMAD.IADD R12, R13, 0x1, R11 ;  /* 0x000000010d0c7824 */ /* 0x000fe200078e020b */
[----:B------:R-:W-:Y:S03]  /*3d40*/  STS.64 [R40+0x18], R8 ;  /* 0x0000180828007388 */ /* 0x000fe60000000a00 */
[----:B------:R-:W-:Y:S01]  /*3d50*/  IMAD.IADD R13, R14, 0x1, R12 ;  /* 0x000000010e0d7824 */ /* 0x000fe200078e020c */
[----:B------:R-:W-:Y:S01]  /*3d60*/  STS.64 [R40+0x20], R10 ;  /* 0x0000200a28007388 */ /* 0x000fe20000000a00 */
[----:B--2---:R-:W0:Y:S02]  /*3d70*/  LDC R4, c[0x0][0x398] ;  /* 0x0000e600ff047b82 */ /* 0x004e240000000800 */
[----:B------:R-:W-:Y:S01]  /*3d80*/  IMAD.IADD R14, R15, 0x1, R13 ;  /* 0x000000010f0e7824 */ /* 0x000fe200078e020d */
[----:B------:R2:W-:Y:S03]  /*3d90*/  STS.64 [R40+0x28], R12 ;  /* 0x0000280c28007388 */ /* 0x0005e60000000a00 */
[----:B------:R-:W-:Y:S01]  /*3da0*/  IMAD.IADD R15, R28, 0x1, R14 ;  /* 0x000000011c0f7824 */ /* 0x000fe200078e020e */
[----:B------:R-:W4:Y:S03]  /*3db0*/  S2R R5, SR_TID.X ;  /* 0x0000000000057919 */ /* 0x000f260000002100 */
[----:B------:R-:W-:Y:S01]  /*3dc0*/  IMAD.IADD R16, R29, 0x1, R15 ;  /* 0x000000011d107824 */ /* 0x000fe200078e020f */
[----:B------:R-:W-:Y:S03]  /*3dd0*/  STS.64 [R40+0x30], R14 ;  /* 0x0000300e28007388 */ /* 0x000fe60000000a00 */
[----:B------:R-:W-:Y:S01]  /*3de0*/  IMAD.IADD R17, R30, 0x1, R16 ;  /* 0x000000011e117824 */ /* 0x000fe200078e0210 */
[----:B---3--:R-:W3:Y:S03]  /*3df0*/  S2R R6, SR_TID.X ;  /* 0x0000000000067919 */ /* 0x008ee60000002100 */
[----:B------:R-:W-:Y:S01]  /*3e00*/  IMAD.IADD R18, R31, 0x1, R17 ;  /* 0x000000011f127824 */ /* 0x000fe200078e0211 */
[----:B------:R-:W-:Y:S03]  /*3e10*/  STS.64 [R40+0x38], R16 ;  /* 0x0000381028007388 */ /* 0x000fe60000000a00 */
[----:B------:R-:W-:-:S02]  /*3e20*/  IMAD.IADD R19, R32, 0x1, R18 ;  /* 0x0000000120137824 */ /* 0x000fc400078e0212 */
[----:B0-----:R-:W-:Y:S02]  /*3e30*/  VIADD R4, R4, UR5 ;  /* 0x0000000504047c36 */ /* 0x001fe40008000000 */
[----:B------:R-:W-:Y:S01]  /*3e40*/  IMAD.IADD R20, R33, 0x1, R19 ;  /* 0x0000000121147824 */ /* 0x000fe200078e0213 */
[----:B------:R-:W-:Y:S01]  /*3e50*/  STS.64 [R40+0x40], R18 ;  /* 0x0000401228007388 */ /* 0x000fe20000000a00 */
[----:B--2---:R-:W-:Y:S02]  /*3e60*/  IMAD R12, R4, 0x2100, RZ ;  /* 0x00002100040c7824 */ /* 0x004fe400078e02ff */
[----:B------:R-:W-:-:S04]  /*3e70*/  IMAD.IADD R21, R34, 0x1, R20 ;  /* 0x0000000122157824 */ /* 0x000fc800078e0214 */
[----:B------:R-:W-:Y:S01]  /*3e80*/  IMAD.IADD R22, R35, 0x1, R21 ;  /* 0x0000000123167824 */ /* 0x000fe200078e0215 */
[----:B------:R-:W-:Y:S03]  /*3e90*/  STS.64 [R40+0x48], R20 ;  /* 0x0000481428007388 */ /* 0x000fe60000000a00 */
[----:B------:R-:W-:Y:S01]  /*3ea0*/  IMAD.IADD R23, R36, 0x1, R22 ;  /* 0x0000000124177824 */ /* 0x000fe200078e0216 */
[C---:B----4-:R-:W-:Y:S02]  /*3eb0*/  LOP3.LUT R4, R5.reuse, 0x1f, RZ, 0xc0, !PT ;  /* 0x0000001f05047812 */ /* 0x050fe400078ec0ff */
[----:B------:R-:W-:Y:S02]  /*3ec0*/  LOP3.LUT R10, R5, 0x3e0, RZ, 0xc0, !PT ;  /* 0x000003e0050a7812 */ /* 0x000fe400078ec0ff */
[----:B------:R-:W-:Y:S01]  /*3ed0*/  STS.64 [R40+0x50], R22 ;  /* 0x0000501628007388 */ /* 0x000fe20000000a00 */
[----:B------:R-:W-:-:S03]  /*3ee0*/  NOP ;  /* 0x0000000000007918 */ /* 0x000fc60000000000 */
[----:B------:R-:W-:Y:S01]  /*3ef0*/  LDS R45, [R41] ;  /* 0x00000000292d7984 */ /* 0x000fe20000000800 */
[----:B---3--:R-:W-:Y:S01]  /*3f00*/  LOP3.LUT R8, R6, 0x3e0, RZ, 0xc0, !PT ;  /* 0x000003e006087812 */ /* 0x008fe200078ec0ff */
[----:B------:R-:W-:Y:S02]  /*3f10*/  IMAD R10, R10, 0x16, R4 ;  /* 0x000000160a0a7824 */ /* 0x000fe400078e0204 */
        /* <DEDUP_REMOVED lines=20> */
[----:B------:R0:W-:Y:S04]  /*4060*/  LDS R25, [R41+0xa80] ;  /* 0x000a800029197984 */ /* 0x0001e80000000800 */
[----:B------:R2:W-:Y:S01]  /*4070*/  @!P0 STS [UR4+0x8400], R0 ;  /* 0x00840000ff008988 */ /* 0x0005e20008000804 */
[----:B------:R-:W-:Y:S01]  /*4080*/  BAR.SYNC.DEFER_BLOCKING 0x0 ;  /* 0x0000000000007b1d */ /* 0x000fe20000010000 */
[----:B0-----:R-:W-:Y:S01]  /*4090*/  LOP3.LUT R41, R6, 0x1f, RZ, 0xc0, !PT ;  /* 0x0000001f06297812 */ /* 0x001fe200078ec0ff */
[----:B------:R-:W-:Y:S01]  /*40a0*/  VIADD R6, R10, 0x60 ;  /* 0x000000600a067836 */ /* 0x000fe20000000000 */
[----:B------:R-:W-:-:S03]  /*40b0*/  IADD3 R5, P0, PT, R12, R3, RZ ;  /* 0x000000030c057210 */ /* 0x000fc60007f1e0ff */
[----:B------:R-:W-:Y:S02]  /*40c0*/  IMAD R8, R8, 0x16, R41 ;  /* 0x0000001608087824 */ /* 0x000fe400078e0229 */
[----:B--2---:R-:W-:Y:S01]  /*40d0*/  IMAD.X R0, RZ, RZ, RZ, P0 ;  /* 0x000000ffff007224 */ /* 0x004fe200000e06ff */
[----:B-1----:R-:W-:Y:S01]  /*40e0*/  LEA R4, P0, R5, UR6, 0x2 ;  /* 0x0000000605047c11 */ /* 0x002fe2000f8010ff */
[----:B------:R-:W-:-:S03]  /*40f0*/  VIADD R41, R10, 0x20 ;  /* 0x000000200a297836 */ /* 0x000fc60000000000 */
[----:B------:R-:W-:Y:S01]  /*4100*/  LEA.HI.X R5, R5, UR7, R0, 0x2, P0 ;  /* 0x0000000705057c11 */ /* 0x000fe200080f1400 */
[C---:B------:R-:W-:Y:S01]  /*4110*/  VIADD R0, R8.reuse, 0xc0 ;  /* 0x000000c008007836 */ /* 0x040fe20000000000 */
[----:B------:R-:W0:Y:S02]  /*4120*/  LDS R2, [UR4+0x8400] ;  /* 0x00840004ff027984 */ /* 0x000e240008000800 */
[-C--:B0-----:R-:W-:Y:S01]  /*4130*/  ISETP.GE.AND P6, PT, R3, R2.reuse, PT ;  /* 0x000000020300720c */ /* 0x081fe20003fc6270 */
[C---:B------:R-:W-:Y:S01]  /*4140*/  VIADD R3, R8.reuse, 0x80 ;  /* 0x0000008008037836 */ /* 0x040fe20000000000 */
[-C--:B------:R-:W-:Y:S01]  /*4150*/  ISETP.GE.AND P5, PT, R41, R2.reuse, PT ;  /* 0x000000022900720c */ /* 0x080fe20003fa6270 */
[----:B------:R-:W-:Y:S01]  /*4160*/  VIADD R41, R8, 0xa0 ;  /* 0x000000a008297836 */ /* 0x000fe20000000000 */
[-C--:B------:R-:W-:Y:S01]  /*4170*/  ISETP.GE.AND P0, PT, R6, R2.reuse, PT ;  /* 0x000000020600720c */ /* 0x080fe20003f06270 */
[C---:B------:R-:W-:Y:S01]  /*4180*/  VIADD R6, R8.reuse, 0xe0 ;  /* 0x000000e008067836 */ /* 0x040fe20000000000 */
[-C--:B------:R-:W-:Y:S01]  /*4190*/  ISETP.GE.AND P3, PT, R3, R2.reuse, PT ;  /* 0x000000020300720c */ /* 0x080fe20003f66270 */
[----:B------:R-:W-:Y:S01]  /*41a0*/  VIADD R3, R8, 0x100 ;  /* 0x0000010008037836 */ /* 0x000fe20000000000 */
[-C--:B------:R-:W-:Y:S01]  /*41b0*/  ISETP.GE.AND P2, PT, R0, R2.reuse, PT ;  /* 0x000000020000720c */ /* 0x080fe20003f46270 */
[----:B------:R-:W-:Y:S01]  /*41c0*/  VIADD R0, R10, 0x40 ;  /* 0x000000400a007836 */ /* 0x000fe20000000000 */
[-C--:B------:R-:W-:Y:S01]  /*41d0*/  ISETP.GE.AND P4, PT, R41, R2.reuse, PT ;  /* 0x000000022900720c */ /* 0x080fe20003f86270 */
[----:B------:R-:W-:Y:S01]  /*41e0*/  VIADD R41, R8, 0x120 ;  /* 0x0000012008297836 */ /* 0x000fe20000000000 */
[-C--:B------:R-:W-:Y:S01]  /*41f0*/  ISETP.GE.AND P1, PT, R6, R2.reuse, PT ;  /* 0x000000020600720c */ /* 0x080fe20003f26270 */
[----:B------:R-:W-:Y:S01]  /*4200*/  @!P6 STG.E desc[UR8][R4.64], R45 ;  /* 0x0000002d0400e986 */ /* 0x000fe2000c101908 */
[----:B------:R-:W-:Y:S01]  /*4210*/  ISETP.GE.AND P6, PT, R3, R2, PT ;  /* 0x000000020300720c */ /* 0x000fe20003fc6270 */
[----:B------:R-:W-:-:S02]  /*4220*/  VIADD R3, R10, 0x140 ;  /* 0x000001400a037836 */ /* 0x000fc40000000000 */
[----:B------:R-:W-:Y:S01]  /*4230*/  @!P5 STG.E desc[UR8][R4.64+0x80], R47 ;  /* 0x0000802f0400d986 */ /* 0x000fe2000c101908 */
[-C--:B------:R-:W-:Y:S01]  /*4240*/  ISETP.GE.AND P5, PT, R41, R2.reuse, PT ;  /* 0x000000022900720c */ /* 0x080fe20003fa6270 */
[C---:B------:R-:W-:Y:S02]  /*4250*/  VIADD R41, R10.reuse, 0x160 ;  /* 0x000001600a297836 */ /* 0x040fe40000000000 */
[----:B------:R-:W-:Y:S01]  /*4260*/  @!P0 STG.E desc[UR8][R4.64+0x180], R49 ;  /* 0x0001803104008986 */ /* 0x000fe2000c101908 */
[-C--:B------:R-:W-:Y:S01]  /*4270*/  ISETP.GE.AND P0, PT, R3, R2.reuse, PT ;  /* 0x000000020300720c */ /* 0x080fe20003f06270 */
[C---:B------:R-:W-:Y:S02]  /*4280*/  VIADD R3, R10.reuse, 0x180 ;  /* 0x000001800a037836 */ /* 0x040fe40000000000 */
[----:B------:R-:W-:Y:S01]  /*4290*/  @!P3 STG.E desc[UR8][R4.64+0x200], R51 ;  /* 0x000200330400b986 */ /* 0x000fe2000c101908 */
[----:B------:R-:W-:Y:S01]  /*42a0*/  ISETP.GE.AND P3, PT, R41, R2, PT ;  /* 0x000000022900720c */ /* 0x000fe20003f66270 */
[----:B------:R-:W-:-:S02]  /*42b0*/  VIADD R41, R10, 0x1a0 ;  /* 0x000001a00a297836 */ /* 0x000fc40000000000 */
[----:B------:R-:W-:Y:S01]  /*42c0*/  @!P2 STG.E desc[UR8][R4.64+0x300], R43 ;  /* 0x0003002b0400a986 */ /* 0x000fe2000c101908 */
[-C--:B------:R-:W-:Y:S01]  /*42d0*/  ISETP.GE.AND P2, PT, R3, R2.reuse, PT ;  /* 0x000000020300720c */ /* 0x080fe20003f46270 */
[----:B------:R-:W-:Y:S02]  /*42e0*/  VIADD R3, R8, 0x1c0 ;  /* 0x000001c008037836 */ /* 0x000fe40000000000 */
[----:B------:R-:W-:Y:S01]  /*42f0*/  @!P4 STG.E desc[UR8][R4.64+0x280], R53 ;  /* 0x000280350400c986 */ /* 0x000fe2000c101908 */
[----:B------:R-:W-:-:S03]  /*4300*/  ISETP.GE.AND P4, PT, R0, R2, PT ;  /* 0x000000020000720c */ /* 0x000fc60003f86270 */
[----:B------:R0:W-:Y:S01]  /*4310*/  @!P1 STG.E desc[UR8][R4.64+0x380], R37 ;  /* 0x0003802504009986 */ /* 0x0001e2000c101908 */
[-C--:B------:R-:W-:Y:S01]  /*4320*/  ISETP.GE.AND P1, PT, R41, R2.reuse, PT ;  /* 0x000000022900720c */ /* 0x080fe20003f26270 */
[C---:B------:R-:W-:Y:S02]  /*4330*/  VIADD R41, R8.reuse, 0x1e0 ;  /* 0x000001e008297836 */ /* 0x040fe40000000000 */
[----:B------:R-:W-:Y:S01]  /*4340*/  @!P6 STG.E desc[UR8][R4.64+0x400], R35 ;  /* 0x000400230400e986 */ /* 0x000fe2000c101908 */
[-C--:B------:R-:W-:Y:S01]  /*4350*/  ISETP.GE.AND P6, PT, R3, R2.reuse, PT ;  /* 0x000000020300720c */ /* 0x080fe20003fc6270 */
[----:B------:R-:W-:Y:S02]  /*4360*/  VIADD R3, R8, 0x200 ;  /* 0x0000020008037836 */ /* 0x000fe40000000000 */
[----:B------:R1:W-:Y:S01]  /*4370*/  @!P5 STG.E desc[UR8][R4.64+0x480], R33 ;  /* 0x000480210400d986 */ /* 0x0003e2000c101908 */
[----:B------:R-:W-:Y:S01]  /*4380*/  ISETP.GE.AND P5, PT, R41, R2, PT ;  /* 0x000000022900720c */ /* 0x000fe20003fa6270 */
[----:B------:R-:W-:-:S02]  /*4390*/  VIADD R41, R10, 0x220 ;  /* 0x000002200a297836 */ /* 0x000fc40000000000 */
[----:B------:R2:W-:Y:S01]  /*43a0*/  @!P0 STG.E desc[UR8][R4.64+0x500], R31 ;  /* 0x0005001f04008986 */ /* 0x0005e2000c101908 */
[-C--:B------:R-:W-:Y:S01]  /*43b0*/  ISETP.GE.AND P0, PT, R3, R2.reuse, PT ;  /* 0x000000020300720c */ /* 0x080fe20003f06270 */
[----:B0-----:R-:W-:Y:S02]  /*43c0*/  VIADD R37, R10, 0x240 ;  /* 0x000002400a257836 */ /* 0x001fe40000000000 */
[C---:B------:R-:W-:Y:S01]  /*43d0*/  VIADD R3, R8.reuse, 0x260 ;  /* 0x0000026008037836 */ /* 0x040fe20000000000 */
[----:B------:R2:W-:Y:S01]  /*43e0*/  @!P4 STG.E desc[UR8][R4.64+0x100], R29 ;  /* 0x0001001d0400c986 */ /* 0x0005e2000c101908 */
[-C--:B------:R-:W-:Y:S01]  /*43f0*/  ISETP.GE.AND P4, PT, R41, R2.reuse, PT ;  /* 0x000000022900720c */ /* 0x080fe20003f86270 */
[----:B-1----:R-:W-:Y:S02]  /*4400*/  VIADD R33, R8, 0x280 ;  /* 0x0000028008217836 */ /* 0x002fe40000000000 */
        /* <DEDUP_REMOVED lines=17> */
.L_x_98:
[----:B------:R-:W-:Y:S01]  /*4520*/  BSSY B1, `(.L_x_125) ;  /* 0x0000006000017945 */ /* 0x000fe20003800000 */
[----:B------:R-:W-:Y:S01]  /*4530*/  PLOP3.LUT P0, PT, P0, PT, PT, 0x8, 0x80 ;  /* 0x000000000080781c */ /* 0x000fe2000070e170 */
[----:B------:R-:W-:-:S12]  /*4540*/  IMAD.MOV.U32 R21, RZ, RZ, -0x1 ;  /* 0xffffffffff157424 */ /* 0x000fd800078e00ff */
[----:B------:R-:W-:Y:S05]  /*4550*/  WARPSYNC.COLLECTIVE R21, `(.L_x_126) ;  /* 0x0000000015087348 */ /* 0x000fea0003c00000 */
[----:B------:R-:W-:Y:S01]  /*4560*/  VOTE.ANY P0, P0 ;  /* 0x0000000000ff7806 */ /* 0x000fe20000000100 */
[----:B------:R-:W-:-:S12]  /*4570*/  ENDCOLLECTIVE ;  /* 0x000000000000791b */ /* 0x000fd80003800000 */
.L_x_126:
[----:B------:R-:W-:Y:S05]  /*4580*/  BSYNC B1 ;  /* 0x0000000000017941 */ /* 0x000fea0003800000 */
.L_x_125:
[----:B------:R-:W-:Y:S05]  /*4590*/  BRA `(.L_x_127) ;  /* 0xffffffc800787947 */ /* 0x000fea000383ffff */
.L_x_100:
[----:B------:R-:W-:Y:S01]  /*45a0*/  BSSY B1, `(.L_x_128) ;  /* 0x0000006000017945 */ /* 0x000fe20003800000 */
[----:B------:R-:W-:Y:S01]  /*45b0*/  PLOP3.LUT P0, PT, P0, PT, PT, 0x8, 0x80 ;  /* 0x000000000080781c */ /* 0x000fe2000070e170 */
[----:B------:R-:W-:-:S12]  /*45c0*/  IMAD.MOV.U32 R21, RZ, RZ, -0x1 ;  /* 0xffffffffff157424 */ /* 0x000fd800078e00ff */
[----:B------:R-:W-:Y:S05]  /*45d0*/  WARPSYNC.COLLECTIVE R21, `(.L_x_129) ;  /* 0x0000000015087348 */ /* 0x000fea0003c00000 */
[----:B------:R-:W-:Y:S01]  /*45e0*/  VOTE.ANY P0, P0 ;  /* 0x0000000000ff7806 */ /* 0x000fe20000000100 */
[----:B------:R-:W-:-:S12]  /*45f0*/  ENDCOLLECTIVE ;  /* 0x000000000000791b */ /* 0x000fd80003800000 */
.L_x_129:
[----:B------:R-:W-:Y:S05]  /*4600*/  BSYNC B1 ;  /* 0x0000000000017941 */ /* 0x000fea0003800000 */
.L_x_128:
[----:B------:R-:W-:Y:S05]  /*4610*/  BRA `(.L_x_130) ;  /* 0xffffffc800cc7947 */ /* 0x000fea000383ffff */
.L_x_102:
[----:B------:R-:W0:Y:S01]  /*4620*/  S2R R30, SR_GEMASK ;  /* 0x00000000001e7919 */ /* 0x000e220000003c00 */
[----:B------:R-:W-:Y:S01]  /*4630*/  BSSY B1, `(.L_x_131) ;  /* 0x0000006000017945 */ /* 0x000fe20003800000 */
[----:B------:R-:W-:Y:S01]  /*4640*/  PLOP3.LUT P0, PT, P0, PT, PT, 0x8, 0x80 ;  /* 0x000000000080781c */ /* 0x000fe2000070e170 */
[----:B------:R-:W-:-:S12]  /*4650*/  IMAD.MOV.U32 R21, RZ, RZ, -0x1 ;  /* 0xffffffffff157424 */ /* 0x000fd800078e00ff */
[----:B0-----:R-:W-:Y:S05]  /*4660*/  WARPSYNC.COLLECTIVE R21, `(.L_x_132) ;  /* 0x0000000015087348 */ /* 0x001fea0003c00000 */
[----:B------:R-:W-:Y:S01]  /*4670*/  VOTE.ANY R21, PT, P0 ;  /* 0x0000000000157806 */ /* 0x000fe200000e0100 */
[----:B0-----:R-:W-:Y:S06]  /*4680*/  ENDCOLLECTIVE ;  /* 0x000000000000791b */ /* 0x001fec0003800000 */
.L_x_132:
[----:B------:R-:W-:Y:S05]  /*4690*/  BSYNC B1 ;  /* 0x0000000000017941 */ /* 0x000fea0003800000 */
.L_x_131:
[----:B------:R-:W-:Y:S01]  /*46a0*/  LOP3.LUT R21, R21, 0x80000000, R30, 0xec, !PT ;  /* 0x8000000015157812 */ /* 0x000fe200078eec1e */
[----:B------:R-:W-:Y:S02]  /*46b0*/  IMAD.MOV.U32 R17, RZ, RZ, 0x1 ;  /* 0x00000001ff117424 */ /* 0x000fe400078e00ff */
[----:B------:R-:W-:Y:S02]  /*46c0*/  VIADD R41, R39, 0x2 ;  /* 0x0000000227297836 */ /* 0x000fe40000000000 */
[----:B------:R-:W-:Y:S02]  /*46d0*/  VIADD R16, R21, 0xffffffff ;  /* 0xffffffff15107836 */ /* 0x000fe40000000000 */
[C---:B------:R-:W-:Y:S02]  /*46e0*/  VIADD R43, R39.reuse, 0x4 ;  /* 0x00000004272b7836 */ /* 0x040fe40000000000 */
[----:B------:R-:W-:Y:S01]  /*46f0*/  VIADD R44, R39, 0x8 ;  /* 0x00000008272c7836 */ /* 0x000fe20000000000 */
[----:B------:R-:W-:Y:S01]  /*4700*/  LOP3.LUT R28, R21, R16, RZ, 0xc, !PT ;  /* 0x00000010151c7212 */ /* 0x000fe200078e0cff */
[----:B------:R-:W-:-:S02]  /*4710*/  IMAD.MOV.U32 R16, RZ, RZ, R27 ;  /* 0x000000ffff107224 */ /* 0x000fc400078e001b */
[----:B------:R-:W-:Y:S01]  /*4720*/  IMAD.MOV.U32 R21, RZ, RZ, -0x1 ;  /* 0xffffffffff157424 */ /* 0x000fe200078e00ff */
[----:B------:R0:W1:Y:S01]  /*4730*/  POPC R20, R28 ;  /* 0x0000001c00147309 */ /* 0x0000620000000000 */
[----:B------:R-:W-:-:S07]  /*4740*/  VIADD R45, R39, 0x10 ;  /* 0x00000010272d7836 */ /* 0x000fce0000000000 */
[----:B01----:R-:W-:Y:S05]  /*4750*/  WARPSYNC.COLLECTIVE R21, `(.L_x_133) ;  /* 0x0000000015087348 */ /* 0x003fea0003c00000 */
[----:B-1----:R1:W2:Y:S02]  /*4760*/  SHFL.DOWN P3, R22, R16, R17, R20 ;  /* 0x0800001110167389 */ /* 0x0022a40000060014 */
[----:B012---:R-:W-:Y:S05]  /*4770*/  ENDCOLLECTIVE ;  /* 0x000000000000791b */ /* 0x007fea0003800000 */
.L_x_133:
[-C--:B------:R-:W-:Y:S02]  /*4780*/  ISETP.GE.AND P0, PT, R39, R20.reuse, PT ;  /* 0x000000142700720c */ /* 0x080fe40003f06270 */
[-C--:B------:R-:W-:Y:S01]  /*4790*/  ISETP.GT.AND P2, PT, R45, R20.reuse, PT ;  /* 0x000000142d00720c */ /* 0x080fe20003f44270 */
        /* <DEDUP_REMOVED lines=8> */
.L_x_134:
        /* <DEDUP_REMOVED lines=8> */
.L_x_135:
[----:B------:R-:W-:Y:S01]  /*48a0*/  IMAD.MOV.U32 R17, RZ, RZ, 0x8 ;  /* 0x00000008ff117424 */ /* 0x000fe200078e00ff */
[----:B------:R-:W-:Y:S02]  /*48b0*/  SEL R22, R22, RZ, !P0 ;  /* 0x000000ff16167207 */ /* 0x000fe40004000000 */
[----:B------:R-:W-:-:S03]  /*48c0*/  ISETP.GT.AND P0, PT, R44, R20, PT ;  /* 0x000000142c00720c */ /* 0x000fc60003f04270 */
[----:B------:R-:W-:Y:S02]  /*48d0*/  IMAD.IADD R27, R29, 0x1, R22 ;  /* 0x000000011d1b7824 */ /* 0x000fe400078e0216 */
[----:B------:R-:W0:Y:S02]  /*48e0*/  LDC.64 R28, c[0x0][0x390] ;  /* 0x0000e400ff1c7b82 */ /* 0x000e240000000a00 */
[----:B------:R-:W-:-:S07]  /*48f0*/  IMAD.MOV.U32 R16, RZ, RZ, R27 ;  /* 0x000000ffff107224 */ /* 0x000fce00078e001b */
[----:B0-----:R-:W-:Y:S05]  /*4900*/  WARPSYNC.COLLECTIVE R21, `(.L_x_136) ;  /* 0x0000000015087348 */ /* 0x001fea0003c00000 */
[----:B------:R1:W2:Y:S02]  /*4910*/  SHFL.DOWN P3, R22, R16, R17, R20 ;  /* 0x0800001110167389 */ /* 0x0002a40000060014 */
[----:B012---:R-:W-:Y:S05]  /*4920*/  ENDCOLLECTIVE ;  /* 0x000000000000791b */ /* 0x007fea0003800000 */
.L_x_136:
[----:B------:R-:W-:Y:S01]  /*4930*/  IMAD.MOV.U32 R17, RZ, RZ, 0x10 ;  /* 0x00000010ff117424 */ /* 0x000fe200078e00ff */
[----:B------:R-:W-:Y:S02]  /*4940*/  SEL R22, R22, RZ, !P0 ;  /* 0x000000ff16167207 */ /* 0x000fe40004000000 */
[----:B------:R-:W-:-:S03]  /*4950*/  ISETP.NE.AND P0, PT, R26, 0x65, PT ;  /* 0x000000651a00780c */ /* 0x000fc60003f05270 */
[----:B------:R-:W-:-:S04]  /*4960*/  IMAD.IADD R47, R27, 0x1, R22 ;  /* 0x000000011b2f7824 */ /* 0x000fc800078e0216 */
[----:B------:R-:W-:-:S07]  /*4970*/  IMAD.MOV.U32 R16, RZ, RZ, R47 ;  /* 0x000000ffff107224 */ /* 0x000fce00078e002f */
[----:B------:R-:W-:Y:S05]  /*4980*/  WARPSYNC.COLLECTIVE R21, `(.L_x_137) ;  /* 0x0000000015087348 */ /* 0x000fea0003c00000 */
[----:B------:R0:W1:Y:S02]  /*4990*/  SHFL.DOWN P3, R22, R16, R17, R20 ;  /* 0x0800001110167389 */ /* 0x0000640000060014 */
[----:B01----:R-:W-:Y:S05]  /*49a0*/  ENDCOLLECTIVE ;  /* 0x000000000000791b */ /* 0x003fea0003800000 */
.L_x_137:
[----:B------:R-:W-:Y:S05]  /*49b0*/  WARPSYNC.COLLECTIVE R21, `(.L_x_138) ;  /* 0x0000000015087348 */ /* 0x000fea0003c00000 */
[----:B------:R-:W-:Y:S01]  /*49c0*/  VOTE.ALL P0, P0 ;  /* 0x0000000000ff7806 */ /* 0x000fe20000000000 */
[----:B------:R-:W-:-:S12]  /*49d0*/  ENDCOLLECTIVE ;  /* 0x000000000000791b */ /* 0x000fd80003800000 */
.L_x_138:
[----:B------:R-:W-:Y:S02]  /*49e0*/  IADD3 R28, P3, PT, R28, 0x100, RZ ;  /* 0x000001001c1c7810 */ /* 0x000fe40007f7e0ff */
[----:B------:R-:W-:-:S03]  /*49f0*/  SEL R22, R22, RZ, !P2 ;  /* 0x000000ff16167207 */ /* 0x000fc60005000000 */
[----:B------:R-:W-:Y:S02]  /*4a00*/  IMAD.X R3, RZ, RZ, R29, P3 ;  /* 0x000000ffff037224 */ /* 0x000fe400018e061d */
[----:B------:R-:W-:Y:S01]  /*4a10*/  IMAD.IADD R46, R47, 0x1, R22 ;  /* 0x000000012f2e7824 */ /* 0x000fe200078e0216 */
[----:B------:R-:W-:Y:S06]  /*4a20*/  BRA `(.L_x_139) ;  /* 0xffffffc800647947 */ /* 0x000fec000383ffff */
.L_x_104:
[----:B------:R-:W-:Y:S01]  /*4a30*/  BSSY B1, `(.L_x_140) ;  /* 0x0000006000017945 */ /* 0x000fe20003800000 */
[----:B------:R-:W-:Y:S01]  /*4a40*/  PLOP3.LUT P0, PT, P0, PT, PT, 0x8, 0x80 ;  /* 0x000000000080781c */ /* 0x000fe2000070e170 */
[----:B------:R-:W-:-:S12]  /*4a50*/  IMAD.MOV.U32 R21, RZ, RZ, -0x1 ;  /* 0xffffffffff157424 */ /* 0x000fd800078e00ff */
[----:B------:R-:W-:Y:S05]  /*4a60*/  WARPSYNC.COLLECTIVE R21, `(.L_x_141) ;  /* 0x0000000015087348 */ /* 0x000fea0003c00000 */
[----:B------:R-:W-:Y:S01]  /*4a70*/  VOTE.ANY P0, P0 ;  /* 0x0000000000ff7806 */ /* 0x000fe20000000100 */
[----:B------:R-:W-:-:S12]  /*4a80*/  ENDCOLLECTIVE ;  /* 0x000000000000791b */ /* 0x000fd80003800000 */
.L_x_141:
[----:B------:R-:W-:Y:S05]  /*4a90*/  BSYNC B1 ;  /* 0x0000000000017941 */ /* 0x000fea0003800000 */
.L_x_140:
[----:B------:R-:W-:Y:S05]  /*4aa0*/  BRA `(.L_x_142) ;  /* 0xffffffc800747947 */ /* 0x000fea000383ffff */
.L_x_106:
[----:B------:R-:W-:Y:S01]  /*4ab0*/  BSSY B1, `(.L_x_143) ;  /* 0x0000006000017945 */ /* 0x000fe20003800000 */
[----:B------:R-:W-:Y:S01]  /*4ac0*/  PLOP3.LUT P0, PT, P0, PT, PT, 0x8, 0x80 ;  /* 0x000000000080781c */ /* 0x000fe2000070e170 */
[----:B------:R-:W-:-:S12]  /*4ad0*/  IMAD.MOV.U32 R21, RZ, RZ, -0x1 ;  /* 0xffffffffff157424 */ /* 0x000fd800078e00ff */
[----:B------:R-:W-:Y:S05]  /*4ae0*/  WARPSYNC.COLLECTIVE R21, `(.L_x_144) ;  /* 0x0000000015087348 */ /* 0x000fea0003c00000 */
[----:B------:R-:W-:Y:S01]  /*4af0*/  VOTE.ANY P0, P0 ;  /* 0x0000000000ff7806 */ /* 0x000fe20000000100 */
[----:B------:R-:W-:-:S12]  /*4b00*/  ENDCOLLECTIVE ;  /* 0x000000000000791b */ /* 0x000fd80003800000 */
.L_x_144:
[----:B------:R-:W-:Y:S05]  /*4b10*/  BSYNC B1 ;  /* 0x0000000000017941 */ /* 0x000fea0003800000 */
.L_x_143:
[----:B------:R-:W-:Y:S05]  /*4b20*/  BRA `(.L_x_145) ;  /* 0xffffffc800c87947 */ /* 0x000fea000383ffff */
.L_x_108:
[----:B------:R-:W-:Y:S01]  /*4b30*/  BSSY B1, `(.L_x_146) ;  /* 0x0000006000017945 */ /* 0x000fe20003800000 */
[----:B------:R-:W-:Y:S01]  /*4b40*/  PLOP3.LUT P0, PT, P0, PT, PT, 0x8, 0x80 ;  /* 0x000000000080781c */ /* 0x000fe2000070e170 */
[----:B------:R-:W-:-:S12]  /*4b50*/  IMAD.MOV.U32 R21, RZ, RZ, -0x1 ;  /* 0xffffffffff157424 */ /* 0x000fd800078e00ff */
[----:B------:R-:W-:Y:S05]  /*4b60*/  WARPSYNC.COLLECTIVE R21, `(.L_x_147) ;  /* 0x0000000015087348 */ /* 0x000fea0003c00000 */
[----:B------:R-:W-:Y:S01]  /*4b70*/  VOTE.ANY R21, PT, P0 ;  /* 0x0000000000157806 */ /* 0x000fe200000e0100 */
[----:B------:R-:W-:Y:S06]  /*4b80*/  ENDCOLLECTIVE ;  /* 0x000000000000791b */ /* 0x000fec0003800000 */
.L_x_147:
[----:B------:R-:W-:Y:S05]  /*4b90*/  BSYNC B1 ;  /* 0x0000000000017941 */ /* 0x000fea0003800000 */
.L_x_146:
        /* <DEDUP_REMOVED lines=11> */
.L_x_148:
        /* <DEDUP_REMOVED lines=9> */
.L_x_149:
        /* <DEDUP_REMOVED lines=8> */
.L_x_150:
        /* <DEDUP_REMOVED lines=8> */
.L_x_151:
        /* <DEDUP_REMOVED lines=8> */
.L_x_152:
[----:B------:R-:W-:Y:S02]  /*4e60*/  SEL R22, R22, RZ, !P0 ;  /* 0x000000ff16167207 */ /* 0x000fe40004000000 */
[----:B------:R-:W-:Y:S02]  /*4e70*/  ISETP.NE.AND P0, PT, R26, 0x65, PT ;  /* 0x000000651a00780c */ /* 0x000fe40003f05270 */
[----:B------:R-:W-:-:S11]  /*4e80*/  IADD3 R46, PT, PT, R47, R22, R46 ;  /* 0x000000162f2e7210 */ /* 0x000fd60007ffe02e */
[----:B------:R-:W-:Y:S05]  /*4e90*/  WARPSYNC.COLLECTIVE R21, `(.L_x_153) ;  /* 0x0000000015087348 */ /* 0x000fea0003c00000 */
[----:B------:R-:W-:Y:S01]  /*4ea0*/  VOTE.ALL P0, P0 ;  /* 0x0000000000ff7806 */ /* 0x000fe20000000000 */
[----:B------:R-:W-:-:S12]  /*4eb0*/  ENDCOLLECTIVE ;  /* 0x000000000000791b */ /* 0x000fd80003800000 */
.L_x_153:
[----:B------:R-:W-:Y:S05]  /*4ec0*/  BRA `(.L_x_154) ;  /* 0xffffffc800607947 */ /* 0x000fea000383ffff */
.L_x_113:
[----:B------:R-:W-:Y:S01]  /*4ed0*/  BSSY B0, `(.L_x_155) ;  /* 0x0000006000007945 */ /* 0x000fe20003800000 */
[----:B------:R-:W-:Y:S01]  /*4ee0*/  PLOP3.LUT P0, PT, P0, PT, PT, 0x8, 0x80 ;  /* 0x000000000080781c */ /* 0x000fe2000070e170 */
[----:B------:R-:W-:-:S12]  /*4ef0*/  IMAD.MOV.U32 R21, RZ, RZ, -0x1 ;  /* 0xffffffffff157424 */ /* 0x000fd800078e00ff */
[----:B------:R-:W-:Y:S05]  /*4f00*/  WARPSYNC.COLLECTIVE R21, `(.L_x_156) ;  /* 0x0000000015087348 */ /* 0x000fea0003c00000 */
[----:B------:R-:W-:Y:S01]  /*4f10*/  VOTE.ANY P0, P0 ;  /* 0x0000000000ff7806 */ /* 0x000fe20000000100 */
[----:B------:R-:W-:-:S12]  /*4f20*/  ENDCOLLECTIVE ;  /* 0x000000000000791b */ /* 0x000fd80003800000 */
.L_x_156:
[----:B------:R-:W-:Y:S05]  /*4f30*/  BSYNC B0 ;  /* 0x0000000000007941 */ /* 0x000fea0003800000 */
.L_x_155:
[----:B------:R-:W-:Y:S05]  /*4f40*/  BRA `(.L_x_157) ;  /* 0xffffffe000987947 */ /* 0x000fea000383ffff */
.L_x_115:
[----:B------:R-:W-:Y:S01]  /*4f50*/  BSSY B0, `(.L_x_158) ;  /* 0x0000006000007945 */ /* 0x000fe20003800000 */
[----:B------:R-:W-:Y:S01]  /*4f60*/  PLOP3.LUT P0, PT, P0, PT, PT, 0x8, 0x80 ;  /* 0x000000000080781c */ /* 0x000fe2000070e170 */
[----:B------:R-:W-:-:S12]  /*4f70*/  IMAD.MOV.U32 R21, RZ, RZ, -0x1 ;  /* 0xffffffffff157424 */ /* 0x000fd800078e00ff */
[----:B------:R-:W-:Y:S05]  /*4f80*/  WARPSYNC.COLLECTIVE R21, `(.L_x_159) ;  /* 0x0000000015087348 */ /* 0x000fea0003c00000 */
[----:B------:R-:W-:Y:S01]  /*4f90*/  VOTE.ANY P0, P0 ;  /* 0x0000000000ff7806 */ /* 0x000fe20000000100 */
[----:B------:R-:W-:-:S12]  /*4fa0*/  ENDCOLLECTIVE ;  /* 0x000000000000791b */ /* 0x000fd80003800000 */
.L_x_159:
[----:B------:R-:W-:Y:S05]  /*4fb0*/  BSYNC B0 ;  /* 0x0000000000007941 */ /* 0x000fea0003800000 */
.L_x_158:
[----:B------:R-:W-:Y:S05]  /*4fc0*/  BRA `(.L_x_160) ;  /* 0xffffffe000ec7947 */ /* 0x000fea000383ffff */
.L_x_117:
[----:B------:R-:W0:Y:S01]  /*4fd0*/  S2R R26, SR_GEMASK ;  /* 0x00000000001a7919 */ /* 0x000e220000003c00 */
[----:B------:R-:W-:Y:S01]  /*4fe0*/  BSSY B0, `(.L_x_161) ;  /* 0x0000006000007945 */ /* 0x000fe20003800000 */
[----:B------:R-:W-:Y:S01]  /*4ff0*/  PLOP3.LUT P0, PT, P0, PT, PT, 0x8, 0x80 ;  /* 0x000000000080781c */ /* 0x000fe2000070e170 */
[----:B------:R-:W-:-:S12]  /*5000*/  IMAD.MOV.U32 R21, RZ, RZ, -0x1 ;  /* 0xffffffffff157424 */ /* 0x000fd800078e00ff */
[----:B0-----:R-:W-:Y:S05]  /*5010*/  WARPSYNC.COLLECTIVE R21, `(.L_x_162) ;  /* 0x0000000015087348 */ /* 0x001fea0003c00000 */
[----:B------:R-:W-:Y:S01]  /*5020*/  VOTE.ANY R21, PT, P0 ;  /* 0x0000000000157806 */ /* 0x000fe200000e0100 */
[----:B0-----:R-:W-:Y:S06]  /*5030*/  ENDCOLLECTIVE ;  /* 0x000000000000791b */ /* 0x001fec0003800000 */
.L_x_162:
[----:B------:R-:W-:Y:S05]  /*5040*/  BSYNC B0 ;  /* 0x0000000000007941 */ /* 0x000fea0003800000 */
.L_x_161:
[----:B------:R-:W-:Y:S01]  /*5050*/  LOP3.LUT R21, R21, 0x80000000, R26, 0xec, !PT ;  /* 0x8000000015157812 */ /* 0x000fe200078eec1a */
[----:B------:R-:W-:-:S04]  /*5060*/  IMAD.MOV.U32 R17, RZ, RZ, 0x1 ;  /* 0x00000001ff117424 */ /* 0x000fc800078e00ff */
        /* <DEDUP_REMOVED lines=8> */
.L_x_163:
[----:B------:R-:W-:Y:S01]  /*50f0*/  ISETP.GE.AND P0, PT, R38, R20, PT ;  /* 0x000000142600720c */ /* 0x000fe20003f06270 */
[----:B------:R-:W-:-:S03]  /*5100*/  IMAD.MOV.U32 R17, RZ, RZ, 0x2 ;  /* 0x00000002ff117424 */ /* 0x000fc600078e00ff */
[----:B------:R-:W-:-:S05]  /*5110*/  SEL R22, R22, RZ, !P0 ;  /* 0x000000ff16167207 */ /* 0x000fca0004000000 */
[----:B------:R-:W-:Y:S02]  /*5120*/  IMAD.IADD R43, R22, 0x1, R19 ;  /* 0x00000001162b7824 */ /* 0x000fe400078e0213 */
[----:B------:R-:W-:Y:S02]  /*5130*/  VIADD R19, R38, 0x2 ;  /* 0x0000000226137836 */ /* 0x000fe40000000000 */
[----:B------:R-:W-:-:S03]  /*5140*/  IMAD.MOV.U32 R16, RZ, RZ, R43 ;  /* 0x000000ffff107224 */ /* 0x000fc600078e002b */
[----:B------:R-:W-:Y:S01]  /*5150*/  ISETP.GT.AND P0, PT, R19, R20, PT ;  /* 0x000000141300720c */ /* 0x000fe20003f04270 */
[----:B------:R-:W-:-:S12]  /*5160*/  VIADD R19, R38, 0x4 ;  /* 0x0000000426137836 */ /* 0x000fd80000000000 */
[----:B------:R-:W-:Y:S05]  /*5170*/  WARPSYNC.COLLECTIVE R21, `(.L_x_164) ;  /* 0x0000000015087348 */ /* 0x000fea0003c00000 */
[----:B------:R0:W1:Y:S02]  /*5180*/  SHFL.DOWN P3, R22, R16, R17, R20 ;  /* 0x0800001110167389 */ /* 0x0000640000060014 */
[----:B01----:R-:W-:Y:S05]  /*5190*/  ENDCOLLECTIVE ;  /* 0x000000000000791b */ /* 0x003fea0003800000 */
.L_x_164:
[----:B------:R-:W-:Y:S01]  /*51a0*/  IMAD.MOV.U32 R17, RZ, RZ, 0x4 ;  /* 0x00000004ff117424 */ /* 0x000fe200078e00ff */
[----:B------:R-:W-:Y:S02]  /*51b0*/  SEL R22, R22, RZ, !P0 ;  /* 0x000000ff16167207 */ /* 0x000fe40004000000 */
[----:B------:R-:W-:-:S03]  /*51c0*/  ISETP.GT.AND P0, PT, R19, R20, PT ;  /* 0x000000141300720c */ /* 0x000fc60003f04270 */
[----:B------:R-:W-:Y:S02]  /*51d0*/  IMAD.IADD R45, R43, 0x1, R22 ;  /* 0x000000012b2d7824 */ /* 0x000fe400078e0216 */
[----:B------:R-:W-:Y:S02]  /*51e0*/  VIADD R43, R38, 0x8 ;  /* 0x00000008262b7836 */ /* 0x000fe40000000000 */
[----:B------:R-:W-:-:S07]  /*51f0*/  IMAD.MOV.U32 R16, RZ, RZ, R45 ;  /* 0x000000ffff107224 */ /* 0x000fce00078e002d */
[----:B------:R-:W-:Y:S05]  /*5200*/  WARPSYNC.COLLECTIVE R21, `(.L_x_165) ;  /* 0x0000000015087348 */ /* 0x000fea0003c00000 */
[----:B------:R0:W1:Y:S02]  /*5210*/  SHFL.DOWN P3, R22, R16, R17, R20 ;  /* 0x0800001110167389 */ /* 0x0000640000060014 */
[----:B01----:R-:W-:Y:S05]  /*5220*/  ENDCOLLECTIVE ;  /* 0x000000000000791b */ /* 0x003fea0003800000 */
.L_x_165:
        /* <DEDUP_REMOVED lines=9> */
.L_x_166:
[----:B------:R-:W-:Y:S01]  /*52c0*/  IMAD.MOV.U32 R17, RZ, RZ, 0x10 ;  /* 0x00000010ff117424 */ /* 0x000fe200078e00ff */
[----:B------:R-:W-:Y:S02]  /*52d0*/  SEL R22, R22, RZ, !P0 ;  /* 0x000000ff16167207 */ /* 0x000fe40004000000 */
[----:B------:R-:W-:-:S03]  /*52e0*/  ISETP.NE.AND P0, PT, R18, 0x65, PT ;  /* 0x000000651200780c */ /* 0x000fc60003f05270 */
[----:B------:R-:W-:Y:S02]  /*52f0*/  IMAD.IADD R43, R19, 0x1, R22 ;  /* 0x00000001132b7824 */ /* 0x000fe400078e0216 */
[----:B------:R-:W-:Y:S02]  /*5300*/  VIADD R19, R38, 0x10 ;  /* 0x0000001026137836 */ /* 0x000fe40000000000 */
[----:B------:R-:W-:-:S03]  /*5310*/  IMAD.MOV.U32 R16, RZ, RZ, R43 ;  /* 0x000000ffff107224 */ /* 0x000fc600078e002b */
[----:B------:R-:W-:-:S13]  /*5320*/  ISETP.GT.AND P2, PT, R19, R20, PT ;  /* 0x000000141300720c */ /* 0x000fda0003f44270 */
[----:B------:R-:W-:Y:S05]  /*5330*/  WARPSYNC.COLLECTIVE R21, `(.L_x_167) ;  /* 0x0000000015087348 */ /* 0x000fea0003c00000 */
[----:B------:R0:W1:Y:S02]  /*5340*/  SHFL.DOWN P3, R22, R16, R17, R20 ;  /* 0x0800001110167389 */ /* 0x0000640000060014 */
[----:B01----:R-:W-:Y:S05]  /*5350*/  ENDCOLLECTIVE ;  /* 0x000000000000791b */ /* 0x003fea0003800000 */
.L_x_167:
[----:B------:R-:W-:Y:S05]  /*5360*/  WARPSYNC.COLLECTIVE R21, `(.L_x_168) ;  /* 0x0000000015087348 */ /* 0x000fea0003c00000 */
[----:B------:R-:W-:Y:S01]  /*5370*/  VOTE.ALL P0, P0 ;  /* 0x0000000000ff7806 */ /* 0x000fe20000000000 */
[----:B------:R-:W-:-:S12]  /*5380*/  ENDCOLLECTIVE ;  /* 0x000000000000791b */ /* 0x000fd80003800000 */
.L_x_168:
[----:B------:R-:W-:Y:S02]  /*5390*/  IADD3 R44, P3, PT, R44, 0x100, RZ ;  /* 0x000001002c2c7810 */ /* 0x000fe40007f7e0ff */
[----:B------:R-:W-:-:S03]  /*53a0*/  SEL R22, R22, RZ, !P2 ;  /* 0x000000ff16167207 */ /* 0x000fc60005000000 */
[----:B------:R-:W-:Y:S02]  /*53b0*/  IMAD.X R45, RZ, RZ, R45, P3 ;  /* 0x000000ffff2d7224 */ /* 0x000fe400018e062d */
[----:B------:R-:W-:Y:S01]  /*53c0*/  IMAD.IADD R46, R43, 0x1, R22 ;  /* 0x000000012b2e7824 */ /* 0x000fe200078e0216 */
[----:B------:R-:W-:Y:S06]  /*53d0*/  BRA `(.L_x_169) ;  /* 0xffffffe000847947 */ /* 0x000fec000383ffff */
.L_x_119:
[----:B------:R-:W-:Y:S01]  /*53e0*/  BSSY B0, `(.L_x_170) ;  /* 0x0000006000007945 */ /* 0x000fe20003800000 */
[----:B------:R-:W-:Y:S01]  /*53f0*/  PLOP3.LUT P0, PT, P0, PT, PT, 0x8, 0x80 ;  /* 0x000000000080781c */ /* 0x000fe2000070e170 */
[----:B------:R-:W-:-:S12]  /*5400*/  IMAD.MOV.U32 R21, RZ, RZ, -0x1 ;  /* 0xffffffffff157424 */ /* 0x000fd800078e00ff */
[----:B------:R-:W-:Y:S05]  /*5410*/  WARPSYNC.COLLECTIVE R21, `(.L_x_171) ;  /* 0x0000000015087348 */ /* 0x000fea0003c00000 */
[----:B------:R-:W-:Y:S01]  /*5420*/  VOTE.ANY P0, P0 ;  /* 0x0000000000ff7806 */ /* 0x000fe20000000100 */
[----:B------:R-:W-:-:S12]  /*5430*/  ENDCOLLECTIVE ;  /* 0x000000000000791b */ /* 0x000fd80003800000 */
.L_x_171:
[----:B------:R-:W-:Y:S05]  /*5440*/  BSYNC B0 ;  /* 0x0000000000007941 */ /* 0x000fea0003800000 */
.L_x_170:
[----:B------:R-:W-:Y:S05]  /*5450*/  BRA `(.L_x_172) ;  /* 0xffffffe0008c7947 */ /* 0x000fea000383ffff */
.L_x_121:
[----:B------:R-:W-:Y:S01]  /*5460*/  BSSY B0, `(.L_x_173) ;  /* 0x0000006000007945 */ /* 0x000fe20003800000 */
[----:B------:R-:W-:Y:S01]  /*5470*/  PLOP3.LUT P0, PT, P0, PT, PT, 0x8, 0x80 ;  /* 0x000000000080781c */ /* 0x000fe2000070e170 */
[----:B------:R-:W-:-:S12]  /*5480*/  IMAD.MOV.U32 R21, RZ, RZ, -0x1 ;  /* 0xffffffffff157424 */ /* 0x000fd800078e00ff */
[----:B------:R-:W-:Y:S05]  /*5490*/  WARPSYNC.COLLECTIVE R21, `(.L_x_174) ;  /* 0x0000000015087348 */ /* 0x000fea0003c00000 */
[----:B------:R-:W-:Y:S01]  /*54a0*/  VOTE.ANY P0, P0 ;  /* 0x0000000000ff7806 */ /* 0x000fe20000000100 */
[----:B------:R-:W-:-:S12]  /*54b0*/  ENDCOLLECTIVE ;  /* 0x000000000000791b */ /* 0x000fd80003800000 */
.L_x_174:
[----:B------:R-:W-:Y:S05]  /*54c0*/  BSYNC B0 ;  /* 0x0000000000007941 */ /* 0x000fea0003800000 */
.L_x_173:
[----:B------:R-:W-:Y:S05]  /*54d0*/  BRA `(.L_x_175) ;  /* 0xffffffe000e07947 */ /* 0x000fea000383ffff */
.L_x_123:
[----:B------:R-:W-:Y:S01]  /*54e0*/  BSSY B0, `(.L_x_176) ;  /* 0x0000006000007945 */ /* 0x000fe20003800000 */
[----:B------:R-:W-:Y:S01]  /*54f0*/  PLOP3.LUT P0, PT, P0, PT, PT, 0x8, 0x80 ;  /* 0x000000000080781c */ /* 0x000fe2000070e170 */
[----:B------:R-:W-:-:S12]  /*5500*/  IMAD.MOV.U32 R21, RZ, RZ, -0x1 ;  /* 0xffffffffff157424 */ /* 0x000fd800078e00ff */
[----:B------:R-:W-:Y:S05]  /*5510*/  WARPSYNC.COLLECTIVE R21, `(.L_x_177) ;  /* 0x0000000015087348 */ /* 0x000fea0003c00000 */
[----:B------:R-:W-:Y:S01]  /*5520*/  VOTE.ANY R21, PT, P0 ;  /* 0x0000000000157806 */ /* 0x000fe200000e0100 */
[----:B------:R-:W-:Y:S06]  /*5530*/  ENDCOLLECTIVE ;  /* 0x000000000000791b */ /* 0x000fec0003800000 */
.L_x_177:
[----:B------:R-:W-:Y:S05]  /*5540*/  BSYNC B0 ;  /* 0x0000000000007941 */ /* 0x000fea0003800000 */
.L_x_176:
        /* <DEDUP_REMOVED lines=11> */
.L_x_178:
        /* <DEDUP_REMOVED lines=11> */
.L_x_179:
        /* <DEDUP_REMOVED lines=9> */
.L_x_180:
        /* <DEDUP_REMOVED lines=8> */
.L_x_181:
        /* <DEDUP_REMOVED lines=9> */
.L_x_182:
[----:B------:R-:W-:Y:S02]  /*5850*/  SEL R22, R22, RZ, !P0 ;  /* 0x000000ff16167207 */ /* 0x000fe40004000000 */
[----:B------:R-:W-:Y:S02]  /*5860*/  ISETP.NE.AND P0, PT, R18, 0x65, PT ;  /* 0x000000651200780c */ /* 0x000fe40003f05270 */
[----:B------:R-:W-:-:S11]  /*5870*/  IADD3 R46, PT, PT, R47, R22, R46 ;  /* 0x000000162f2e7210 */ /* 0x000fd60007ffe02e */
[----:B------:R-:W-:Y:S05]  /*5880*/  WARPSYNC.COLLECTIVE R21, `(.L_x_183) ;  /* 0x0000000015087348 */ /* 0x000fea0003c00000 */
[----:B------:R-:W-:Y:S01]  /*5890*/  VOTE.ALL P0, P0 ;  /* 0x0000000000ff7806 */ /* 0x000fe20000000000 */
[----:B------:R-:W-:-:S12]  /*58a0*/  ENDCOLLECTIVE ;  /* 0x000000000000791b */ /* 0x000fd80003800000 */
.L_x_183:
[----:B------:R-:W-:Y:S05]  /*58b0*/  BRA `(.L_x_184) ;  /* 0xffffffe000787947 */ /* 0x000fea000383ffff */
.L_x_185:
        /* <DEDUP_REMOVED lines=12> */
.L_x_196:


//--------------------- .text._ZN3cub18CUB_300001_SM_10006detail4scan20DeviceScanInitKernelINS0_13ScanTileStateIjLb1EEEEEvT_i --------------------------
	.section	.text._ZN3cub18CUB_300001_SM_10006detail4scan20DeviceScanInitKernelINS0_13ScanTileStateIjLb1EEEEEvT_i,"ax",@progbits
	.align	128
        .global         _ZN3cub18CUB_300001_SM_10006detail4scan20DeviceScanInitKernelINS0_13ScanTileStateIjLb1EEEEEvT_i
        .type           _ZN3cub18CUB_300001_SM_10006detail4scan20DeviceScanInitKernelINS0_13ScanTileStateIjLb1EEEEEvT_i,@function
        .size           _ZN3cub18CUB_300001_SM_10006detail4scan20DeviceScanInitKernelINS0_13ScanTileStateIjLb1EEEEEvT_i,(.L_x_197 - _ZN3cub18CUB_300001_SM_10006detail4scan20DeviceScanInitKernelINS0_13ScanTileStateIjLb1EEEEEvT_i)
        .other          _ZN3cub18CUB_300001_SM_10006detail4scan20DeviceScanInitKernelINS0_13ScanTileStateIjLb1EEEEEvT_i,@"STO_CUDA_ENTRY STV_DEFAULT"
_ZN3cub18CUB_300001_SM_10006detail4scan20DeviceScanInitKernelINS0_13ScanTileStateIjLb1EEEEEvT_i:
.text._ZN3cub18CUB_300001_SM_10006detail4scan20DeviceScanInitKernelINS0_13ScanTileStateIjLb1EEEEEvT_i:
[----:B------:R-:W-:Y:S01]  /*0000*/  LDC R1, c[0x0][0x37c] ;  /* 0x0000df00ff017b82 */ /* 0x000fe20000000800 */
[----:B------:R-:W0:Y:S07]  /*0010*/  S2R R0, SR_TID.X ;  /* 0x0000000000007919 */ /* 0x000e2e0000002100 */
[----:B------:R-:W1:Y:S01]  /*0020*/  S2UR UR6, SR_CTAID.X ;  /* 0x00000000000679c3 */ /* 0x000e620000002500 */
[----:B------:R-:W2:Y:S07]  /*0030*/  LDCU UR4, c[0x0][0x388] ;  /* 0x00007100ff0477ac */ /* 0x000eae0008000800 */
[----:B------:R-:W1:Y:S01]  /*0040*/  LDC R5, c[0x0][0x360] ;  /* 0x0000d800ff057b82 */ /* 0x000e620000000800 */
[----:B0-----:R-:W-:Y:S01]  /*0050*/  ISETP.GT.U32.AND P0, PT, R0, 0x1f, PT ;  /* 0x0000001f0000780c */ /* 0x001fe20003f04070 */
[----:B-1----:R-:W-:-:S03]  /*0060*/  IMAD R5, R5, UR6, R0 ;  /* 0x0000000605057c24 */ /* 0x002fc6000f8e0200 */
[----:B------:R-:W-:Y:S02]  /*0070*/  ISETP.NE.OR P0, PT, RZ, UR6, P0 ;  /* 0x00000006ff007c0c */ /* 0x000fe40008705670 */
[----:B--2---:R-:W-:Y:S01]  /*0080*/  ISETP.GE.AND P1, PT, R5, UR4, PT ;  /* 0x0000000405007c0c */ /* 0x004fe2000bf26270 */
[----:B------:R-:W0:-:S12]  /*0090*/  LDCU.64 UR4, c[0x0][0x358] ;  /* 0x00006b00ff0477ac */ /* 0x000e180008000a00 */
[----:B------:R-:W1:Y:S01]  /*00a0*/  @!P1 LDC.64 R2, c[0x0][0x380] ;  /* 0x0000e000ff029b82 */ /* 0x000e620000000a00 */
[----:B------:R-:W-:Y:S01]  /*00b0*/  @!P1 MOV R4, 0x63 ;  /* 0x0000006300049802 */ /* 0x000fe20000000f00 */
[----:B-1----:R-:W-:-:S04]  /*00c0*/  @!P1 IMAD.WIDE R2, R5, 0x8, R2 ;  /* 0x0000000805029825 */ /* 0x002fc800078e0202 */
[----:B------:R-:W-:-:S05]  /*00d0*/  HFMA2 R5, -RZ, RZ, 0, 0 ;  /* 0x00000000ff057431 */ /* 0x000fca00000001ff */
[----:B0-----:R0:W-:Y:S01]  /*00e0*/  @!P1 STG.E.64 desc[UR4][R2.64+0x100], R4 ;  /* 0x0001000402009986 */ /* 0x0011e2000c101b04 */
[----:B------:R-:W-:Y:S05]  /*00f0*/  @P0 EXIT ;  /* 0x000000000000094d */ /* 0x000fea0003800000 */
[----:B0-----:R-:W0:Y:S02]  /*0100*/  LDC.64 R2, c[0x0][0x380] ;  /* 0x0000e000ff027b82 */ /* 0x001e240000000a00 */
[----:B0-----:R-:W-:-:S05]  /*0110*/  IMAD.WIDE.U32 R2, R0, 0x8, R2 ;  /* 0x0000000800027825 */ /* 0x001fca00078e0002 */
[----:B------:R-:W-:Y:S01]  /*0120*/  STG.E.64 desc[UR4][R2.64], RZ ;  /* 0x000000ff02007986 */ /* 0x000fe2000c101b04 */
[----:B------:R-:W-:Y:S05]  /*0130*/  EXIT ;  /* 0x000000000000794d */ /* 0x000fea0003800000 */
.L_x_186:
        /* <DEDUP_REMOVED lines=12> */
.L_x_197:


//--------------------- .text._ZN3cub18CUB_300001_SM_10006detail8for_each13static_kernelINS2_12policy_hub_t12policy_500_tEmN6thrust24THRUST_300001_SM_1000_NS8cuda_cub20__uninitialized_fill7functorINS7_10device_ptrIjEEjEEEEvT0_T1_ --------------------------
	.section	.text._ZN3cub18CUB_300001_SM_10006detail8for_each13static_kernelINS2_12policy_hub_t12policy_500_tEmN6thrust24THRUST_300001_SM_1000_NS8cuda_cub20__uninitialized_fill7functorINS7_10device_ptrIjEEjEEEEvT0_T1_,"ax",@progbits
	.align	128
        .global         _ZN3cub18CUB_300001_SM_10006detail8for_each13static_kernelINS2_12policy_hub_t12policy_500_tEmN6thrust24THRUST_300001_SM_1000_NS8cuda_cub20__uninitialized_fill7functorINS7_10device_ptrIjEEjEEEEvT0_T1_
        .type           _ZN3cub18CUB_300001_SM_10006detail8for_each13static_kernelINS2_12policy_hub_t12policy_500_tEmN6thrust24THRUST_300001_SM_1000_NS8cuda_cub20__uninitialized_fill7functorINS7_10device_ptrIjEEjEEEEvT0_T1_,@function
        .size           _ZN3cub18CUB_300001_SM_10006detail8for_each13static_kernelINS2_12policy_hub_t12policy_500_tEmN6thrust24THRUST_300001_SM_1000_NS8cuda_cub20__uninitialized_fill7functorINS7_10device_ptrIjEEjEEEEvT0_T1_,(.L_x_198 - _ZN3cub18CUB_300001_SM_10006detail8for_each13static_kernelINS2_12policy_hub_t12policy_500_tEmN6thrust24THRUST_300001_SM_1000_NS8cuda_cub20__uninitialized_fill7functorINS7_10device_ptrIjEEjEEEEvT0_T1_)
        .other          _ZN3cub18CUB_300001_SM_10006detail8for_each13static_kernelINS2_12policy_hub_t12policy_500_tEmN6thrust24THRUST_300001_SM_1000_NS8cuda_cub20__uninitialized_fill7functorINS7_10device_ptrIjEEjEEEEvT0_T1_,@"STO_CUDA_ENTRY STV_DEFAULT"
_ZN3cub18CUB_300001_SM_10006detail8for_each13static_kernelINS2_12policy_hub_t12policy_500_tEmN6thrust24THRUST_300001_SM_1000_NS8cuda_cub20__uninitialized_fill7functorINS7_10device_ptrIjEEjEEEEvT0_T1_:
.text._ZN3cub18CUB_300001_SM_10006detail8for_each13static_kernelINS2_12policy_hub_t12policy_500_tEmN6thrust24THRUST_300001_SM_1000_NS8cuda_cub20__uninitialized_fill7functorINS7_10device_ptrIjEEjEEEEvT0_T1_:
[----:B------:R-:W-:Y:S08]  /*0000*/  LDC R1, c[0x0][0x37c] ;  /* 0x0000df00ff017b82 */ /* 0x000ff00000000800 */
[----:B------:R-:W0:Y:S01]  /*0010*/  S2UR UR4, SR_CTAID.X ;  /* 0x00000000000479c3 */ /* 0x000e220000002500 */
[----:B------:R-:W1:Y:S01]  /*0020*/  LDCU.64 UR6, c[0x0][0x380] ;  /* 0x00007000ff0677ac */ /* 0x000e620008000a00 */
[----:B------:R-:W2:Y:S01]  /*0030*/  LDCU.64 UR8, c[0x0][0x358] ;  /* 0x00006b00ff0877ac */ /* 0x000ea20008000a00 */
[----:B0-----:R-:W-:-:S04]  /*0040*/  UIMAD.WIDE.U32 UR4, UR4, 0x200, URZ ;  /* 0x00000200040478a5 */ /* 0x001fc8000f8e00ff */
[----:B-1----:R-:W-:-:S04]  /*0050*/  UIADD3 UR6, UP0, UPT, -UR4, UR6, URZ ;  /* 0x0000000604067290 */ /* 0x002fc8000ff1e1ff */
[----:B------:R-:W-:Y:S02]  /*0060*/  UIADD3.X UR7, UPT, UPT, ~UR5, UR7, URZ, UP0, !UPT ;  /* 0x0000000705077290 */ /* 0x000fe400087fe5ff */
[----:B------:R-:W-:-:S04]  /*0070*/  UISETP.GE.U32.AND UP0, UPT, UR6, 0x200, UPT ;  /* 0x000002000600788c */ /* 0x000fc8000bf06070 */
[----:B------:R-:W-:-:S09]  /*0080*/  UISETP.GE.U32.AND.EX UP0, UPT, UR7, URZ, UPT, UP0 ;  /* 0x000000ff0700728c */ /* 0x000fd2000bf06100 */
[----:B--2---:R-:W-:Y:S05]  /*0090*/  BRA.U !UP0, `(.L_x_187) ;  /* 0x0000000108287547 */ /* 0x004fea000b800000 */
[----:B------:R-:W0:Y:S01]  /*00a0*/  S2R R0, SR_TID.X ;  /* 0x0000000000007919 */ /* 0x000e220000002100 */
[----:B------:R-:W1:Y:S01]  /*00b0*/  LDCU.64 UR6, c[0x0][0x388] ;  /* 0x00007100ff0677ac */ /* 0x000e620008000a00 */
[----:B------:R-:W2:Y:S01]  /*00c0*/  LDC R5, c[0x0][0x390] ;  /* 0x0000e400ff057b82 */ /* 0x000ea20000000800 */
[----:B0-----:R-:W-:-:S05]  /*00d0*/  IADD3 R0, P0, PT, R0, UR4, RZ ;  /* 0x0000000400007c10 */ /* 0x001fca000ff1e0ff */
[----:B------:R-:W-:Y:S01]  /*00e0*/  IMAD.X R3, RZ, RZ, UR5, P0 ;  /* 0x00000005ff037e24 */ /* 0x000fe200080e06ff */
[----:B-1----:R-:W-:-:S04]  /*00f0*/  LEA R2, P0, R0, UR6, 0x2 ;  /* 0x0000000600027c11 */ /* 0x002fc8000f8010ff */
[----:B------:R-:W-:-:S05]  /*0100*/  LEA.HI.X R3, R0, UR7, R3, 0x2, P0 ;  /* 0x0000000700037c11 */ /* 0x000fca00080f1403 */
[----:B--2---:R-:W-:Y:S04]  /*0110*/  STG.E desc[UR8][R2.64], R5 ;  /* 0x0000000502007986 */ /* 0x004fe8000c101908 */
[----:B------:R-:W-:Y:S01]  /*0120*/  STG.E desc[UR8][R2.64+0x400], R5 ;  /* 0x0004000502007986 */ /* 0x000fe2000c101908 */
[----:B------:R-:W-:Y:S05]  /*0130*/  EXIT ;  /* 0x000000000000794d */ /* 0x000fea0003800000 */
.L_x_187:
[----:B------:R-:W0:Y:S01]  /*0140*/  S2R R0, SR_TID.X ;  /* 0x0000000000007919 */ /* 0x000e220000002100 */
[----:B------:R-:W-:Y:S01]  /*0150*/  IMAD.U32 R2, RZ, RZ, UR7 ;  /* 0x00000007ff027e24 */ /* 0x000fe2000f8e00ff */
[----:B------:R-:W1:Y:S01]  /*0160*/  LDCU.64 UR10, c[0x0][0x388] ;  /* 0x00007100ff0a77ac */ /* 0x000e620008000a00 */
[----:B------:R-:W-:Y:S01]  /*0170*/  IMAD.U32 R4, RZ, RZ, UR7 ;  /* 0x00000007ff047e24 */ /* 0x000fe2000f8e00ff */
[----:B0-----:R-:W-:-:S04]  /*0180*/  ISETP.LT.U32.AND P0, PT, R0, UR6, PT ;  /* 0x0000000600007c0c */ /* 0x001fc8000bf01070 */
[----:B------:R-:W-:Y:S01]  /*0190*/  ISETP.GT.U32.AND.EX P0, PT, R2, RZ, PT, P0 ;  /* 0x000000ff0200720c */ /* 0x000fe20003f04100 */
[C---:B------:R-:W-:Y:S01]  /*01a0*/  VIADD R2, R0.reuse, 0x100 ;  /* 0x0000010000027836 */ /* 0x040fe20000000000 */
[----:B------:R-:W-:-:S04]  /*01b0*/  IADD3 R0, P2, PT, R0, UR4, RZ ;  /* 0x0000000400007c10 */ /* 0x000fc8000ff5e0ff */
[----:B------:R-:W-:Y:S01]  /*01c0*/  ISETP.LT.U32.AND P1, PT, R2, UR6, PT ;  /* 0x0000000602007c0c */ /* 0x000fe2000bf21070 */
[----:B------:R-:W-:Y:S01]  /*01d0*/  IMAD.X R3, RZ, RZ, UR5, P2 ;  /* 0x00000005ff037e24 */ /* 0x000fe200090e06ff */
[----:B-1----:R-:W-:Y:S02]  /*01e0*/  LEA R2, P2, R0, UR10, 0x2 ;  /* 0x0000000a00027c11 */ /* 0x002fe4000f8410ff */
[----:B------:R-:W-:Y:S02]  /*01f0*/  ISETP.GT.U32.AND.EX P1, PT, R4, RZ, PT, P1 ;  /* 0x000000ff0400720c */ /* 0x000fe40003f24110 */
[----:B------:R-:W-:Y:S01]  /*0200*/  LEA.HI.X R3, R0, UR11, R3, 0x2, P2 ;  /* 0x0000000b00037c11 */ /* 0x000fe200090f1403 */
[----:B------:R-:W0:Y:S04]  /*0210*/  @P0 LDC R5, c[0x0][0x390] ;  /* 0x0000e400ff050b82 */ /* 0x000e280000000800 */
[----:B0-----:R0:W-:Y:S06]  /*0220*/  @P0 STG.E desc[UR8][R2.64], R5 ;  /* 0x0000000502000986 */ /* 0x0011ec000c101908 */
[----:B------:R-:W-:Y:S05]  /*0230*/  @!P1 EXIT ;  /* 0x000000000000994d */ /* 0x000fea0003800000 */
[----:B0-----:R-:W0:Y:S02]  /*0240*/  LDC R5, c[0x0][0x390] ;  /* 0x0000e400ff057b82 */ /* 0x001e240000000800 */
[----:B0-----:R-:W-:Y:S01]  /*0250*/  STG.E desc[UR8][R2.64+0x400], R5 ;  /* 0x0004000502007986 */ /* 0x001fe2000c101908 */
[----:B------:R-:W-:Y:S05]  /*0260*/  EXIT ;  /* 0x000000000000794d */ /* 0x000fea0003800000 */
.L_x_188:
        /* <DEDUP_REMOVED lines=9> */
.L_x_198:


//--------------------- .text._ZN3cub18CUB_300001_SM_10006detail11EmptyKernelIvEEvv --------------------------
	.section	.text._ZN3cub18CUB_300001_SM_10006detail11EmptyKernelIvEEvv,"ax",@progbits
	.align	128
        .global         _ZN3cub18CUB_300001_SM_10006detail11EmptyKernelIvEEvv
        .type           _ZN3cub18CUB_300001_SM_10006detail11EmptyKernelIvEEvv,@function
        .size           _ZN3cub18CUB_300001_SM_10006detail11EmptyKernelIvEEvv,(.L_x_199 - _ZN3cub18CUB_300001_SM_10006detail11EmptyKernelIvEEvv)
        .other          _ZN3cub18CUB_300001_SM_10006detail11EmptyKernelIvEEvv,@"STO_CUDA_ENTRY STV_DEFAULT"
_ZN3cub18CUB_300001_SM_10006detail11EmptyKernelIvEEvv:
.text._ZN3cub18CUB_300001_SM_10006detail11EmptyKernelIvEEvv:
[----:B------:R-:W-:Y:S01]  /*0000*/  LDC R1, c[0x0][0x37c] ;  /* 0x0000df00ff017b82 */ /* 0x000fe20000000800 */
[----:B------:R-:W-:Y:S05]  /*0010*/  EXIT ;  /* 0x000000000000794d */ /* 0x000fea0003800000 */
.L_x_189:
        /* <DEDUP_REMOVED lines=14> */
.L_x_199:


//--------------------- .text._Z13post_cuda_sumPjS_S_ --------------------------
	.section	.text._Z13post_cuda_sumPjS_S_,"ax",@progbits
	.align	128
        .global         _Z13post_cuda_sumPjS_S_
        .type           _Z13post_cuda_sumPjS_S_,@function
        .size           _Z13post_cuda_sumPjS_S_,(.L_x_200 - _Z13post_cuda_sumPjS_S_)
        .other          _Z13post_cuda_sumPjS_S_,@"STO_CUDA_ENTRY STV_DEFAULT"
_Z13post_cuda_sumPjS_S_:
.text._Z13post_cuda_sumPjS_S_:
[----:B------:R-:W-:Y:S01]  /*0000*/  LDC R1, c[0x0][0x37c] ;  /* 0x0000df00ff017b82 */ /* 0x000fe20000000800 */
[----:B------:R-:W0:Y:S07]  /*0010*/  S2R R7, SR_CTAID.X ;  /* 0x0000000000077919 */ /* 0x000e2e0000002500 */
[----:B------:R-:W1:Y:S01]  /*0020*/  LDC.64 R2, c[0x0][0x390] ;  /* 0x0000e400ff027b82 */ /* 0x000e620000000a00 */
[----:B------:R-:W2:Y:S01]  /*0030*/  LDCU.64 UR4, c[0x0][0x358] ;  /* 0x00006b00ff0477ac */ /* 0x000ea20008000a00 */
[----:B------:R-:W3:Y:S06]  /*0040*/  S2R R9, SR_TID.X ;  /* 0x0000000000097919 */ /* 0x000eec0000002100 */
[----:B------:R-:W4:Y:S01]  /*0050*/  LDC.64 R4, c[0x0][0x388] ;  /* 0x0000e200ff047b82 */ /* 0x000f220000000a00 */
[C---:B0-----:R-:W-:Y:S01]  /*0060*/  SHF.L.U32 R0, R7.reuse, 0xa, RZ ;  /* 0x0000000a07007819 */ /* 0x041fe200000006ff */
[----:B-1----:R-:W-:-:S06]  /*0070*/  IMAD.WIDE.U32 R2, R7, 0x4, R2 ;  /* 0x0000000407027825 */ /* 0x002fcc00078e0002 */
[----:B------:R-:W0:Y:S01]  /*0080*/  LDC.64 R6, c[0x0][0x380] ;  /* 0x0000e000ff067b82 */ /* 0x000e220000000a00 */
[----:B---3--:R-:W-:Y:S01]  /*0090*/  LOP3.LUT R9, R0, R9, RZ, 0xfc, !PT ;  /* 0x0000000900097212 */ /* 0x008fe200078efcff */
[----:B--2---:R-:W2:Y:S04]  /*00a0*/  LDG.E R2, desc[UR4][R2.64] ;  /* 0x0000000402027981 */ /* 0x004ea8000c1e1900 */
[----:B----4-:R-:W-:-:S06]  /*00b0*/  IMAD.WIDE.U32 R4, R9, 0x4, R4 ;  /* 0x0000000409047825 */ /* 0x010fcc00078e0004 */
[----:B------:R-:W2:Y:S01]  /*00c0*/  LDG.E R5, desc[UR4][R4.64] ;  /* 0x0000000404057981 */ /* 0x000ea2000c1e1900 */
[----:B0-----:R-:W-:Y:S01]  /*00d0*/  IMAD.WIDE.U32 R6, R9, 0x4, R6 ;  /* 0x0000000409067825 */ /* 0x001fe200078e0006 */
[----:B--2---:R-:W-:-:S05]  /*00e0*/  IADD3 R9, PT, PT, R2, R5, RZ ;  /* 0x0000000502097210 */ /* 0x004fca0007ffe0ff */
[----:B------:R-:W-:Y:S01]  /*00f0*/  STG.E desc[UR4][R6.64], R9 ;  /* 0x0000000906007986 */ /* 0x000fe2000c101904 */
[----:B------:R-:W-:Y:S05]  /*0100*/  EXIT ;  /* 0x000000000000794d */ /* 0x000fea0003800000 */
.L_x_190:
        /* <DEDUP_REMOVED lines=15> */
.L_x_200:


//--------------------- .text._Z8cuda_sumPjS_S_i  --------------------------
	.section	.text._Z8cuda_sumPjS_S_i,"ax",@progbits
	.align	128
        .global         _Z8cuda_sumPjS_S_i
        .type           _Z8cuda_sumPjS_S_i,@function
        .size           _Z8cuda_sumPjS_S_i,(.L_x_201 - _Z8cuda_sumPjS_S_i)
        .other          _Z8cuda_sumPjS_S_i,@"STO_CUDA_ENTRY STV_DEFAULT"
_Z8cuda_sumPjS_S_i:
.text._Z8cuda_sumPjS_S_i:
[----:B------:R-:W-:Y:S01]  /*0000*/  LDC R1, c[0x0][0x37c] ;  /* 0x0000df00ff017b82 */ /* 0x000fe20000000800 */
[----:B------:R-:W0:Y:S01]  /*0010*/  S2R R14, SR_TID.X ;  /* 0x00000000000e7919 */ /* 0x000e220000002100 */
[----:B------:R-:W1:Y:S06]  /*0020*/  LDCU UR8, c[0x0][0x398] ;  /* 0x00007300ff0877ac */ /* 0x000e6c0008000800 */
[----:B------:R-:W2:Y:S01]  /*0030*/  LDC.64 R4, c[0x0][0x388] ;  /* 0x0000e200ff047b82 */ /* 0x000ea20000000a00 */
[----:B------:R-:W3:Y:S01]  /*0040*/  S2R R3, SR_CTAID.X ;  /* 0x0000000000037919 */ /* 0x000ee20000002500 */
[----:B------:R-:W4:Y:S01]  /*0050*/  LDCU.64 UR6, c[0x0][0x358] ;  /* 0x00006b00ff0677ac */ /* 0x000f220008000a00 */
[----:B0-----:R-:W-:-:S04]  /*0060*/  IMAD.SHL.U32 R6, R14, 0x2, RZ ;  /* 0x000000020e067824 */ /* 0x001fc800078e00ff */
[----:B---3--:R-:W-:-:S04]  /*0070*/  IMAD R0, R3, 0x400, R6 ;  /* 0x0000040003007824 */ /* 0x008fc800078e0206 */
[C---:B--2---:R-:W-:Y:S01]  /*0080*/  IMAD.WIDE.U32 R4, R0.reuse, 0x4, R4 ;  /* 0x0000000400047825 */ /* 0x044fe200078e0004 */
[----:B------:R-:W-:Y:S01]  /*0090*/  BAR.SYNC.DEFER_BLOCKING 0x0 ;  /* 0x0000000000007b1d */ /* 0x000fe20000010000 */
[----:B-1----:R-:W-:-:S13]  /*00a0*/  ISETP.GE.AND P1, PT, R0, UR8, PT ;  /* 0x0000000800007c0c */ /* 0x002fda000bf26270 */
[----:B----4-:R-:W2:Y:S01]  /*00b0*/  @!P1 LDG.E R7, desc[UR6][R4.64] ;  /* 0x0000000604079981 */ /* 0x010ea2000c1e1900 */
[----:B------:R-:W0:Y:S01]  /*00c0*/  S2UR UR5, SR_CgaCtaId ;  /* 0x00000000000579c3 */ /* 0x000e220000008800 */
[----:B------:R-:W-:Y:S01]  /*00d0*/  IADD3 R8, PT, PT, R0, 0x1, RZ ;  /* 0x0000000100087810 */ /* 0x000fe20007ffe0ff */
[----:B------:R-:W-:Y:S01]  /*00e0*/  UMOV UR4, 0x400 ;  /* 0x0000040000047882 */ /* 0x000fe20000000000 */
[----:B------:R-:W-:Y:S02]  /*00f0*/  BSSY.RECONVERGENT B0, `(.L_x_191) ;  /* 0x000000c000007945 */ /* 0x000fe40003800200 */
[----:B------:R-:W-:Y:S01]  /*0100*/  ISETP.GE.AND P0, PT, R8, UR8, PT ;  /* 0x0000000808007c0c */ /* 0x000fe2000bf06270 */
[----:B0-----:R-:W-:-:S06]  /*0110*/  ULEA UR4, UR5, UR4, 0x18 ;  /* 0x0000000405047291 */ /* 0x001fcc000f8ec0ff */
[----:B------:R-:W-:-:S05]  /*0120*/  LEA R2, R14, UR4, 0x3 ;  /* 0x000000040e027c11 */ /* 0x000fca000f8e18ff */
[----:B--2---:R0:W-:Y:S04]  /*0130*/  @!P1 STS [R2], R7 ;  /* 0x0000000702009388 */ /* 0x0041e80000000800 */
[----:B------:R0:W-:Y:S01]  /*0140*/  @P1 STS [R2], RZ ;  /* 0x000000ff02001388 */ /* 0x0001e20000000800 */
[----:B------:R-:W-:Y:S06]  /*0150*/  BAR.SYNC.DEFER_BLOCKING 0x0 ;  /* 0x0000000000007b1d */ /* 0x000fec0000010000 */
[----:B------:R-:W-:Y:S05]  /*0160*/  @P0 BRA `(.L_x_192) ;  /* 0x00000000000c0947 */ /* 0x000fea0003800000 */
[----:B------:R-:W2:Y:S04]  /*0170*/  LDG.E R5, desc[UR6][R4.64+0x4] ;  /* 0x0000040604057981 */ /* 0x000ea8000c1e1900 */
[----:B--2---:R2:W-:Y:S01]  /*0180*/  STS [R2+0x4], R5 ;  /* 0x0000040502007388 */ /* 0x0045e20000000800 */
[----:B------:R-:W-:Y:S05]  /*0190*/  BRA `(.L_x_193) ;  /* 0x0000000000047947 */ /* 0x000fea0003800000 */
.L_x_192:
[----:B------:R1:W-:Y:S02]  /*01a0*/  STS [R2+0x4], RZ ;  /* 0x000004ff02007388 */ /* 0x0003e40000000800 */
.L_x_193:
[----:B------:R-:W-:Y:S05]  /*01b0*/  BSYNC.RECONVERGENT B0 ;  /* 0x0000000000007941 */ /* 0x000fea0003800200 */
.L_x_191:
[----:B------:R-:W-:Y:S08]  /*01c0*/  BAR.SYNC.DEFER_BLOCKING 0x0 ;  /* 0x0000000000007b1d */ /* 0x000ff00000010000 */
[----:B------:R-:W-:Y:S01]  /*01d0*/  BAR.SYNC.DEFER_BLOCKING 0x0 ;  /* 0x0000000000007b1d */ /* 0x000fe20000010000 */
[----:B------:R-:W-:Y:S01]  /*01e0*/  ISETP.GT.U32.AND P2, PT, R14, 0x1ff, PT ;  /* 0x000001ff0e00780c */ /* 0x000fe20003f44070 */
[----:B--2---:R-:W-:Y:S01]  /*01f0*/  VIADD R5, R6, 0x1 ;  /* 0x0000000106057836 */ /* 0x004fe20000000000 */
[----:B------:R-:W-:-:S02]  /*0200*/  ISETP.GT.U32.AND P3, PT, R14, 0xff, PT ;  /* 0x000000ff0e00780c */ /* 0x000fc40003f64070 */
[C---:B------:R-:W-:Y:S02]  /*0210*/  ISETP.GT.U32.AND P4, PT, R14.reuse, 0x3, PT ;  /* 0x000000030e00780c */ /* 0x040fe40003f84070 */
[----:B------:R-:W-:Y:S02]  /*0220*/  LEA R4, R5, UR4, 0x3 ;  /* 0x0000000405047c11 */ /* 0x000fe4000f8e18ff */
[C---:B------:R-:W-:Y:S02]  /*0230*/  ISETP.GT.U32.AND P5, PT, R14.reuse, 0x1, PT ;  /* 0x000000010e00780c */ /* 0x040fe40003fa4070 */
[----:B------:R-:W-:-:S03]  /*0240*/  ISETP.NE.AND P6, PT, R14, RZ, PT ;  /* 0x000000ff0e00720c */ /* 0x000fc60003fc5270 */
[----:B------:R-:W2:Y:S02]  /*0250*/  @!P2 LDS.64 R8, [R2] ;  /* 0x000000000208a984 */ /* 0x000ea40000000a00 */
[----:B--2---:R-:W-:-:S05]  /*0260*/  @!P2 IMAD.IADD R9, R8, 0x1, R9 ;  /* 0x000000010809a824 */ /* 0x004fca00078e0209 */
[----:B------:R-:W-:Y:S01]  /*0270*/  @!P2 STS [R2+0x4], R9 ;  /* 0x000004090200a388 */ /* 0x000fe20000000800 */
[----:B------:R-:W-:Y:S01]  /*0280*/  BAR.SYNC.DEFER_BLOCKING 0x0 ;  /* 0x0000000000007b1d */ /* 0x000fe20000010000 */
[----:B------:R-:W-:-:S05]  /*0290*/  ISETP.GT.U32.AND P2, PT, R14, 0x7f, PT ;  /* 0x0000007f0e00780c */ /* 0x000fca0003f44070 */
[----:B------:R-:W-:Y:S04]  /*02a0*/  @!P3 LDS R6, [R4+-0x4] ;  /* 0xfffffc000406b984 */ /* 0x000fe80000000800 */
[----:B0-----:R-:W0:Y:S02]  /*02b0*/  @!P3 LDS R7, [R4+0x4] ;  /* 0x000004000407b984 */ /* 0x001e240000000800 */
[----:B0-----:R-:W-:Y:S01]  /*02c0*/  @!P3 IADD3 R11, PT, PT, R6, R7, RZ ;  /* 0x00000007060bb210 */ /* 0x001fe20007ffe0ff */
[----:B------:R-:W-:-:S04]  /*02d0*/  IMAD R6, R5, 0x8, R4 ;  /* 0x0000000805067824 */ /* 0x000fc800078e0204 */
[----:B------:R-:W-:Y:S01]  /*02e0*/  @!P3 STS [R4+0x4], R11 ;  /* 0x0000040b0400b388 */ /* 0x000fe20000000800 */
[----:B------:R-:W-:Y:S01]  /*02f0*/  BAR.SYNC.DEFER_BLOCKING 0x0 ;  /* 0x0000000000007b1d */ /* 0x000fe20000010000 */
[----:B------:R-:W-:-:S05]  /*0300*/  ISETP.GT.U32.AND P3, PT, R14, 0x3f, PT ;  /* 0x0000003f0e00780c */ /* 0x000fca0003f64070 */
[----:B------:R-:W-:Y:S04]  /*0310*/  @!P2 LDS R7, [R6+-0x4] ;  /* 0xfffffc000607a984 */ /* 0x000fe80000000800 */
[----:B------:R-:W0:Y:S02]  /*0320*/  @!P2 LDS R8, [R6+0xc] ;  /* 0x00000c000608a984 */ /* 0x000e240000000800 */
[----:B0-----:R-:W-:Y:S02]  /*0330*/  @!P2 IMAD.IADD R9, R7, 0x1, R8 ;  /* 0x000000010709a824 */ /* 0x001fe400078e0208 */
[----:B------:R-:W-:-:S03]  /*0340*/  IMAD R7, R5, 0x18, R4 ;  /* 0x0000001805077824 */ /* 0x000fc600078e0204 */
[----:B------:R0:W-:Y:S01]  /*0350*/  @!P2 STS [R6+0xc], R9 ;  /* 0x00000c090600a388 */ /* 0x0001e20000000800 */
[----:B------:R-:W-:Y:S01]  /*0360*/  BAR.SYNC.DEFER_BLOCKING 0x0 ;  /* 0x0000000000007b1d */ /* 0x000fe20000010000 */
[----:B------:R-:W-:Y:S01]  /*0370*/  ISETP.GT.U32.AND P2, PT, R14, 0x1f, PT ;  /* 0x0000001f0e00780c */ /* 0x000fe20003f44070 */
[----:B0-----:R-:W-:-:S04]  /*0380*/  IMAD R9, R5, 0x78, R4 ;  /* 0x0000007805097824 */ /* 0x001fc800078e0204 */
[----:B------:R-:W-:Y:S04]  /*0390*/  @!P3 LDS R8, [R7+-0x4] ;  /* 0xfffffc000708b984 */ /* 0x000fe80000000800 */
[----:B------:R-:W0:Y:S02]  /*03a0*/  @!P3 LDS R13, [R7+0x1c] ;  /* 0x00001c00070db984 */ /* 0x000e240000000800 */
[----:B0-----:R-:W-:Y:S01]  /*03b0*/  @!P3 IADD3 R10, PT, PT, R8, R13, RZ ;  /* 0x0000000d080ab210 */ /* 0x001fe20007ffe0ff */
[----:B------:R-:W-:-:S04]  /*03c0*/  IMAD R8, R5, 0x38, R4 ;  /* 0x0000003805087824 */ /* 0x000fc800078e0204 */
[----:B------:R-:W-:Y:S01]  /*03d0*/  @!P3 STS [R7+0x1c], R10 ;  /* 0x00001c0a0700b388 */ /* 0x000fe20000000800 */
[----:B------:R-:W-:Y:S01]  /*03e0*/  BAR.SYNC.DEFER_BLOCKING 0x0 ;  /* 0x0000000000007b1d */ /* 0x000fe20000010000 */
[----:B------:R-:W-:-:S05]  /*03f0*/  ISETP.GT.U32.AND P3, PT, R14, 0x7, PT ;  /* 0x000000070e00780c */ /* 0x000fca0003f64070 */
[----:B------:R-:W-:Y:S04]  /*0400*/  @!P2 LDS R11, [R8+-0x4] ;  /* 0xfffffc00080ba984 */ /* 0x000fe80000000800 */
[----:B------:R-:W0:Y:S02]  /*0410*/  @!P2 LDS R12, [R8+0x3c] ;  /* 0x00003c00080ca984 */ /* 0x000e240000000800 */
[----:B0-----:R-:W-:-:S05]  /*0420*/  @!P2 IMAD.IADD R11, R11, 0x1, R12 ;  /* 0x000000010b0ba824 */ /* 0x001fca00078e020c */
[----:B------:R-:W-:Y:S01]  /*0430*/  @!P2 STS [R8+0x3c], R11 ;  /* 0x00003c0b0800a388 */ /* 0x000fe20000000800 */
[----:B------:R-:W-:Y:S01]  /*0440*/  BAR.SYNC.DEFER_BLOCKING 0x0 ;  /* 0x0000000000007b1d */ /* 0x000fe20000010000 */
[----:B------:R-:W-:-:S13]  /*0450*/  ISETP.GT.U32.AND P2, PT, R14, 0xf, PT ;  /* 0x0000000f0e00780c */ /* 0x000fda0003f44070 */
[----:B------:R-:W-:Y:S04]  /*0460*/  @!P2 LDS R12, [R9+-0x4] ;  /* 0xfffffc00090ca984 */ /* 0x000fe80000000800 */
[----:B------:R-:W0:Y:S02]  /*0470*/  @!P2 LDS R13, [R9+0x7c] ;  /* 0x00007c00090da984 */ /* 0x000e240000000800 */
[----:B0-----:R-:W-:Y:S02]  /*0480*/  @!P2 IMAD.IADD R10, R12, 0x1, R13 ;  /* 0x000000010c0aa824 */ /* 0x001fe400078e020d */
[----:B------:R-:W-:-:S03]  /*0490*/  IMAD R12, R5, 0xf8, R4 ;  /* 0x000000f8050c7824 */ /* 0x000fc600078e0204 */
[----:B------:R-:W-:Y:S01]  /*04a0*/  @!P2 STS [R9+0x7c], R10 ;  /* 0x00007c0a0900a388 */ /* 0x000fe20000000800 */
[----:B------:R-:W-:Y:S06]  /*04b0*/  BAR.SYNC.DEFER_BLOCKING 0x0 ;  /* 0x0000000000007b1d */ /* 0x000fec0000010000 */
[----:B------:R-:W-:Y:S04]  /*04c0*/  @!P3 LDS R13, [R12+-0x4] ;  /* 0xfffffc000c0db984 */ /* 0x000fe80000000800 */
[----:B------:R-:W0:Y:S02]  /*04d0*/  @!P3 LDS R16, [R12+0xfc] ;  /* 0x0000fc000c10b984 */ /* 0x000e240000000800 */
[----:B0-----:R-:W-:Y:S01]  /*04e0*/  @!P3 IADD3 R11, PT, PT, R13, R16, RZ ;  /* 0x000000100d0bb210 */ /* 0x001fe20007ffe0ff */
[----:B------:R-:W-:-:S02]  /*04f0*/  IMAD R13, R5, 0x1f8, R4 ;  /* 0x000001f8050d7824 */ /* 0x000fc400078e0204 */
[----:B------:R-:W-:Y:S02]  /*0500*/  IMAD R5, R5, 0x3f8, R4 ;  /* 0x000003f805057824 */ /* 0x000fe400078e0204 */
[----:B------:R-:W-:Y:S01]  /*0510*/  @!P3 STS [R12+0xfc], R11 ;  /* 0x0000fc0b0c00b388 */ /* 0x000fe20000000800 */
[----:B------:R-:W-:Y:S06]  /*0520*/  BAR.SYNC.DEFER_BLOCKING 0x0 ;  /* 0x0000000000007b1d */ /* 0x000fec0000010000 */
[----:B------:R-:W-:Y:S04]  /*0530*/  @!P4 LDS R15, [R13+-0x4] ;  /* 0xfffffc000d0fc984 */ /* 0x000fe80000000800 */
[----:B------:R-:W0:Y:S02]  /*0540*/  @!P4 LDS R10, [R13+0x1fc] ;  /* 0x0001fc000d0ac984 */ /* 0x000e240000000800 */
[----:B0-----:R-:W-:-:S05]  /*0550*/  @!P4 IMAD.IADD R10, R15, 0x1, R10 ;  /* 0x000000010f0ac824 */ /* 0x001fca00078e020a */
[----:B------:R0:W-:Y:S01]  /*0560*/  @!P4 STS [R13+0x1fc], R10 ;  /* 0x0001fc0a0d00c388 */ /* 0x0001e20000000800 */
[----:B------:R-:W-:Y:S08]  /*0570*/  BAR.SYNC.DEFER_BLOCKING 0x0 ;  /* 0x0000000000007b1d */ /* 0x000ff00000010000 */
[----:B0-----:R-:W0:Y:S01]  /*0580*/  @!P6 LDC.64 R10, c[0x0][0x390] ;  /* 0x0000e400ff0aeb82 */ /* 0x001e220000000a00 */
[----:B------:R-:W-:Y:S04]  /*0590*/  @!P5 LDS R15, [R5+-0x4] ;  /* 0xfffffc00050fd984 */ /* 0x000fe80000000800 */
[----:B------:R-:W2:Y:S01]  /*05a0*/  @!P5 LDS R16, [R5+0x3fc] ;  /* 0x0003fc000510d984 */ /* 0x000ea20000000800 */
[----:B0-----:R-:W-:-:S04]  /*05b0*/  @!P6 IMAD.WIDE.U32 R10, R3, 0x4, R10 ;  /* 0x00000004030ae825 */ /* 0x001fc800078e000a */
[----:B--2---:R-:W-:-:S05]  /*05c0*/  @!P5 IMAD.IADD R16, R15, 0x1, R16 ;  /* 0x000000010f10d824 */ /* 0x004fca00078e0210 */
[----:B------:R-:W-:Y:S01]  /*05d0*/  @!P5 STS [R5+0x3fc], R16 ;  /* 0x0003fc100500d388 */ /* 0x000fe20000000800 */
[----:B------:R-:W-:Y:S06]  /*05e0*/  BAR.SYNC.DEFER_BLOCKING 0x0 ;  /* 0x0000000000007b1d */ /* 0x000fec0000010000 */
[----:B------:R-:W-:Y:S04]  /*05f0*/  @!P6 LDS R15, [UR4+0x7fc] ;  /* 0x0007fc04ff0fe984 */ /* 0x000fe80008000800 */
[----:B------:R-:W0:Y:S04]  /*0600*/  @!P6 LDS R18, [UR4+0xffc] ;  /* 0x000ffc04ff12e984 */ /* 0x000e280008000800 */
[----:B------:R-:W-:Y:S01]  /*0610*/  @!P6 STS [UR4+0xffc], RZ ;  /* 0x000ffcffff00e988 */ /* 0x000fe20008000804 */
[----:B0-----:R-:W-:-:S05]  /*0620*/  @!P6 IADD3 R15, PT, PT, R15, R18, RZ ;  /* 0x000000120f0fe210 */ /* 0x001fca0007ffe0ff */
[----:B------:R-:W-:Y:S01]  /*0630*/  @!P6 STG.E desc[UR6][R10.64], R15 ;  /* 0x0000000f0a00e986 */ /* 0x000fe2000c101906 */
[----:B------:R-:W-:Y:S06]  /*0640*/  BAR.SYNC.DEFER_BLOCKING 0x0 ;  /* 0x0000000000007b1d */ /* 0x000fec0000010000 */
[----:B------:R-:W-:Y:S04]  /*0650*/  @!P6 LDS R3, [UR4+0x7fc] ;  /* 0x0007fc04ff03e984 */ /* 0x000fe80008000800 */
[----:B------:R-:W0:Y:S02]  /*0660*/  @!P6 LDS R16, [UR4+0xffc] ;  /* 0x000ffc04ff10e984 */ /* 0x000e240008000800 */
[----:B0-----:R-:W-:-:S02]  /*0670*/  @!P6 IMAD.IADD R3, R3, 0x1, R16 ;  /* 0x000000010303e824 */ /* 0x001fc400078e0210 */
[----:B------:R-:W-:Y:S04]  /*0680*/  @!P6 STS [UR4+0x7fc], R16 ;  /* 0x0007fc10ff00e988 */ /* 0x000fe80008000804 */
[----:B------:R-:W-:Y:S01]  /*0690*/  @!P6 STS [UR4+0xffc], R3 ;  /* 0x000ffc03ff00e988 */ /* 0x000fe20008000804 */
[----:B------:R-:W-:Y:S01]  /*06a0*/  BAR.SYNC.DEFER_BLOCKING 0x0 ;  /* 0x0000000000007b1d */ /* 0x000fe20000010000 */
[----:B------:R-:W-:-:S05]  /*06b0*/  ISETP.GT.U32.AND P6, PT, R14, 0x1f, PT ;  /* 0x0000001f0e00780c */ /* 0x000fca0003fc4070 */
[----:B------:R-:W-:Y:S04]  /*06c0*/  @!P5 LDS R17, [R5+-0x4] ;  /* 0xfffffc000511d984 */ /* 0x000fe80000000800 */
[----:B------:R-:W0:Y:S02]  /*06d0*/  @!P5 LDS R18, [R5+0x3fc] ;  /* 0x0003fc000512d984 */ /* 0x000e240000000800 */
[----:B0-----:R-:W-:Y:S02]  /*06e0*/  @!P5 IMAD.IADD R20, R17, 0x1, R18 ;  /* 0x000000011114d824 */ /* 0x001fe400078e0212 */
[----:B------:R-:W-:Y:S04]  /*06f0*/  @!P5 STS [R5+-0x4], R18 ;  /* 0xfffffc120500d388 */ /* 0x000fe80000000800 */
[----:B------:R-:W-:Y:S01]  /*0700*/  @!P5 STS [R5+0x3fc], R20 ;  /* 0x0003fc140500d388 */ /* 0x000fe20000000800 */
[----:B------:R-:W-:Y:S01]  /*0710*/  BAR.SYNC.DEFER_BLOCKING 0x0 ;  /* 0x0000000000007b1d */ /* 0x000fe20000010000 */
[----:B------:R-:W-:-:S05]  /*0720*/  ISETP.GT.U32.AND P5, PT, R14, 0x3f, PT ;  /* 0x0000003f0e00780c */ /* 0x000fca0003fa4070 */
[----:B------:R-:W-:Y:S04]  /*0730*/  @!P4 LDS R10, [R13+-0x4] ;  /* 0xfffffc000d0ac984 */ /* 0x000fe80000000800 */
[----:B------:R-:W0:Y:S02]  /*0740*/  @!P4 LDS R11, [R13+0x1fc] ;  /* 0x0001fc000d0bc984 */ /* 0x000e240000000800 */
[----:B0-----:R-:W-:Y:S02]  /*0750*/  @!P4 IADD3 R10, PT, PT, R10, R11, RZ ;  /* 0x0000000b0a0ac210 */ /* 0x001fe40007ffe0ff */
[----:B------:R-:W-:Y:S04]  /*0760*/  @!P4 STS [R13+-0x4], R11 ;  /* 0xfffffc0b0d00c388 */ /* 0x000fe80000000800 */
[----:B------:R-:W-:Y:S01]  /*0770*/  @!P4 STS [R13+0x1fc], R10 ;  /* 0x0001fc0a0d00c388 */ /* 0x000fe20000000800 */
[----:B------:R-:W-:Y:S06]  /*0780*/  BAR.SYNC.DEFER_BLOCKING 0x0 ;  /* 0x0000000000007b1d */ /* 0x000fec0000010000 */
[----:B------:R-:W-:Y:S04]  /*0790*/  @!P3 LDS R3, [R12+-0x4] ;  /* 0xfffffc000c03b984 */ /* 0x000fe80000000800 */
[----:B------:R-:W0:Y:S02]  /*07a0*/  @!P3 LDS R15, [R12+0xfc] ;  /* 0x0000fc000c0fb984 */ /* 0x000e240000000800 */
[----:B0-----:R-:W-:-:S02]  /*07b0*/  @!P3 IMAD.IADD R3, R3, 0x1, R15 ;  /* 0x000000010303b824 */ /* 0x001fc400078e020f */
        /* <DEDUP_REMOVED lines=11> */
[----:B0-----:R-:W-:-:S02]  /*0870*/  @!P6 IADD3 R5, PT, PT, R5, R10, RZ ;  /* 0x0000000a0505e210 */ /* 0x001fc40007ffe0ff */
[----:B------:R-:W-:Y:S04]  /*0880*/  @!P6 STS [R8+-0x4], R10 ;  /* 0xfffffc0a0800e388 */ /* 0x000fe80000000800 */
[----:B------:R-:W-:Y:S01]  /*0890*/  @!P6 STS [R8+0x3c], R5 ;  /* 0x00003c050800e388 */ /* 0x000fe20000000800 */
        /* <DEDUP_REMOVED lines=13> */
[----:B------:R0:W-:Y:S01]  /*0970*/  @!P6 STS [R6+0xc], R3 ;  /* 0x00000c030600e388 */ /* 0x0001e20000000800 */
[----:B------:R-:W-:Y:S01]  /*0980*/  BAR.SYNC.DEFER_BLOCKING 0x0 ;  /* 0x0000000000007b1d */ /* 0x000fe20000010000 */
[----:B------:R-:W-:-:S07]  /*0990*/  ISETP.GT.U32.AND P6, PT, R14, 0x1ff, PT ;  /* 0x000001ff0e00780c */ /* 0x000fce0003fc4070 */
[----:B0-----:R-:W0:Y:S01]  /*09a0*/  LDC.64 R6, c[0x0][0x380] ;  /* 0x0000e000ff067b82 */ /* 0x001e220000000a00 */
[----:B------:R-:W-:Y:S04]  /*09b0*/  @!P5 LDS R5, [R4+-0x4] ;  /* 0xfffffc000405d984 */ /* 0x000fe80000000800 */
[----:B------:R-:W2:Y:S01]  /*09c0*/  @!P5 LDS R8, [R4+0x4] ;  /* 0x000004000408d984 */ /* 0x000ea20000000800 */
[----:B0-----:R-:W-:Y:S01]  /*09d0*/  IMAD.WIDE.U32 R6, R0, 0x4, R6 ;  /* 0x0000000400067825 */ /* 0x001fe200078e0006 */
[----:B--2---:R-:W-:Y:S02]  /*09e0*/  @!P5 IADD3 R5, PT, PT, R5, R8, RZ ;  /* 0x000000080505d210 */ /* 0x004fe40007ffe0ff */
[----:B------:R-:W-:Y:S04]  /*09f0*/  @!P5 STS [R4+-0x4], R8 ;  /* 0xfffffc080400d388 */ /* 0x000fe80000000800 */
[----:B------:R-:W-:Y:S01]  /*0a00*/  @!P5 STS [R4+0x4], R5 ;  /* 0x000004050400d388 */ /* 0x000fe20000000800 */
[----:B------:R-:W-:Y:S06]  /*0a10*/  BAR.SYNC.DEFER_BLOCKING 0x0 ;  /* 0x0000000000007b1d */ /* 0x000fec0000010000 */
[----:B------:R-:W0:Y:S02]  /*0a20*/  @!P6 LDS.64 R10, [R2] ;  /* 0x00000000020ae984 */ /* 0x000e240000000a00 */
[----:B0-----:R-:W-:Y:S01]  /*0a30*/  @!P6 IMAD.IADD R13, R10, 0x1, R11 ;  /* 0x000000010a0de824 */ /* 0x001fe200078e020b */
[----:B------:R-:W-:-:S05]  /*0a40*/  MOV R12, R11 ;  /* 0x0000000b000c7202 */ /* 0x000fca0000000f00 */
[----:B------:R-:W-:Y:S01]  /*0a50*/  @!P6 STS.64 [R2], R12 ;  /* 0x0000000c0200e388 */ /* 0x000fe20000000a00 */
[----:B------:R-:W-:Y:S06]  /*0a60*/  BAR.SYNC.DEFER_BLOCKING 0x0 ;  /* 0x0000000000007b1d */ /* 0x000fec0000010000 */
[----:B------:R-:W0:Y:S04]  /*0a70*/  @!P1 LDS R3, [R2] ;  /* 0x0000000002039984 */ /* 0x000e280000000800 */
[----:B0-----:R-:W-:Y:S01]  /*0a80*/  @!P1 STG.E desc[UR6][R6.64], R3 ;  /* 0x0000000306009986 */ /* 0x001fe2000c101906 */
[----:B------:R-:W-:Y:S06]  /*0a90*/  BAR.SYNC.DEFER_BLOCKING 0x0 ;  /* 0x0000000000007b1d */ /* 0x000fec0000010000 */
[----:B------:R-:W0:Y:S04]  /*0aa0*/  @!P0 LDS R5, [R2+0x4] ;  /* 0x0000040002058984 */ /* 0x000e280000000800 */
[----:B0-----:R-:W-:Y:S01]  /*0ab0*/  @!P0 STG.E desc[UR6][R6.64+0x4], R5 ;  /* 0x0000040506008986 */ /* 0x001fe2000c101906 */
[----:B------:R-:W-:Y:S06]  /*0ac0*/  BAR.SYNC.DEFER_BLOCKING 0x0 ;  /* 0x0000000000007b1d */ /* 0x000fec0000010000 */
[----:B------:R-:W-:Y:S05]  /*0ad0*/  EXIT ;  /* 0x000000000000794d */ /* 0x000fea0003800000 */
.L_x_194:
        /* <DEDUP_REMOVED lines=10> */
.L_x_201:


//--------------------- .nv.shared._ZN3cub18CUB_300001_SM_10006detail4scan16DeviceScanKernelINS2_10policy_hubIjjjmN4cuda3std3__44plusIvEEE10Policy1000EN6thrust24THRUST_300001_SM_1000_NS6detail15normal_iteratorINSD_10device_ptrIjEEEESI_NS0_13ScanTileStateIjLb1EEES9_NS1_10InputValueIjPjEEmjLb0EjEEvT0_T1_T2_iT3_T4_T5_ --------------------------
	.section	.nv.shared._ZN3cub18CUB_300001_SM_10006detail4scan16DeviceScanKernelINS2_10policy_hubIjjjmN4cuda3std3__44plusIvEEE10Policy1000EN6thrust24THRUST_300001_SM_1000_NS6detail15normal_iteratorINSD_10device_ptrIjEEEESI_NS0_13ScanTileStateIjLb1EEES9_NS1_10InputValueIjPjEEmjLb0EjEEvT0_T1_T2_iT3_T4_T5_,"aw",@nobits
	.sectionflags	@""
	.align	16
.nv.shared._ZN3cub18CUB_300001_SM_10006detail4scan16DeviceScanKernelINS2_10policy_hubIjjjmN4cuda3std3__44plusIvEEE10Policy1000EN6thrust24THRUST_300001_SM_1000_NS6detail15normal_iteratorINSD_10device_ptrIjEEEESI_NS0_13ScanTileStateIjLb1EEES9_NS1_10InputValueIjPjEEmjLb0EjEEvT0_T1_T2_iT3_T4_T5_:
	.zero		32656


//--------------------- .nv.shared.reserved.0     --------------------------
	.section	.nv.shared.reserved.0,"aw",@nobits
	.weak		__nv_reservedSMEM_offset_0_alias
	.size		__nv_reservedSMEM_offset_0_alias, 0, 64
	.other		__nv_reservedSMEM_offset_0_alias,@"STO_CUDA_RESERVED_SHARED STV_DEFAULT"
__nv_reservedSMEM_offset_0_alias:
	.zero		0
	.zero		64


//--------------------- .nv.global                --------------------------
	.section	.nv.global,"aw",@nobits
.nv.global:
	.type		_ZN34_INTERNAL_aadc5da7_4_k_cu_4d8c6f466thrust24THRUST_300001_SM_1000_NS3seqE,@object
	.size		_ZN34_INTERNAL_aadc5da7_4_k_cu_4d8c6f466thrust24THRUST_300001_SM_1000_NS3seqE,(_ZN34_INTERNAL_aadc5da7_4_k_cu_4d8c6f464cuda3std3__48in_placeE - _ZN34_INTERNAL_aadc5da7_4_k_cu_4d8c6f466thrust24THRUST_300001_SM_1000_NS3seqE)
_ZN34_INTERNAL_aadc5da7_4_k_cu_4d8c6f466thrust24THRUST_300001_SM_1000_NS3seqE:
	.zero		1
	.type		_ZN34_INTERNAL_aadc5da7_4_k_cu_4d8c6f464cuda3std3__48in_placeE,@object
	.size		_ZN34_INTERNAL_aadc5da7_4_k_cu_4d8c6f464cuda3std3__48in_placeE,(_ZN34_INTERNAL_aadc5da7_4_k_cu_4d8c6f464cuda3std6ranges3__45__cpo4sizeE - _ZN34_INTERNAL_aadc5da7_4_k_cu_4d8c6f464cuda3std3__48in_placeE)
_ZN34_INTERNAL_aadc5da7_4_k_cu_4d8c6f464cuda3std3__48in_placeE:
	.zero		1
	.type		_ZN34_INTERNAL_aadc5da7_4_k_cu_4d8c6f464cuda3std6ranges3__45__cpo4sizeE,@object
	.size		_ZN34_INTERNAL_aadc5da7_4_k_cu_4d8c6f464cuda3std6ranges3__45__cpo4sizeE,(_ZN34_INTERNAL_aadc5da7_4_k_cu_4d8c6f466thrust24THRUST_300001_SM_1000_NS12placeholders2_3E - _ZN34_INTERNAL_aadc5da7_4_k_cu_4d8c6f464cuda3std6ranges3__45__cpo4sizeE)
_ZN34_INTERNAL_aadc5da7_4_k_cu_4d8c6f464cuda3std6ranges3__45__cpo4sizeE:
	.zero		1
	.type		_ZN34_INTERNAL_aadc5da7_4_k_cu_4d8c6f466thrust24THRUST_300001_SM_1000_NS12placeholders2_3E,@object
	.size		_ZN34_INTERNAL_aadc5da7_4_k_cu_4d8c6f466thrust24THRUST_300001_SM_1000_NS12placeholders2_3E,(_ZN34_INTERNAL_aadc5da7_4_k_cu_4d8c6f464cuda3std3__45__cpo6cbeginE - _ZN34_INTERNAL_aadc5da7_4_k_cu_4d8c6f466thrust24THRUST_300001_SM_1000_NS12placeholders2_3E)
_ZN34_INTERNAL_aadc5da7_4_k_cu_4d8c6f466thrust24THRUST_300001_SM_1000_NS12placeholders2_3E:
	.zero		1
	.type		_ZN34_INTERNAL_aadc5da7_4_k_cu_4d8c6f464cuda3std3__45__cpo6cbeginE,@object
	.size		_ZN34_INTERNAL_aadc5da7_4_k_cu_4d8c6f464cuda3std3__45__cpo6cbeginE,(_ZN34_INTERNAL_aadc5da7_4_k_cu_4d8c6f464cuda3std6ranges3__45__cpo6cbeginE - _ZN34_INTERNAL_aadc5da7_4_k_cu_4d8c6f464cuda3std3__45__cpo6cbeginE)
_ZN34_INTERNAL_aadc5da7_4_k_cu_4d8c6f464cuda3std3__45__cpo6cbeginE:
	.zero		1
	.type		_ZN34_INTERNAL_aadc5da7_4_k_cu_4d8c6f464cuda3std6ranges3__45__cpo6cbeginE,@object
	.size		_ZN34_INTERNAL_aadc5da7_4_k_cu_4d8c6f464cuda3std6ranges3__45__cpo6cbeginE,(_ZN34_INTERNAL_aadc5da7_4_k_cu_4d8c6f466thrust24THRUST_300001_SM_1000_NS12placeholders2_7E - _ZN34_INTERNAL_aadc5da7_4_k_cu_4d8c6f464cuda3std6ranges3__45__cpo6cbeginE)
_ZN34_INTERNAL_aadc5da7_4_k_cu_4d8c6f464cuda3std6ranges3__45__cpo6cbeginE:
	.zero		1
	.type		_ZN34_INTERNAL_aadc5da7_4_k_cu_4d8c6f466thrust24THRUST_300001_SM_1000_NS12placeholders2_7E,@object
	.size		_ZN34_INTERNAL_aadc5da7_4_k_cu_4d8c6f466thrust24THRUST_300001_SM_1000_NS12placeholders2_7E,(_ZN34_INTERNAL_aadc5da7_4_k_cu_4d8c6f464cuda3std3__45__cpo7crbeginE - _ZN34_INTERNAL_aadc5da7_4_k_cu_4d8c6f466thrust24THRUST_300001_SM_1000_NS12placeholders2_7E)
_ZN34_INTERNAL_aadc5da7_4_k_cu_4d8c6f466thrust24THRUST_300001_SM_1000_NS12placeholders2_7E:
	.zero		1
	.type		_ZN34_INTERNAL_aadc5da7_4_k_cu_4d8c6f464cuda3std3__45__cpo7crbeginE,@object
	.size		_ZN34_INTERNAL_aadc5da7_4_k_cu_4d8c6f464cuda3std3__45__cpo7crbeginE,(_ZN34_INTERNAL_aadc5da7_4_k_cu_4d8c6f464cuda3std6ranges3__45__cpo4nextE - _ZN34_INTERNAL_aadc5da7_4_k_cu_4d8c6f464cuda3std3__45__cpo7crbeginE)
_ZN34_INTERNAL_aadc5da7_4_k_cu_4d8c6f464cuda3std3__45__cpo7crbeginE:
	.zero		1
	.type		_ZN34_INTERNAL_aadc5da7_4_k_cu_4d8c6f464cuda3std6ranges3__45__cpo4nextE,@object
	.size		_ZN34_INTERNAL_aadc5da7_4_k_cu_4d8c6f464cuda3std6ranges3__45__cpo4nextE,(_ZN34_INTERNAL_aadc5da7_4_k_cu_4d8c6f464cuda3std6ranges3__45__cpo4swapE - _ZN34_INTERNAL_aadc5da7_4_k_cu_4d8c6f464cuda3std6ranges3__45__cpo4nextE)
_ZN34_INTERNAL_aadc5da7_4_k_cu_4d8c6f464cuda3std6ranges3__45__cpo4nextE:
	.zero		1
	.type		_ZN34_INTERNAL_aadc5da7_4_k_cu_4d8c6f464cuda3std6ranges3__45__cpo4swapE,@object
	.size		_ZN34_INTERNAL_aadc5da7_4_k_cu_4d8c6f464cuda3std6ranges3__45__cpo4swapE,(_ZN34_INTERNAL_aadc5da7_4_k_cu_4d8c6f466thrust24THRUST_300001_SM_1000_NS8cuda_cub10par_nosyncE - _ZN34_INTERNAL_aadc5da7_4_k_cu_4d8c6f464cuda3std6ranges3__45__cpo4swapE)
_ZN34_INTERNAL_aadc5da7_4_k_cu_4d8c6f464cuda3std6ranges3__45__cpo4swapE:
	.zero		1
	.type		_ZN34_INTERNAL_aadc5da7_4_k_cu_4d8c6f466thrust24THRUST_300001_SM_1000_NS8cuda_cub10par_nosyncE,@object
	.size		_ZN34_INTERNAL_aadc5da7_4_k_cu_4d8c6f466thrust24THRUST_300001_SM_1000_NS8cuda_cub10par_nosyncE,(_ZN34_INTERNAL_aadc5da7_4_k_cu_4d8c6f466thrust24THRUST_300001_SM_1000_NS12placeholders2_9E - _ZN34_INTERNAL_aadc5da7_4_k_cu_4d8c6f466thrust24THRUST_300001_SM_1000_NS8cuda_cub10par_nosyncE)
_ZN34_INTERNAL_aadc5da7_4_k_cu_4d8c6f466thrust24THRUST_300001_SM_1000_NS8cuda_cub10par_nosyncE:
	.zero		1
	.type		_ZN34_INTERNAL_aadc5da7_4_k_cu_4d8c6f466thrust24THRUST_300001_SM_1000_NS12placeholders2_9E,@object
	.size		_ZN34_INTERNAL_aadc5da7_4_k_cu_4d8c6f466thrust24THRUST_300001_SM_1000_NS12placeholders2_9E,(_ZN34_INTERNAL_aadc5da7_4_k_cu_4d8c6f464cuda3std3__436_GLOBAL__N__aadc5da7_4_k_cu_4d8c6f466ignoreE - _ZN34_INTERNAL_aadc5da7_4_k_cu_4d8c6f466thrust24THRUST_300001_SM_1000_NS12placeholders2_9E)
_ZN34_INTERNAL_aadc5da7_4_k_cu_4d8c6f466thrust24THRUST_300001_SM_1000_NS12placeholders2_9E:
	.zero		1
	.type		_ZN34_INTERNAL_aadc5da7_4_k_cu_4d8c6f464cuda3std3__436_GLOBAL__N__aadc5da7_4_k_cu_4d8c6f466ignoreE,@object
	.size		_ZN34_INTERNAL_aadc5da7_4_k_cu_4d8c6f464cuda3std3__436_GLOBAL__N__aadc5da7_4_k_cu_4d8c6f466ignoreE,(_ZN34_INTERNAL_aadc5da7_4_k_cu_4d8c6f464cuda3std6ranges3__45__cpo4dataE - _ZN34_INTERNAL_aadc5da7_4_k_cu_4d8c6f464cuda3std3__436_GLOBAL__N__aadc5da7_4_k_cu_4d8c6f466ignoreE)
_ZN34_INTERNAL_aadc5da7_4_k_cu_4d8c6f464cuda3std3__436_GLOBAL__N__aadc5da7_4_k_cu_4d8c6f466ignoreE:
	.zero		1
	.type		_ZN34_INTERNAL_aadc5da7_4_k_cu_4d8c6f464cuda3std6ranges3__45__cpo4dataE,@object
	.size		_ZN34_INTERNAL_aadc5da7_4_k_cu_4d8c6f464cuda3std6ranges3__45__cpo4dataE,(_ZN34_INTERNAL_aadc5da7_4_k_cu_4d8c6f466thrust24THRUST_300001_SM_1000_NS12placeholders2_1E - _ZN34_INTERNAL_aadc5da7_4_k_cu_4d8c6f464cuda3std6ranges3__45__cpo4dataE)
_ZN34_INTERNAL_aadc5da7_4_k_cu_4d8c6f464cuda3std6ranges3__45__cpo4dataE:
	.zero		1
	.type		_ZN34_INTERNAL_aadc5da7_4_k_cu_4d8c6f466thrust24THRUST_300001_SM_1000_NS12placeholders2_1E,@object
	.size		_ZN34_INTERNAL_aadc5da7_4_k_cu_4d8c6f466thrust24THRUST_300001_SM_1000_NS12placeholders2_1E,(_ZN34_INTERNAL_aadc5da7_4_k_cu_4d8c6f464cuda3std3__45__cpo5beginE - _ZN34_INTERNAL_aadc5da7_4_k_cu_4d8c6f466thrust24THRUST_300001_SM_1000_NS12placeholders2_1E)
_ZN34_INTERNAL_aadc5da7_4_k_cu_4d8c6f466thrust24THRUST_300001_SM_1000_NS12placeholders2_1E:
	.zero		1
	.type		_ZN34_INTERNAL_aadc5da7_4_k_cu_4d8c6f464cuda3std3__45__cpo5beginE,@object
	.size		_ZN34_INTERNAL_aadc5da7_4_k_cu_4d8c6f464cuda3std3__45__cpo5beginE,(_ZN34_INTERNAL_aadc5da7_4_k_cu_4d8c6f464cuda3std6ranges3__45__cpo5beginE - _ZN34_INTERNAL_aadc5da7_4_k_cu_4d8c6f464cuda3std3__45__cpo5beginE)
_ZN34_INTERNAL_aadc5da7_4_k_cu_4d8c6f464cuda3std3__45__cpo5beginE:
	.zero		1
	.type		_ZN34_INTERNAL_aadc5da7_4_k_cu_4d8c6f464cuda3std6ranges3__45__cpo5beginE,@object
	.size		_ZN34_INTERNAL_aadc5da7_4_k_cu_4d8c6f464cuda3std6ranges3__45__cpo5beginE,(_ZN34_INTERNAL_aadc5da7_4_k_cu_4d8c6f466thrust24THRUST_300001_SM_1000_NS12placeholders2_5E - _ZN34_INTERNAL_aadc5da7_4_k_cu_4d8c6f464cuda3std6ranges3__45__cpo5beginE)
_ZN34_INTERNAL_aadc5da7_4_k_cu_4d8c6f464cuda3std6ranges3__45__cpo5beginE:
	.zero		1
	.type		_ZN34_INTERNAL_aadc5da7_4_k_cu_4d8c6f466thrust24THRUST_300001_SM_1000_NS12placeholders2_5E,@object
	.size		_ZN34_INTERNAL_aadc5da7_4_k_cu_4d8c6f466thrust24THRUST_300001_SM_1000_NS12placeholders2_5E,(_ZN34_INTERNAL_aadc5da7_4_k_cu_4d8c6f464cuda3std3__45__cpo6rbeginE - _ZN34_INTERNAL_aadc5da7_4_k_cu_4d8c6f466thrust24THRUST_300001_SM_1000_NS12placeholders2_5E)
_ZN34_INTERNAL_aadc5da7_4_k_cu_4d8c6f466thrust24THRUST_300001_SM_1000_NS12placeholders2_5E:
	.zero		1
	.type		_ZN34_INTERNAL_aadc5da7_4_k_cu_4d8c6f464cuda3std3__45__cpo6rbeginE,@object
	.size		_ZN34_INTERNAL_aadc5da7_4_k_cu_4d8c6f464cuda3std3__45__cpo6rbeginE,(_ZN34_INTERNAL_aadc5da7_4_k_cu_4d8c6f464cuda3std6ranges3__45__cpo7advanceE - _ZN34_INTERNAL_aadc5da7_4_k_cu_4d8c6f464cuda3std3__45__cpo6rbeginE)
_ZN34_INTERNAL_aadc5da7_4_k_cu_4d8c6f464cuda3std3__45__cpo6rbeginE:
	.zero		1
	.type		_ZN34_INTERNAL_aadc5da7_4_k_cu_4d8c6f464cuda3std6ranges3__45__cpo7advanceE,@object
	.size		_ZN34_INTERNAL_aadc5da7_4_k_cu_4d8c6f464cuda3std6ranges3__45__cpo7advanceE,(_ZN34_INTERNAL_aadc5da7_4_k_cu_4d8c6f464cuda3std3__47nulloptE - _ZN34_INTERNAL_aadc5da7_4_k_cu_4d8c6f464cuda3std6ranges3__45__cpo7advanceE)
_ZN34_INTERNAL_aadc5da7_4_k_cu_4d8c6f464cuda3std6ranges3__45__cpo7advanceE:
	.zero		1
	.type		_ZN34_INTERNAL_aadc5da7_4_k_cu_4d8c6f464cuda3std3__47nulloptE,@object
	.size		_ZN34_INTERNAL_aadc5da7_4_k_cu_4d8c6f464cuda3std3__47nulloptE,(_ZN34_INTERNAL_aadc5da7_4_k_cu_4d8c6f464cuda3std6ranges3__45__cpo8distanceE - _ZN34_INTERNAL_aadc5da7_4_k_cu_4d8c6f464cuda3std3__47nulloptE)
_ZN34_INTERNAL_aadc5da7_4_k_cu_4d8c6f464cuda3std3__47nulloptE:
	.zero		1
	.type		_ZN34_INTERNAL_aadc5da7_4_k_cu_4d8c6f464cuda3std6ranges3__45__cpo8distanceE,@object
	.size		_ZN34_INTERNAL_aadc5da7_4_k_cu_4d8c6f464cuda3std6ranges3__45__cpo8distanceE,(_ZN34_INTERNAL_aadc5da7_4_k_cu_4d8c6f466thrust24THRUST_300001_SM_1000_NS12placeholders3_10E - _ZN34_INTERNAL_aadc5da7_4_k_cu_4d8c6f464cuda3std6ranges3__45__cpo8distanceE)
_ZN34_INTERNAL_aadc5da7_4_k_cu_4d8c6f464cuda3std6ranges3__45__cpo8distanceE:
	.zero		1
	.type		_ZN34_INTERNAL_aadc5da7_4_k_cu_4d8c6f466thrust24THRUST_300001_SM_1000_NS12placeholders3_10E,@object
	.size		_ZN34_INTERNAL_aadc5da7_4_k_cu_4d8c6f466thrust24THRUST_300001_SM_1000_NS12placeholders3_10E,(_ZN34_INTERNAL_aadc5da7_4_k_cu_4d8c6f464cuda3std3__419piecewise_constructE - _ZN34_INTERNAL_aadc5da7_4_k_cu_4d8c6f466thrust24THRUST_300001_SM_1000_NS12placeholders3_10E)
_ZN34_INTERNAL_aadc5da7_4_k_cu_4d8c6f466thrust24THRUST_300001_SM_1000_NS12placeholders3_10E:
	.zero		1
	.type		_ZN34_INTERNAL_aadc5da7_4_k_cu_4d8c6f464cuda3std3__419piecewise_constructE,@object
	.size		_ZN34_INTERNAL_aadc5da7_4_k_cu_4d8c6f464cuda3std3__419piecewise_constructE,(_ZN34_INTERNAL_aadc5da7_4_k_cu_4d8c6f464cuda3std6ranges3__45__cpo5cdataE - _ZN34_INTERNAL_aadc5da7_4_k_cu_4d8c6f464cuda3std3__419piecewise_constructE)
_ZN34_INTERNAL_aadc5da7_4_k_cu_4d8c6f464cuda3std3__419piecewise_constructE:
	.zero		1
	.type		_ZN34_INTERNAL_aadc5da7_4_k_cu_4d8c6f464cuda3std6ranges3__45__cpo5cdataE,@object
	.size		_ZN34_INTERNAL_aadc5da7_4_k_cu_4d8c6f464cuda3std6ranges3__45__cpo5cdataE,(_ZN34_INTERNAL_aadc5da7_4_k_cu_4d8c6f466thrust24THRUST_300001_SM_1000_NS12placeholders2_2E - _ZN34_INTERNAL_aadc5da7_4_k_cu_4d8c6f464cuda3std6ranges3__45__cpo5cdataE)
_ZN34_INTERNAL_aadc5da7_4_k_cu_4d8c6f464cuda3std6ranges3__45__cpo5cdataE:
	.zero		1
	.type		_ZN34_INTERNAL_aadc5da7_4_k_cu_4d8c6f466thrust24THRUST_300001_SM_1000_NS12placeholders2_2E,@object
	.size		_ZN34_INTERNAL_aadc5da7_4_k_cu_4d8c6f466thrust24THRUST_300001_SM_1000_NS12placeholders2_2E,(_ZN34_INTERNAL_aadc5da7_4_k_cu_4d8c6f464cuda3std3__45__cpo3endE - _ZN34_INTERNAL_aadc5da7_4_k_cu_4d8c6f466thrust24THRUST_300001_SM_1000_NS12placeholders2_2E)
_ZN34_INTERNAL_aadc5da7_4_k_cu_4d8c6f466thrust24THRUST_300001_SM_1000_NS12placeholders2_2E:
	.zero		1
	.type		_ZN34_INTERNAL_aadc5da7_4_k_cu_4d8c6f464cuda3std3__45__cpo3endE,@object
	.size		_ZN34_INTERNAL_aadc5da7_4_k_cu_4d8c6f464cuda3std3__45__cpo3endE,(_ZN34_INTERNAL_aadc5da7_4_k_cu_4d8c6f464cuda3std6ranges3__45__cpo3endE - _ZN34_INTERNAL_aadc5da7_4_k_cu_4d8c6f464cuda3std3__45__cpo3endE)
_ZN34_INTERNAL_aadc5da7_4_k_cu_4d8c6f464cuda3std3__45__cpo3endE:
	.zero		1
	.type		_ZN34_INTERNAL_aadc5da7_4_k_cu_4d8c6f464cuda3std6ranges3__45__cpo3endE,@object
	.size		_ZN34_INTERNAL_aadc5da7_4_k_cu_4d8c6f464cuda3std6ranges3__45__cpo3endE,(_ZN34_INTERNAL_aadc5da7_4_k_cu_4d8c6f466thrust24THRUST_300001_SM_1000_NS12placeholders2_6E - _ZN34_INTERNAL_aadc5da7_4_k_cu_4d8c6f464cuda3std6ranges3__45__cpo3endE)
_ZN34_INTERNAL_aadc5da7_4_k_cu_4d8c6f464cuda3std6ranges3__45__cpo3endE:
	.zero		1
	.type		_ZN34_INTERNAL_aadc5da7_4_k_cu_4d8c6f466thrust24THRUST_300001_SM_1000_NS12placeholders2_6E,@object
	.size		_ZN34_INTERNAL_aadc5da7_4_k_cu_4d8c6f466thrust24THRUST_300001_SM_1000_NS12placeholders2_6E,(_ZN34_INTERNAL_aadc5da7_4_k_cu_4d8c6f464cuda3std3__45__cpo4rendE - _ZN34_INTERNAL_aadc5da7_4_k_cu_4d8c6f466thrust24THRUST_300001_SM_1000_NS12placeholders2_6E)
_ZN34_INTERNAL_aadc5da7_4_k_cu_4d8c6f466thrust24THRUST_300001_SM_1000_NS12placeholders2_6E:
	.zero		1
	.type		_ZN34_INTERNAL_aadc5da7_4_k_cu_4d8c6f464cuda3std3__45__cpo4rendE,@object
	.size		_ZN34_INTERNAL_aadc5da7_4_k_cu_4d8c6f464cuda3std3__45__cpo4rendE,(_ZN34_INTERNAL_aadc5da7_4_k_cu_4d8c6f464cuda3std6ranges3__45__cpo9iter_swapE - _ZN34_INTERNAL_aadc5da7_4_k_cu_4d8c6f464cuda3std3__45__cpo4rendE)
_ZN34_INTERNAL_aadc5da7_4_k_cu_4d8c6f464cuda3std3__45__cpo4rendE:
	.zero		1
	.type		_ZN34_INTERNAL_aadc5da7_4_k_cu_4d8c6f464cuda3std6ranges3__45__cpo9iter_swapE,@object
	.size		_ZN34_INTERNAL_aadc5da7_4_k_cu_4d8c6f464cuda3std6ranges3__45__cpo9iter_swapE,(_ZN34_INTERNAL_aadc5da7_4_k_cu_4d8c6f464cuda3std3__48unexpectE - _ZN34_INTERNAL_aadc5da7_4_k_cu_4d8c6f464cuda3std6ranges3__45__cpo9iter_swapE)
_ZN34_INTERNAL_aadc5da7_4_k_cu_4d8c6f464cuda3std6ranges3__45__cpo9iter_swapE:
	.zero		1
	.type		_ZN34_INTERNAL_aadc5da7_4_k_cu_4d8c6f464cuda3std3__48unexpectE,@object
	.size		_ZN34_INTERNAL_aadc5da7_4_k_cu_4d8c6f464cuda3std3__48unexpectE,(_ZN34_INTERNAL_aadc5da7_4_k_cu_4d8c6f466thrust24THRUST_300001_SM_1000_NS8cuda_cub3parE - _ZN34_INTERNAL_aadc5da7_4_k_cu_4d8c6f464cuda3std3__48unexpectE)
_ZN34_INTERNAL_aadc5da7_4_k_cu_4d8c6f464cuda3std3__48unexpectE:
	.zero		1
	.type		_ZN34_INTERNAL_aadc5da7_4_k_cu_4d8c6f466thrust24THRUST_300001_SM_1000_NS8cuda_cub3parE,@object
	.size		_ZN34_INTERNAL_aadc5da7_4_k_cu_4d8c6f466thrust24THRUST_300001_SM_1000_NS8cuda_cub3parE,(_ZN34_INTERNAL_aadc5da7_4_k_cu_4d8c6f466thrust24THRUST_300001_SM_1000_NS12placeholders2_4E - _ZN34_INTERNAL_aadc5da7_4_k_cu_4d8c6f466thrust24THRUST_300001_SM_1000_NS8cuda_cub3parE)
_ZN34_INTERNAL_aadc5da7_4_k_cu_4d8c6f466thrust24THRUST_300001_SM_1000_NS8cuda_cub3parE:
	.zero		1
	.type		_ZN34_INTERNAL_aadc5da7_4_k_cu_4d8c6f466thrust24THRUST_300001_SM_1000_NS12placeholders2_4E,@object
	.size		_ZN34_INTERNAL_aadc5da7_4_k_cu_4d8c6f466thrust24THRUST_300001_SM_1000_NS12placeholders2_4E,(_ZN34_INTERNAL_aadc5da7_4_k_cu_4d8c6f464cuda3std3__45__cpo4cendE - _ZN34_INTERNAL_aadc5da7_4_k_cu_4d8c6f466thrust24THRUST_300001_SM_1000_NS12placeholders2_4E)
_ZN34_INTERNAL_aadc5da7_4_k_cu_4d8c6f466thrust24THRUST_300001_SM_1000_NS12placeholders2_4E:
	.zero		1
	.type		_ZN34_INTERNAL_aadc5da7_4_k_cu_4d8c6f464cuda3std3__45__cpo4cendE,@object
	.size		_ZN34_INTERNAL_aadc5da7_4_k_cu_4d8c6f464cuda3std3__45__cpo4cendE,(_ZN34_INTERNAL_aadc5da7_4_k_cu_4d8c6f464cuda3std6ranges3__45__cpo4cendE - _ZN34_INTERNAL_aadc5da7_4_k_cu_4d8c6f464cuda3std3__45__cpo4cendE)
_ZN34_INTERNAL_aadc5da7_4_k_cu_4d8c6f464cuda3std3__45__cpo4cendE:
	.zero		1
	.type		_ZN34_INTERNAL_aadc5da7_4_k_cu_4d8c6f464cuda3std6ranges3__45__cpo4cendE,@object
	.size		_ZN34_INTERNAL_aadc5da7_4_k_cu_4d8c6f464cuda3std6ranges3__45__cpo4cendE,(_ZN34_INTERNAL_aadc5da7_4_k_cu_4d8c6f464cuda3std3__420unreachable_sentinelE - _ZN34_INTERNAL_aadc5da7_4_k_cu_4d8c6f464cuda3std6ranges3__45__cpo4cendE)
_ZN34_INTERNAL_aadc5da7_4_k_cu_4d8c6f464cuda3std6ranges3__45__cpo4cendE:
	.zero		1
	.type		_ZN34_INTERNAL_aadc5da7_4_k_cu_4d8c6f464cuda3std3__420unreachable_sentinelE,@object
	.size		_ZN34_INTERNAL_aadc5da7_4_k_cu_4d8c6f464cuda3std3__420unreachable_sentinelE,(_ZN34_INTERNAL_aadc5da7_4_k_cu_4d8c6f464cuda3std6ranges3__45__cpo5ssizeE - _ZN34_INTERNAL_aadc5da7_4_k_cu_4d8c6f464cuda3std3__420unreachable_sentinelE)
_ZN34_INTERNAL_aadc5da7_4_k_cu_4d8c6f464cuda3std3__420unreachable_sentinelE:
	.zero		1
	.type		_ZN34_INTERNAL_aadc5da7_4_k_cu_4d8c6f464cuda3std6ranges3__45__cpo5ssizeE,@object
	.size		_ZN34_INTERNAL_aadc5da7_4_k_cu_4d8c6f464cuda3std6ranges3__45__cpo5ssizeE,(_ZN34_INTERNAL_aadc5da7_4_k_cu_4d8c6f466thrust24THRUST_300001_SM_1000_NS12placeholders2_8E - _ZN34_INTERNAL_aadc5da7_4_k_cu_4d8c6f464cuda3std6ranges3__45__cpo5ssizeE)
_ZN34_INTERNAL_aadc5da7_4_k_cu_4d8c6f464cuda3std6ranges3__45__cpo5ssizeE:
	.zero		1
	.type		_ZN34_INTERNAL_aadc5da7_4_k_cu_4d8c6f466thrust24THRUST_300001_SM_1000_NS12placeholders2_8E,@object
	.size		_ZN34_INTERNAL_aadc5da7_4_k_cu_4d8c6f466thrust24THRUST_300001_SM_1000_NS12placeholders2_8E,(_ZN34_INTERNAL_aadc5da7_4_k_cu_4d8c6f464cuda3std3__45__cpo5crendE - _ZN34_INTERNAL_aadc5da7_4_k_cu_4d8c6f466thrust24THRUST_300001_SM_1000_NS12placeholders2_8E)
_ZN34_INTERNAL_aadc5da7_4_k_cu_4d8c6f466thrust24THRUST_300001_SM_1000_NS12placeholders2_8E:
	.zero		1
	.type		_ZN34_INTERNAL_aadc5da7_4_k_cu_4d8c6f464cuda3std3__45__cpo5crendE,@object
	.size		_ZN34_INTERNAL_aadc5da7_4_k_cu_4d8c6f464cuda3std3__45__cpo5crendE,(_ZN34_INTERNAL_aadc5da7_4_k_cu_4d8c6f464cuda3std6ranges3__45__cpo4prevE - _ZN34_INTERNAL_aadc5da7_4_k_cu_4d8c6f464cuda3std3__45__cpo5crendE)
_ZN34_INTERNAL_aadc5da7_4_k_cu_4d8c6f464cuda3std3__45__cpo5crendE:
	.zero		1
	.type		_ZN34_INTERNAL_aadc5da7_4_k_cu_4d8c6f464cuda3std6ranges3__45__cpo4prevE,@object
	.size		_ZN34_INTERNAL_aadc5da7_4_k_cu_4d8c6f464cuda3std6ranges3__45__cpo4prevE,(_ZN34_INTERNAL_aadc5da7_4_k_cu_4d8c6f464cuda3std6ranges3__45__cpo9iter_moveE - _ZN34_INTERNAL_aadc5da7_4_k_cu_4d8c6f464cuda3std6ranges3__45__cpo4prevE)
_ZN34_INTERNAL_aadc5da7_4_k_cu_4d8c6f464cuda3std6ranges3__45__cpo4prevE:
	.zero		1
	.type		_ZN34_INTERNAL_aadc5da7_4_k_cu_4d8c6f464cuda3std6ranges3__45__cpo9iter_moveE,@object
	.size		_ZN34_INTERNAL_aadc5da7_4_k_cu_4d8c6f464cuda3std6ranges3__45__cpo9iter_moveE,(_ZN34_INTERNAL_aadc5da7_4_k_cu_4d8c6f466thrust24THRUST_300001_SM_1000_NS6system6detail10sequential3seqE - _ZN34_INTERNAL_aadc5da7_4_k_cu_4d8c6f464cuda3std6ranges3__45__cpo9iter_moveE)
_ZN34_INTERNAL_aadc5da7_4_k_cu_4d8c6f464cuda3std6ranges3__45__cpo9iter_moveE:
	.zero		1
	.type		_ZN34_INTERNAL_aadc5da7_4_k_cu_4d8c6f466thrust24THRUST_300001_SM_1000_NS6system6detail10sequential3seqE,@object
	.size		_ZN34_INTERNAL_aadc5da7_4_k_cu_4d8c6f466thrust24THRUST_300001_SM_1000_NS6system6detail10sequential3seqE,(.L_31 - _ZN34_INTERNAL_aadc5da7_4_k_cu_4d8c6f466thrust24THRUST_300001_SM_1000_NS6system6detail10sequential3seqE)
_ZN34_INTERNAL_aadc5da7_4_k_cu_4d8c6f466thrust24THRUST_300001_SM_1000_NS6system6detail10sequential3seqE:
	.zero		1
.L_31:


//--------------------- .nv.shared._ZN3cub18CUB_300001_SM_10006detail4scan16DeviceScanKernelINS2_10policy_hubIjjjjN4cuda3std3__44plusIvEEE10Policy1000EN6thrust24THRUST_300001_SM_1000_NS6detail15normal_iteratorINSD_10device_ptrIjEEEESI_NS0_13ScanTileStateIjLb1EEES9_NS1_10InputValueIjPjEEjjLb0EjEEvT0_T1_T2_iT3_T4_T5_ --------------------------
	.section	.nv.shared._ZN3cub18CUB_300001_SM_10006detail4scan16DeviceScanKernelINS2_10policy_hubIjjjjN4cuda3std3__44plusIvEEE10Policy1000EN6thrust24THRUST_300001_SM_1000_NS6detail15normal_iteratorINSD_10device_ptrIjEEEESI_NS0_13ScanTileStateIjLb1EEES9_NS1_10InputValueIjPjEEjjLb0EjEEvT0_T1_T2_iT3_T4_T5_,"aw",@nobits
	.sectionflags	@""
	.align	16
.nv.shared._ZN3cub18CUB_300001_SM_10006detail4scan16DeviceScanKernelINS2_10policy_hubIjjjjN4cuda3std3__44plusIvEEE10Policy1000EN6thrust24THRUST_300001_SM_1000_NS6detail15normal_iteratorINSD_10device_ptrIjEEEESI_NS0_13ScanTileStateIjLb1EEES9_NS1_10InputValueIjPjEEjjLb0EjEEvT0_T1_T2_iT3_T4_T5_:
	.zero		34832


//--------------------- .nv.shared._Z8cuda_sumPjS_S_i --------------------------
	.section	.nv.shared._Z8cuda_sumPjS_S_i,"aw",@nobits
	.sectionflags	@""
	.align	4
.nv.shared._Z8cuda_sumPjS_S_i:
	.zero		5120


//--------------------- .nv.constant0._ZN3cub18CUB_300001_SM_10006detail4scan16DeviceScanKernelINS2_10policy_hubIjjjmN4cuda3std3__44plusIvEEE10Policy1000EN6thrust24THRUST_300001_SM_1000_NS6detail15normal_iteratorINSD_10device_ptrIjEEEESI_NS0_13ScanTileStateIjLb1EEES9_NS1_10InputValueIjPjEEmjLb0EjEEvT0_T1_T2_iT3_T4_T5_ --------------------------
	.section	.nv.constant0._ZN3cub18CUB_300001_SM_10006detail4scan16DeviceScanKernelINS2_10policy_hubIjjjmN4cuda3std3__44plusIvEEE10Policy1000EN6thrust24THRUST_300001_SM_1000_NS6detail15normal_iteratorINSD_10device_ptrIjEEEESI_NS0_13ScanTileStateIjLb1EEES9_NS1_10InputValueIjPjEEmjLb0EjEEvT0_T1_T2_iT3_T4_T5_,"a",@progbits
	.sectionflags	@""
	.align	4
.nv.constant0._ZN3cub18CUB_300001_SM_10006detail4scan16DeviceScanKernelINS2_10policy_hubIjjjmN4cuda3std3__44plusIvEEE10Policy1000EN6thrust24THRUST_300001_SM_1000_NS6detail15normal_iteratorINSD_10device_ptrIjEEEESI_NS0_13ScanTileStateIjLb1EEES9_NS1_10InputValueIjPjEEmjLb0EjEEvT0_T1_T2_iT3_T4_T5_:
	.zero		952


//--------------------- .nv.constant0._ZN3cub18CUB_300001_SM_10006detail4scan16DeviceScanKernelINS2_10policy_hubIjjjjN4cuda3std3__44plusIvEEE10Policy1000EN6thrust24THRUST_300001_SM_1000_NS6detail15normal_iteratorINSD_10device_ptrIjEEEESI_NS0_13ScanTileStateIjLb1EEES9_NS1_10InputValueIjPjEEjjLb0EjEEvT0_T1_T2_iT3_T4_T5_ --------------------------
	.section	.nv.constant0._ZN3cub18CUB_300001_SM_10006detail4scan16DeviceScanKernelINS2_10policy_hubIjjjjN4cuda3std3__44plusIvEEE10Policy1000EN6thrust24THRUST_300001_SM_1000_NS6detail15normal_iteratorINSD_10device_ptrIjEEEESI_NS0_13ScanTileStateIjLb1EEES9_NS1_10InputValueIjPjEEjjLb0EjEEvT0_T1_T2_iT3_T4_T5_,"a",@progbits
	.sectionflags	@""
	.align	4
.nv.constant0._ZN3cub18CUB_300001_SM_10006detail4scan16DeviceScanKernelINS2_10policy_hubIjjjjN4cuda3std3__44plusIvEEE10Policy1000EN6thrust24THRUST_300001_SM_1000_NS6detail15normal_iteratorINSD_10device_ptrIjEEEESI_NS0_13ScanTileStateIjLb1EEES9_NS1_10InputValueIjPjEEjjLb0EjEEvT0_T1_T2_iT3_T4_T5_:
	.zero		948


//--------------------- .nv.constant0._ZN3cub18CUB_300001_SM_10006detail4scan20DeviceScanInitKernelINS0_13ScanTileStateIjLb1EEEEEvT_i --------------------------
	.section	.nv.constant0._ZN3cub18CUB_300001_SM_10006detail4scan20DeviceScanInitKernelINS0_13ScanTileStateIjLb1EEEEEvT_i,"a",@progbits
	.sectionflags	@""
	.align	4
.nv.constant0._ZN3cub18CUB_300001_SM_10006detail4scan20DeviceScanInitKernelINS0_13ScanTileStateIjLb1EEEEEvT_i:
	.zero		908


//--------------------- .nv.constant0._ZN3cub18CUB_300001_SM_10006detail8for_each13static_kernelINS2_12policy_hub_t12policy_500_tEmN6thrust24THRUST_300001_SM_1000_NS8cuda_cub20__uninitialized_fill7functorINS7_10device_ptrIjEEjEEEEvT0_T1_ --------------------------
	.section	.nv.constant0._ZN3cub18CUB_300001_SM_10006detail8for_each13static_kernelINS2_12policy_hub_t12policy_500_tEmN6thrust24THRUST_300001_SM_1000_NS8cuda_cub20__uninitialized_fill7functorINS7_10device_ptrIjEEjEEEEvT0_T1_,"a",@progbits
	.sectionflags	@""
	.align	4
.nv.constant0._ZN3cub18CUB_300001_SM_10006detail8for_each13static_kernelINS2_12policy_hub_t12policy_500_tEmN6thrust24THRUST_300001_SM_1000_NS8cuda_cub20__uninitialized_fill7functorINS7_10device_ptrIjEEjEEEEvT0_T1_:
	.zero		920


//--------------------- .nv.constant0._ZN3cub18CUB_300001_SM_10006detail11EmptyKernelIvEEvv --------------------------
	.section	.nv.constant0._ZN3cub18CUB_300001_SM_10006detail11EmptyKernelIvEEvv,"a",@progbits
	.sectionflags	@""
	.align	4
.nv.constant0._ZN3cub18CUB_300001_SM_10006detail11EmptyKernelIvEEvv:
	.zero		896


//--------------------- .nv.constant0._Z13post_cuda_sumPjS_S_ --------------------------
	.section	.nv.constant0._Z13post_cuda_sumPjS_S_,"a",@progbits
	.sectionflags	@""
	.align	4
.nv.constant0._Z13post_cuda_sumPjS_S_:
	.zero		920


//--------------------- .nv.constant0._Z8cuda_sumPjS_S_i --------------------------
	.section	.nv.constant0._Z8cuda_sumPjS_S_i,"a",@progbits
	.sectionflags	@""
	.align	4
.nv.constant0._Z8cuda_sumPjS_S_i:
	.zero		924


//--------------------- SYMBOLS --------------------------

	.type		.nv.reservedSmem.offset0,@object
	.size		.nv.reservedSmem.offset0,0x4
	.type		.nv.reservedSmem.cap,@object
	.size		.nv.reservedSmem.cap,0x4
